	.target	sm_90a

	.elftype	@"ET_EXEC"


//--------------------- .note.nv.tkinfo           --------------------------
	.section	.note.nv.tkinfo,"",@"SHT_NOTE"
	.sectionflags	@"SHF_NOTE_NV_TKINFO"
	.tkinfo
        /*0018*/ 	.word	0x00000002
        /*0030*/ 	.string	""
        /*0030*/ 	.string	"ptxas"
        /*0030*/ 	.string	"Cuda compilation tools, release 13.0, V13.0.88"
        /*0030*/ 	.string	"Build cuda_13.0.r13.0/compiler.36424714_0"
        /*0030*/ 	.string	"-v  -suppress-debug-info  -lineinfo  -arch sm_90a "



//--------------------- .note.nv.cuinfo           --------------------------
	.section	.note.nv.cuinfo,"",@"SHT_NOTE"
	.sectionflags	@"SHF_NOTE_NV_CUINFO"
        /*0018*/ 	.short	0x0002
        /*001a*/ 	.short	0x005a
        /*001c*/ 	.short	0x0082
	.zero		2


//--------------------- .nv.info                  --------------------------
	.section	.nv.info,"",@"SHT_CUDA_INFO"
	.align	4


	//----- nvinfo : EIATTR_REGCOUNT
	.align		4
        /*0000*/ 	.byte	0x04, 0x2f
        /*0002*/ 	.short	(.L_1 - .L_0)
	.align		4
.L_0:
        /*0004*/ 	.word	index@(matmul_kernel)
        /*0008*/ 	.word	0x000000ff


	//----- nvinfo : EIATTR_FRAME_SIZE
	.align		4
.L_1:
        /*000c*/ 	.byte	0x04, 0x11
        /*000e*/ 	.short	(.L_3 - .L_2)
	.align		4
.L_2:
        /*0010*/ 	.word	index@(matmul_kernel)
        /*0014*/ 	.word	0x00000ca8


	//----- nvinfo : EIATTR_MIN_STACK_SIZE
	.align		4
.L_3:
        /*0018*/ 	.byte	0x04, 0x12
        /*001a*/ 	.short	(.L_5 - .L_4)
	.align		4
.L_4:
        /*001c*/ 	.word	index@(matmul_kernel)
        /*0020*/ 	.word	0x00000ca8
.L_5:


//--------------------- .nv.compat                --------------------------
	.section	.nv.compat,"",@"SHT_CUDA_COMPAT_INFO"
	.align	4
        /*0000*/ 	.byte	0x02, 0x09, 0x01, 0x00, 0x02, 0x02, 0x04, 0x00, 0x02, 0x05, 0x05, 0x00, 0x03, 0x07, 0x01, 0x01
        /*0010*/ 	.byte	0x02, 0x03, 0x00, 0x00, 0x02, 0x06, 0x01, 0x00, 0x04, 0x0b, 0x08, 0x00, 0x00, 0x00, 0x00, 0x00
        /*0020*/ 	.byte	0x00, 0x00, 0x00, 0x00


//--------------------- .nv.info.matmul_kernel    --------------------------
	.section	.nv.info.matmul_kernel,"",@"SHT_CUDA_INFO"
	.sectionflags	@""
	.align	4


	//----- nvinfo : EIATTR_CUDA_API_VERSION
	.align		4
        /*0000*/ 	.byte	0x04, 0x37
        /*0002*/ 	.short	(.L_7 - .L_6)
.L_6:
        /*0004*/ 	.word	0x00000082


	//----- nvinfo : EIATTR_KPARAM_INFO
	.align		4
.L_7:
        /*0008*/ 	.byte	0x04, 0x17
        /*000a*/ 	.short	(.L_9 - .L_8)
.L_8:
        /*000c*/ 	.word	0x00000000
        /*0010*/ 	.short	0x000d
        /*0012*/ 	.short	0x0048
        /*0014*/ 	.byte	0x00, 0xf4, 0x21, 0x00


	//----- nvinfo : EIATTR_KPARAM_INFO
	.align		4
.L_9:
        /*0018*/ 	.byte	0x04, 0x17
        /*001a*/ 	.short	(.L_11 - .L_10)
.L_10:
        /*001c*/ 	.word	0x00000000
        /*0020*/ 	.short	0x000c
        /*0022*/ 	.short	0x0040
        /*0024*/ 	.byte	0x00, 0xf4, 0x21, 0x00


	//----- nvinfo : EIATTR_KPARAM_INFO
	.align		4
.L_11:
        /*0028*/ 	.byte	0x04, 0x17
        /*002a*/ 	.short	(.L_13 - .L_12)
.L_12:
        /*002c*/ 	.word	0x00000000
        /*0030*/ 	.short	0x000b
        /*0032*/ 	.short	0x0038
        /*0034*/ 	.byte	0x00, 0xf0, 0x11, 0x00


	//----- nvinfo : EIATTR_KPARAM_INFO
	.align		4
.L_13:
        /*0038*/ 	.byte	0x04, 0x17
        /*003a*/ 	.short	(.L_15 - .L_14)
.L_14:
        /*003c*/ 	.word	0x00000000
        /*0040*/ 	.short	0x000a
        /*0042*/ 	.short	0x0034
        /*0044*/ 	.byte	0x00, 0xf0, 0x11, 0x00


	//----- nvinfo : EIATTR_KPARAM_INFO
	.align		4
.L_15:
        /*0048*/ 	.byte	0x04, 0x17
        /*004a*/ 	.short	(.L_17 - .L_16)
.L_16:
        /*004c*/ 	.word	0x00000000
        /*0050*/ 	.short	0x0009
        /*0052*/ 	.short	0x0030
        /*0054*/ 	.byte	0x00, 0xf0, 0x11, 0x00


	//----- nvinfo : EIATTR_KPARAM_INFO
	.align		4
.L_17:
        /*0058*/ 	.byte	0x04, 0x17
        /*005a*/ 	.short	(.L_19 - .L_18)
.L_18:
        /*005c*/ 	.word	0x00000000
        /*0060*/ 	.short	0x0008
        /*0062*/ 	.short	0x002c
        /*0064*/ 	.byte	0x00, 0xf0, 0x11, 0x00


	//----- nvinfo : EIATTR_KPARAM_INFO
	.align		4
.L_19:
        /*0068*/ 	.byte	0x04, 0x17
        /*006a*/ 	.short	(.L_21 - .L_20)
.L_20:
        /*006c*/ 	.word	0x00000000
        /*0070*/ 	.short	0x0007
        /*0072*/ 	.short	0x0028
        /*0074*/ 	.byte	0x00, 0xf0, 0x11, 0x00


	//----- nvinfo : EIATTR_KPARAM_INFO
	.align		4
.L_21:
        /*0078*/ 	.byte	0x04, 0x17
        /*007a*/ 	.short	(.L_23 - .L_22)
.L_22:
        /*007c*/ 	.word	0x00000000
        /*0080*/ 	.short	0x0006
        /*0082*/ 	.short	0x0024
        /*0084*/ 	.byte	0x00, 0xf0, 0x11, 0x00


	//----- nvinfo : EIATTR_KPARAM_INFO
	.align		4
.L_23:
        /*0088*/ 	.byte	0x04, 0x17
        /*008a*/ 	.short	(.L_25 - .L_24)
.L_24:
        /*008c*/ 	.word	0x00000000
        /*0090*/ 	.short	0x0005
        /*0092*/ 	.short	0x0020
        /*0094*/ 	.byte	0x00, 0xf0, 0x11, 0x00


	//----- nvinfo : EIATTR_KPARAM_INFO
	.align		4
.L_25:
        /*0098*/ 	.byte	0x04, 0x17
        /*009a*/ 	.short	(.L_27 - .L_26)
.L_26:
        /*009c*/ 	.word	0x00000000
        /*00a0*/ 	.short	0x0004
        /*00a2*/ 	.short	0x001c
        /*00a4*/ 	.byte	0x00, 0xf0, 0x11, 0x00


	//----- nvinfo : EIATTR_KPARAM_INFO
	.align		4
.L_27:
        /*00a8*/ 	.byte	0x04, 0x17
        /*00aa*/ 	.short	(.L_29 - .L_28)
.L_28:
        /*00ac*/ 	.word	0x00000000
        /*00b0*/ 	.short	0x0003
        /*00b2*/ 	.short	0x0018
        /*00b4*/ 	.byte	0x00, 0xf0, 0x11, 0x00


	//----- nvinfo : EIATTR_KPARAM_INFO
	.align		4
.L_29:
        /*00b8*/ 	.byte	0x04, 0x17
        /*00ba*/ 	.short	(.L_31 - .L_30)
.L_30:
        /*00bc*/ 	.word	0x00000000
        /*00c0*/ 	.short	0x0002
        /*00c2*/ 	.short	0x0010
        /*00c4*/ 	.byte	0x00, 0xf4, 0x21, 0x00


	//----- nvinfo : EIATTR_KPARAM_INFO
	.align		4
.L_31:
        /*00c8*/ 	.byte	0x04, 0x17
        /*00ca*/ 	.short	(.L_33 - .L_32)
.L_32:
        /*00cc*/ 	.word	0x00000000
        /*00d0*/ 	.short	0x0001
        /*00d2*/ 	.short	0x0008
        /*00d4*/ 	.byte	0x00, 0xf4, 0x21, 0x00


	//----- nvinfo : EIATTR_KPARAM_INFO
	.align		4
.L_33:
        /*00d8*/ 	.byte	0x04, 0x17
        /*00da*/ 	.short	(.L_35 - .L_34)
.L_34:
        /*00dc*/ 	.word	0x00000000
        /*00e0*/ 	.short	0x0000
        /*00e2*/ 	.short	0x0000
        /*00e4*/ 	.byte	0x00, 0xf4, 0x21, 0x00


	//----- nvinfo : EIATTR_SPARSE_MMA_MASK
	.align		4
.L_35:
        /*00e8*/ 	.byte	0x03, 0x50
        /*00ea*/ 	.short	0x0000


	//----- nvinfo : EIATTR_MAXREG_COUNT
	.align		4
        /*00ec*/ 	.byte	0x03, 0x1b
        /*00ee*/ 	.short	0x00ff


	//----- nvinfo : EIATTR_NUM_BARRIERS
	.align		4
        /*00f0*/ 	.byte	0x02, 0x4c
        /*00f2*/ 	.byte	0x01
	.zero		1


	//----- nvinfo : EIATTR_ANNOTATIONS
	.align		4
        /*00f4*/ 	.byte	0x04, 0x55
        /*00f6*/ 	.short	(.L_37 - .L_36)


	//   ....[0]....
.L_36:
        /*00f8*/ 	.word	0x00000001
        /*00fc*/ 	.byte	0xa0, 0x01, 0x00, 0x00, 0x01, 0x00, 0x00, 0x00, 0x40, 0x19, 0x00, 0x00, 0x01, 0x00, 0x00, 0x00
        /* <DEDUP_REMOVED lines=2614> */
        /*a46c*/ 	.byte	0xa0, 0xf4, 0x03, 0x00, 0x01, 0x00, 0x00, 0x00, 0x70, 0xf5, 0x03, 0x00


	//----- nvinfo : EIATTR_MERCURY_ISA_VERSION
	.align		4
.L_37:
        /*a478*/ 	.byte	0x03, 0x5f
        /*a47a*/ 	.short	0x0101


	//----- nvinfo : EIATTR_EXIT_INSTR_OFFSETS
	.align		4
        /*a47c*/ 	.byte	0x04, 0x1c
        /*a47e*/ 	.short	(.L_39 - .L_38)


	//   ....[0]....
.L_38:
        /*a480*/ 	.word	0x0003f6f0


	//   ....[1]....
        /*a484*/ 	.word	0x0003f710


	//----- nvinfo : EIATTR_REQNTID
	.align		4
.L_39:
        /*a488*/ 	.byte	0x04, 0x10
        /*a48a*/ 	.short	(.L_41 - .L_40)
.L_40:
        /*a48c*/ 	.word	0x00000080
        /*a490*/ 	.word	0x00000001
        /*a494*/ 	.word	0x00000001


	//----- nvinfo : EIATTR_CBANK_PARAM_SIZE
	.align		4
.L_41:
        /*a498*/ 	.byte	0x03, 0x19
        /*a49a*/ 	.short	0x0050


	//----- nvinfo : EIATTR_PARAM_CBANK
	.align		4
        /*a49c*/ 	.byte	0x04, 0x0a
        /*a49e*/ 	.short	(.L_43 - .L_42)
	.align		4
.L_42:
        /*a4a0*/ 	.word	index@(.nv.constant0.matmul_kernel)
        /*a4a4*/ 	.short	0x0210
        /*a4a6*/ 	.short	0x0050


	//----- nvinfo : EIATTR_SW_WAR
	.align		4
.L_43:
        /*a4a8*/ 	.byte	0x04, 0x36
        /*a4aa*/ 	.short	(.L_45 - .L_44)
.L_44:
        /*a4ac*/ 	.word	0x00000008
.L_45:


//--------------------- .nv.callgraph             --------------------------
	.section	.nv.callgraph,"",@"SHT_CUDA_CALLGRAPH"
	.align	4
	.sectionentsize	8
	.align		4
        /*0000*/ 	.word	0x00000000
	.align		4
        /*0004*/ 	.word	0xffffffff
	.align		4
        /*0008*/ 	.word	0x00000000
	.align		4
        /*000c*/ 	.word	0xfffffffe
	.align		4
        /*0010*/ 	.word	0x00000000
	.align		4
        /*0014*/ 	.word	0xfffffffd
	.align		4
        /*0018*/ 	.word	0x00000000
	.align		4
        /*001c*/ 	.word	0xfffffffc


//--------------------- .text.matmul_kernel       --------------------------
	.section	.text.matmul_kernel,"ax",@progbits
	.align	128
        .global         matmul_kernel
        .type           matmul_kernel,@function
        .size           matmul_kernel,(.L_x_3 - matmul_kernel)
        .other          matmul_kernel,@"STO_CUDA_ENTRY STV_DEFAULT"
matmul_kernel:
.text.matmul_kernel:
[----:B------:R-:W1:Y:S08]  /*0000*/  LDC R1, c[0x0][0x28] ;  /* 0x00000a00ff017b82 */ /* 0x000e700000000800 */
[----:B------:R-:W2:Y:S01]  /*0010*/  LDC.64 R2, c[0x0][0x228] ;  /* 0x00008a00ff027b82 */ /* 0x000ea20000000a00 */
[----:B-1----:R-:W-:Y:S01]  /*0020*/  IADD3 R1, R1, -0xca8, RZ ;  /* 0xfffff35801017810 */ /* 0x002fe20007ffe0ff */
[----:B------:R-:W1:Y:S01]  /*0030*/  S2R R5, SR_CTAID.X ;  /* 0x0000000000057919 */ /* 0x000e620000002500 */
[----:B------:R-:W-:Y:S01]  /*0040*/  ULDC.64 UR4, c[0x0][0x218] ;  /* 0x0000860000047ab9 */ /* 0x000fe20000000a00 */
[----:B------:R-:W-:Y:S01]  /*0050*/  ULDC UR6, c[0x0][0x240] ;  /* 0x0000900000067ab9 */ /* 0x000fe20000000800 */
[----:B------:R-:W-:Y:S01]  /*0060*/  ULDC UR15, c[0x0][0x240] ;  /* 0x00009000000f7ab9 */ /* 0x000fe20000000800 */
[----:B------:R-:W3:Y:S01]  /*0070*/  S2R R62, SR_TID.X ;  /* 0x00000000003e7919 */ /* 0x000ee20000002100 */
[----:B------:R-:W-:Y:S01]  /*0080*/  ULDC UR8, c[0x0][0x240] ;  /* 0x0000900000087ab9 */ /* 0x000fe20000000800 */
[----:B------:R-:W4:Y:S01]  /*0090*/  LDC.64 R240, c[0x0][0x238] ;  /* 0x00008e00fff07b82 */ /* 0x000f220000000a00 */
[----:B------:R-:W-:Y:S01]  /*00a0*/  ULDC UR7, c[0x0][0x240] ;  /* 0x0000900000077ab9 */ /* 0x000fe20000000800 */
        /* <DEDUP_REMOVED lines=14> */
[----:B--2---:R-:W-:Y:S01]  /*0190*/  IMAD.MOV.U32 R61, RZ, RZ, R3 ;  /* 0x000000ffff3d7224 */ /* 0x004fe200078e0003 */
[----:B------:R2:W-:Y:S01]  /*01a0*/  STL.64 [R1+0xa30], R2 ;  /* 0x000a300201007387 */ /* 0x0005e20000100a00 */
[----:B------:R-:W-:Y:S01]  /*01b0*/  MOV R56, R2 ;  /* 0x0000000200387202 */ /* 0x000fe20000000f00 */
[----:B------:R-:W-:Y:S01]  /*01c0*/  ULDC.64 UR48, c[0x0][0x208] ;  /* 0x0000820000307ab9 */ /* 0x000fe20000000a00 */
[----:B------:R-:W-:-:S02]  /*01d0*/  VIADD R0, R61, 0x3f ;  /* 0x0000003f3d007836 */ /* 0x000fc40000000000 */
[C---:B----4-:R-:W-:Y:S01]  /*01e0*/  IMAD R75, R240.reuse, 0x23, RZ ;  /* 0x00000023f04b7824 */ /* 0x050fe200078e02ff */
[----:B-1----:R-:W-:Y:S01]  /*01f0*/  IABS R8, R5 ;  /* 0x0000000500087213 */ /* 0x002fe20000000000 */
[C---:B------:R-:W-:Y:S01]  /*0200*/  IMAD.SHL.U32 R83, R240.reuse, 0x4, RZ ;  /* 0x00000004f0537824 */ /* 0x040fe200078e00ff */
[----:B--2---:R-:W-:Y:S01]  /*0210*/  SHF.R.S32.HI R3, RZ, 0x1f, R0 ;  /* 0x0000001fff037819 */ /* 0x004fe20000011400 */
[----:B------:R-:W-:Y:S01]  /*0220*/  IMAD R91, R240, 0x5, RZ ;  /* 0x00000005f05b7824 */ /* 0x000fe200078e02ff */
[----:B---3--:R-:W-:Y:S01]  /*0230*/  LOP3.LUT R252, R62, 0x3f, RZ, 0xc0, !PT ;  /* 0x0000003f3efc7812 */ /* 0x008fe200078ec0ff */
[C---:B------:R-:W-:Y:S01]  /*0240*/  IMAD R99, R240.reuse, 0x6, RZ ;  /* 0x00000006f0637824 */ /* 0x040fe200078e02ff */
[----:B------:R-:W-:Y:S01]  /*0250*/  LEA.HI R3, R3, R0, RZ, 0x6 ;  /* 0x0000000003037211 */ /* 0x000fe200078f30ff */
[----:B------:R-:W-:Y:S02]  /*0260*/  IMAD R107, R240, 0x7, RZ ;  /* 0x00000007f06b7824 */ /* 0x000fe400078e02ff */
[----:B------:R-:W-:Y:S01]  /*0270*/  IMAD R241, R252, R241, RZ ;  /* 0x000000f1fcf17224 */ /* 0x000fe200078e02ff */
[----:B------:R-:W-:Y:S01]  /*0280*/  SHF.R.S32.HI R3, RZ, 0x6, R3 ;  /* 0x00000006ff037819 */ /* 0x000fe20000011403 */
[----:B------:R-:W-:-:S02]  /*0290*/  IMAD R115, R240, 0x24, RZ ;  /* 0x00000024f0737824 */ /* 0x000fc400078e02ff */
[C---:B------:R-:W-:Y:S01]  /*02a0*/  IMAD R123, R240.reuse, 0x25, RZ ;  /* 0x00000025f07b7824 */ /* 0x040fe200078e02ff */
[----:B------:R-:W-:Y:S01]  /*02b0*/  SHF.L.U32 R4, R3, 0x3, RZ ;  /* 0x0000000303047819 */ /* 0x000fe200000006ff */
[C---:B------:R-:W-:Y:S02]  /*02c0*/  IMAD R131, R240.reuse, 0x26, RZ ;  /* 0x00000026f0837824 */ /* 0x040fe400078e02ff */
[C---:B------:R-:W-:Y:S01]  /*02d0*/  IMAD R139, R240.reuse, 0x27, RZ ;  /* 0x00000027f08b7824 */ /* 0x040fe200078e02ff */
[-C--:B------:R-:W-:Y:S01]  /*02e0*/  IABS R7, R4.reuse ;  /* 0x0000000400077213 */ /* 0x080fe20000000000 */
[C---:B------:R-:W-:Y:S01]  /*02f0*/  IMAD.SHL.U32 R147, R240.reuse, 0x8, RZ ;  /* 0x00000008f0937824 */ /* 0x040fe200078e00ff */
[----:B------:R-:W-:Y:S01]  /*0300*/  IABS R10, R4 ;  /* 0x00000004000a7213 */ /* 0x000fe20000000000 */
[C---:B------:R-:W-:Y:S01]  /*0310*/  IMAD R155, R240.reuse, 0x9, RZ ;  /* 0x00000009f09b7824 */ /* 0x040fe200078e02ff */
[----:B------:R-:W1:Y:S01]  /*0320*/  I2F.RP R0, R7 ;  /* 0x0000000700007306 */ /* 0x000e620000209400 */
[----:B------:R-:W-:-:S02]  /*0330*/  IMAD R163, R240, 0xa, RZ ;  /* 0x0000000af0a37824 */ /* 0x000fc400078e02ff */
[C---:B------:R-:W-:Y:S02]  /*0340*/  IMAD R171, R240.reuse, 0xb, RZ ;  /* 0x0000000bf0ab7824 */ /* 0x040fe400078e02ff */
[C---:B------:R-:W-:Y:S02]  /*0350*/  IMAD R179, R240.reuse, 0x28, RZ ;  /* 0x00000028f0b37824 */ /* 0x040fe400078e02ff */
[C---:B------:R-:W-:Y:S02]  /*0360*/  IMAD R186, R240.reuse, 0x29, RZ ;  /* 0x00000029f0ba7824 */ /* 0x040fe400078e02ff */
[C---:B------:R-:W-:Y:S02]  /*0370*/  IMAD R194, R240.reuse, 0x2a, RZ ;  /* 0x0000002af0c27824 */ /* 0x040fe400078e02ff */
[C---:B------:R-:W-:Y:S02]  /*0380*/  IMAD R202, R240.reuse, 0x2b, RZ ;  /* 0x0000002bf0ca7824 */ /* 0x040fe400078e02ff */
[C---:B------:R-:W-:Y:S01]  /*0390*/  IMAD R210, R240.reuse, 0xc, RZ ;  /* 0x0000000cf0d27824 */ /* 0x040fe200078e02ff */
[----:B-1----:R-:W1:Y:S01]  /*03a0*/  MUFU.RCP R0, R0 ;  /* 0x0000000000007308 */ /* 0x002e620000001000 */
[----:B------:R-:W-:-:S02]  /*03b0*/  IMAD R218, R240, 0xd, RZ ;  /* 0x0000000df0da7824 */ /* 0x000fc400078e02ff */
[C---:B------:R-:W-:Y:S02]  /*03c0*/  IMAD R226, R240.reuse, 0xe, RZ ;  /* 0x0000000ef0e27824 */ /* 0x040fe400078e02ff */
[C---:B------:R-:W-:Y:S02]  /*03d0*/  IMAD R234, R240.reuse, 0xf, RZ ;  /* 0x0000000ff0ea7824 */ /* 0x040fe400078e02ff */
[----:B------:R-:W-:Y:S02]  /*03e0*/  IMAD R248, R240, 0x2c, RZ ;  /* 0x0000002cf0f87824 */ /* 0x000fe400078e02ff */
[----:B-1----:R-:W-:Y:S02]  /*03f0*/  VIADD R2, R0, 0xffffffe ;  /* 0x0ffffffe00027836 */ /* 0x002fe40000000000 */
[----:B------:R-:W-:Y:S02]  /*0400*/  IMAD.MOV R0, RZ, RZ, -R10 ;  /* 0x000000ffff007224 */ /* 0x000fe400078e0a0a */
[----:B------:R1:W2:Y:S02]  /*0410*/  F2I.FTZ.U32.TRUNC.NTZ R3, R2 ;  /* 0x0000000200037305 */ /* 0x0002a4000021f000 */
[----:B-1----:R-:W-:-:S02]  /*0420*/  MOV R2, RZ ;  /* 0x000000ff00027202 */ /* 0x002fc40000000f00 */
[----:B--2---:R-:W-:-:S05]  /*0430*/  IADD3 R6, RZ, -R3, RZ ;  /* 0x80000003ff067210 */ /* 0x004fca0007ffe0ff */
[----:B------:R-:W-:Y:S02]  /*0440*/  IMAD R9, R6, R7, RZ ;  /* 0x0000000706097224 */ /* 0x000fe400078e02ff */
[----:B------:R-:W-:Y:S02]  /*0450*/  IMAD.MOV.U32 R6, RZ, RZ, R8 ;  /* 0x000000ffff067224 */ /* 0x000fe400078e0008 */
[----:B------:R-:W-:Y:S01]  /*0460*/  IMAD.HI.U32 R3, R3, R9, R2 ;  /* 0x0000000903037227 */ /* 0x000fe200078e0002 */
[----:B------:R-:W-:-:S05]  /*0470*/  SHF.R.S32.HI R9, RZ, 0x6, R62 ;  /* 0x00000006ff097819 */ /* 0x000fca000001143e */
[----:B------:R-:W-:-:S04]  /*0480*/  IMAD.HI.U32 R3, R3, R6, RZ ;  /* 0x0000000603037227 */ /* 0x000fc800078e00ff */
[----:B------:R-:W-:-:S05]  /*0490*/  IMAD R0, R3, R0, R6 ;  /* 0x0000000003007224 */ /* 0x000fca00078e0206 */
[----:B------:R-:W-:-:S13]  /*04a0*/  ISETP.GT.U32.AND P1, PT, R7, R0, PT ;  /* 0x000000000700720c */ /* 0x000fda0003f24070 */
[-C--:B------:R-:W-:Y:S01]  /*04b0*/  @!P1 IADD3 R0, R0, -R7.reuse, RZ ;  /* 0x8000000700009210 */ /* 0x080fe20007ffe0ff */
[----:B------:R-:W-:Y:S01]  /*04c0*/  @!P1 VIADD R3, R3, 0x1 ;  /* 0x0000000103039836 */ /* 0x000fe20000000000 */
[----:B------:R-:W-:Y:S02]  /*04d0*/  ISETP.NE.AND P1, PT, R4, RZ, PT ;  /* 0x000000ff0400720c */ /* 0x000fe40003f25270 */
[----:B------:R-:W-:Y:S02]  /*04e0*/  ISETP.GE.U32.AND P0, PT, R0, R7, PT ;  /* 0x000000070000720c */ /* 0x000fe40003f06070 */
[----:B------:R-:W-:-:S04]  /*04f0*/  LOP3.LUT R0, R5, R4, RZ, 0x3c, !PT ;  /* 0x0000000405007212 */ /* 0x000fc800078e3cff */
[----:B------:R-:W-:Y:S02]  /*0500*/  ISETP.GE.AND P2, PT, R0, RZ, PT ;  /* 0x000000ff0000720c */ /* 0x000fe40003f46270 */
[----:B------:R-:W-:-:S05]  /*0510*/  IADD3 R0, R56, 0x1ff, RZ ;  /* 0x000001ff38007810 */ /* 0x000fca0007ffe0ff */
[----:B------:R-:W-:-:S05]  /*0520*/  @P0 IADD3 R3, R3, 0x1, RZ ;  /* 0x0000000103030810 */ /* 0x000fca0007ffe0ff */
[----:B------:R-:W-:Y:S01]  /*0530*/  IMAD.MOV.U32 R2, RZ, RZ, R3 ;  /* 0x000000ffff027224 */ /* 0x000fe200078e0003 */
[----:B------:R-:W-:-:S03]  /*0540*/  SHF.R.S32.HI R3, RZ, 0x1f, R0 ;  /* 0x0000001fff037819 */ /* 0x000fc60000011400 */
[----:B------:R-:W-:Y:S01]  /*0550*/  @!P2 IMAD.MOV R2, RZ, RZ, -R2 ;  /* 0x000000ffff02a224 */ /* 0x000fe200078e0a02 */
[----:B------:R-:W-:Y:S02]  /*0560*/  @!P1 LOP3.LUT R2, RZ, R4, RZ, 0x33, !PT ;  /* 0x00000004ff029212 */ /* 0x000fe400078e33ff */
[----:B------:R-:W-:Y:S02]  /*0570*/  LEA.HI R3, R3, R0, RZ, 0x9 ;  /* 0x0000000003037211 */ /* 0x000fe400078f48ff */
[C---:B------:R-:W-:Y:S02]  /*0580*/  SHF.L.U32 R14, R2.reuse, 0x3, RZ ;  /* 0x00000003020e7819 */ /* 0x040fe400000006ff */
[----:B------:R-:W-:Y:S02]  /*0590*/  IADD3 R2, -R2, RZ, RZ ;  /* 0x000000ff02027210 */ /* 0x000fe40007ffe1ff */
[----:B------:R-:W-:-:S03]  /*05a0*/  LEA.HI.SX32 R3, R3, -R14, 0x17 ;  /* 0x8000000e03037211 */ /* 0x000fc600078fbaff */
[----:B------:R-:W-:Y:S01]  /*05b0*/  IMAD R15, R4, R2, R5 ;  /* 0x00000002040f7224 */ /* 0x000fe200078e0205 */
[----:B------:R-:W-:Y:S02]  /*05c0*/  VIMNMX R16, R3, 0x8, PT ;  /* 0x0000000803107848 */ /* 0x000fe40003fe0100 */
[----:B------:R-:W-:Y:S02]  /*05d0*/  MOV R2, RZ ;  /* 0x000000ff00027202 */ /* 0x000fe40000000f00 */
[----:B------:R-:W-:Y:S02]  /*05e0*/  IABS R7, R16 ;  /* 0x0000001000077213 */ /* 0x000fe40000000000 */
[----:B------:R-:W-:Y:S02]  /*05f0*/  IABS R4, R15 ;  /* 0x0000000f00047213 */ /* 0x000fe40000000000 */
[----:B------:R-:W1:Y:S08]  /*0600*/  I2F.RP R0, R7 ;  /* 0x0000000700007306 */ /* 0x000e700000209400 */
[----:B-1----:R-:W1:Y:S02]  /*0610*/  MUFU.RCP R0, R0 ;  /* 0x0000000000007308 */ /* 0x002e640000001000 */
[----:B-1----:R-:W-:Y:S01]  /*0620*/  VIADD R3, R0, 0xffffffe ;  /* 0x0ffffffe00037836 */ /* 0x002fe20000000000 */
[----:B------:R-:W-:-:S05]  /*0630*/  IABS R0, R61 ;  /* 0x0000003d00007213 */ /* 0x000fca0000000000 */
[----:B------:R-:W1:Y:S08]  /*0640*/  I2F.RP R8, R0 ;  /* 0x0000000000087306 */ /* 0x000e700000209400 */
[----:B------:R-:W2:Y:S08]  /*0650*/  F2I.FTZ.U32.TRUNC.NTZ R3, R3 ;  /* 0x0000000300037305 */ /* 0x000eb0000021f000 */
[----:B-1----:R-:W1:Y:S01]  /*0660*/  MUFU.RCP R8, R8 ;  /* 0x0000000800087308 */ /* 0x002e620000001000 */
[----:B--2---:R-:W-:-:S04]  /*0670*/  IMAD.MOV R6, RZ, RZ, -R3 ;  /* 0x000000ffff067224 */ /* 0x004fc800078e0a03 */
[----:B------:R-:W-:Y:S01]  /*0680*/  IMAD R5, R6, R7, RZ ;  /* 0x0000000706057224 */ /* 0x000fe200078e02ff */
[----:B------:R-:W-:-:S03]  /*0690*/  IABS R6, R16 ;  /* 0x0000001000067213 */ /* 0x000fc60000000000 */
[----:B------:R-:W-:-:S04]  /*06a0*/  IMAD.HI.U32 R2, R3, R5, R2 ;  /* 0x0000000503027227 */ /* 0x000fc800078e0002 */
[----:B------:R-:W-:Y:S02]  /*06b0*/  IMAD.MOV R5, RZ, RZ, -R6 ;  /* 0x000000ffff057224 */ /* 0x000fe400078e0a06 */
[----:B------:R-:W-:Y:S01]  /*06c0*/  IMAD.HI.U32 R3, R2, R4, RZ ;  /* 0x0000000402037227 */ /* 0x000fe200078e00ff */
[----:B------:R-:W-:-:S03]  /*06d0*/  IABS R2, R56 ;  /* 0x0000003800027213 */ /* 0x000fc60000000000 */
[----:B------:R-:W-:Y:S02]  /*06e0*/  IMAD R4, R3, R5, R4 ;  /* 0x0000000503047224 */ /* 0x000fe400078e0204 */
[----:B------:R-:W2:Y:S01]  /*06f0*/  I2F.RP R5, R2 ;  /* 0x0000000200057306 */ /* 0x000ea20000209400 */
[----:B-1----:R-:W-:Y:S02]  /*0700*/  VIADD R6, R8, 0xffffffe ;  /* 0x0ffffffe08067836 */ /* 0x002fe40000000000 */
[----:B------:R-:W-:-:S05]  /*0710*/  ISETP.GT.U32.AND P1, PT, R7, R4, PT ;  /* 0x000000040700720c */ /* 0x000fca0003f24070 */
[----:B--2---:R-:W1:Y:S08]  /*0720*/  MUFU.RCP R5, R5 ;  /* 0x0000000500057308 */ /* 0x004e700000001000 */
[----:B------:R-:W-:Y:S02]  /*0730*/  @!P1 IADD3 R4, R4, -R7, RZ ;  /* 0x8000000704049210 */ /* 0x000fe40007ffe0ff */
[----:B------:R-:W-:-:S02]  /*0740*/  @!P1 IADD3 R3, R3, 0x1, RZ ;  /* 0x0000000103039810 */ /* 0x000fc40007ffe0ff */
[----:B------:R-:W-:Y:S02]  /*0750*/  ISETP.GE.U32.AND P0, PT, R4, R7, PT ;  /* 0x000000070400720c */ /* 0x000fe40003f06070 */
[----:B------:R-:W-:Y:S01]  /*0760*/  LOP3.LUT R4, R15, R16, RZ, 0x3c, !PT ;  /* 0x000000100f047212 */ /* 0x000fe200078e3cff */
[----:B------:R2:W3:Y:S01]  /*0770*/  F2I.FTZ.U32.TRUNC.NTZ R7, R6 ;  /* 0x0000000600077305 */ /* 0x0004e2000021f000 */
[----:B------:R-:W-:Y:S02]  /*0780*/  ISETP.NE.AND P1, PT, R16, RZ, PT ;  /* 0x000000ff1000720c */ /* 0x000fe40003f25270 */
[----:B------:R-:W-:Y:S01]  /*0790*/  ISETP.GE.AND P2, PT, R4, RZ, PT ;  /* 0x000000ff0400720c */ /* 0x000fe20003f46270 */
[----:B--2---:R-:W-:Y:S01]  /*07a0*/  IMAD.MOV.U32 R6, RZ, RZ, RZ ;  /* 0x000000ffff067224 */ /* 0x004fe200078e00ff */
[----:B-1----:R-:W-:-:S05]  /*07b0*/  IADD3 R4, R5, 0xffffffe, RZ ;  /* 0x0ffffffe05047810 */ /* 0x002fca0007ffe0ff */
[----:B------:R-:W-:Y:S01]  /*07c0*/  @P0 VIADD R3, R3, 0x1 ;  /* 0x0000000103030836 */ /* 0x000fe20000000000 */
[----:B------:R-:W1:Y:S01]  /*07d0*/  F2I.FTZ.U32.TRUNC.NTZ R5, R4 ;  /* 0x0000000400057305 */ /* 0x000e62000021f000 */
[----:B---3--:R-:W-:-:S03]  /*07e0*/  IADD3 R11, RZ, -R7, RZ ;  /* 0x80000007ff0b7210 */ /* 0x008fc60007ffe0ff */
[----:B------:R-:W-:Y:S02]  /*07f0*/  MOV R18, R3 ;  /* 0x0000000300127202 */ /* 0x000fe40000000f00 */
[----:B------:R-:W-:Y:S01]  /*0800*/  SHF.R.U32.HI R3, RZ, 0x6, R62 ;  /* 0x00000006ff037819 */ /* 0x000fe2000001163e */
[----:B------:R-:W-:Y:S02]  /*0810*/  IMAD R11, R11, R0, RZ ;  /* 0x000000000b0b7224 */ /* 0x000fe400078e02ff */
[----:B------:R-:W-:Y:S01]  /*0820*/  @!P2 IMAD.MOV R18, RZ, RZ, -R18 ;  /* 0x000000ffff12a224 */ /* 0x000fe200078e0a12 */
[----:B------:R-:W-:Y:S01]  /*0830*/  @!P1 LOP3.LUT R18, RZ, R16, RZ, 0x33, !PT ;  /* 0x00000010ff129212 */ /* 0x000fe200078e33ff */
[----:B------:R-:W-:Y:S01]  /*0840*/  IMAD.HI.U32 R11, R7, R11, R6 ;  /* 0x0000000b070b7227 */ /* 0x000fe200078e0006 */
[----:B------:R-:W-:Y:S02]  /*0850*/  SGXT.U32 R3, R3, 0x1 ;  /* 0x000000010303781a */ /* 0x000fe40000000000 */
[----:B------:R-:W-:Y:S01]  /*0860*/  SHF.L.U32 R6, R62, 0x2, RZ ;  /* 0x000000023e067819 */ /* 0x000fe200000006ff */
[----:B------:R-:W-:-:S02]  /*0870*/  IMAD.SHL.U32 R8, R18, 0x40, RZ ;  /* 0x0000004012087824 */ /* 0x000fc400078e00ff */
[----:B------:R-:W-:-:S03]  /*0880*/  IMAD.SHL.U32 R7, R62, 0x100, RZ ;  /* 0x000001003e077824 */ /* 0x000fc600078e00ff */
[----:B------:R-:W-:Y:S02]  /*0890*/  LOP3.LUT R10, R8, R3, RZ, 0xfc, !PT ;  /* 0x00000003080a7212 */ /* 0x000fe400078efcff */
[----:B------:R-:W-:Y:S02]  /*08a0*/  SGXT R3, R9, 0x1 ;  /* 0x000000010903781a */ /* 0x000fe40000000200 */
[----:B------:R-:W-:Y:S02]  /*08b0*/  LOP3.LUT R19, R10, 0x3e, RZ, 0xfc, !PT ;  /* 0x0000003e0a137812 */ /* 0x000fe400078efcff */
[----:B------:R-:W-:Y:S02]  /*08c0*/  IABS R13, R10 ;  /* 0x0000000a000d7213 */ /* 0x000fe40000000000 */
[----:B------:R-:W-:Y:S02]  /*08d0*/  LOP3.LUT R3, R3, 0x90, RZ, 0xc0, !PT ;  /* 0x0000009003037812 */ /* 0x000fe400078ec0ff */
[----:B------:R-:W-:-:S02]  /*08e0*/  IABS R17, R19 ;  /* 0x0000001300117213 */ /* 0x000fc40000000000 */
[----:B------:R-:W-:Y:S01]  /*08f0*/  LOP3.LUT R6, R3, 0x7c, R6, 0x78, !PT ;  /* 0x0000007c03067812 */ /* 0x000fe200078e7806 */
[C---:B------:R-:W-:Y:S01]  /*0900*/  IMAD.HI.U32 R3, R11.reuse, R13, RZ ;  /* 0x0000000d0b037227 */ /* 0x040fe200078e00ff */
[----:B-1----:R-:W-:Y:S02]  /*0910*/  IADD3 R9, RZ, -R5, RZ ;  /* 0x80000005ff097210 */ /* 0x002fe40007ffe0ff */
[----:B------:R-:W-:Y:S01]  /*0920*/  LOP3.LUT R20, R10, 0x2, RZ, 0xfc, !PT ;  /* 0x000000020a147812 */ /* 0x000fe200078efcff */
[----:B------:R-:W-:Y:S01]  /*0930*/  IMAD.HI.U32 R4, R11, R17, RZ ;  /* 0x000000110b047227 */ /* 0x000fe200078e00ff */
[----:B------:R-:W-:Y:S02]  /*0940*/  LOP3.LUT R7, R6, 0x2000, R7, 0xf8, !PT ;  /* 0x0000200006077812 */ /* 0x000fe400078ef807 */
[----:B------:R-:W-:Y:S01]  /*0950*/  IABS R12, R20 ;  /* 0x00000014000c7213 */ /* 0x000fe20000000000 */
[----:B------:R-:W-:Y:S01]  /*0960*/  IMAD.MOV R3, RZ, RZ, -R3 ;  /* 0x000000ffff037224 */ /* 0x000fe200078e0a03 */
[----:B------:R-:W-:Y:S01]  /*0970*/  IADD3 R4, -R4, RZ, RZ ;  /* 0x000000ff04047210 */ /* 0x000fe20007ffe1ff */
[----:B------:R-:W-:Y:S01]  /*0980*/  IMAD R9, R9, R2, RZ ;  /* 0x0000000209097224 */ /* 0x000fe200078e02ff */
[----:B------:R-:W-:Y:S01]  /*0990*/  ISETP.GE.AND P2, PT, R20, RZ, PT ;  /* 0x000000ff1400720c */ /* 0x000fe20003f46270 */
[----:B------:R-:W-:Y:S01]  /*09a0*/  IMAD R13, R0, R3, R13 ;  /* 0x00000003000d7224 */ /* 0x000fe200078e020d */
[----:B------:R-:W-:Y:S01]  /*09b0*/  ISETP.GE.AND P4, PT, R10, RZ, PT ;  /* 0x000000ff0a00720c */ /* 0x000fe20003f86270 */
[C---:B------:R-:W-:Y:S01]  /*09c0*/  IMAD R17, R0.reuse, R4, R17 ;  /* 0x0000000400117224 */ /* 0x040fe200078e0211 */
[----:B------:R-:W-:Y:S01]  /*09d0*/  MOV R4, RZ ;  /* 0x000000ff00047202 */ /* 0x000fe20000000f00 */
[----:B------:R-:W-:Y:S01]  /*09e0*/  IMAD.MOV R3, RZ, RZ, -R18 ;  /* 0x000000ffff037224 */ /* 0x000fe200078e0a12 */
[----:B------:R-:W-:Y:S01]  /*09f0*/  ISETP.GT.U32.AND P0, PT, R0, R13, PT ;  /* 0x0000000d0000720c */ /* 0x000fe20003f04070 */
[----:B------:R-:W-:Y:S01]  /*0a00*/  IMAD.HI.U32 R6, R11, R12, RZ ;  /* 0x0000000c0b067227 */ /* 0x000fe200078e00ff */
[----:B------:R-:W-:-:S02]  /*0a10*/  LOP3.LUT R18, R10, 0x4, RZ, 0xfc, !PT ;  /* 0x000000040a127812 */ /* 0x000fc400078efcff */
[----:B------:R-:W-:Y:S01]  /*0a20*/  ISETP.GT.U32.AND P1, PT, R0, R17, PT ;  /* 0x000000110000720c */ /* 0x000fe20003f24070 */
[----:B------:R-:W-:Y:S01]  /*0a30*/  IMAD.HI.U32 R9, R5, R9, R4 ;  /* 0x0000000905097227 */ /* 0x000fe200078e0004 */
[----:B------:R-:W-:Y:S02]  /*0a40*/  IABS R4, R18 ;  /* 0x0000001200047213 */ /* 0x000fe40000000000 */
[----:B------:R-:W-:Y:S01]  /*0a50*/  ISETP.GE.AND P5, PT, R18, RZ, PT ;  /* 0x000000ff1200720c */ /* 0x000fe20003fa6270 */
[----:B------:R-:W-:Y:S01]  /*0a60*/  IMAD R3, R16, R3, R15 ;  /* 0x0000000310037224 */ /* 0x000fe200078e020f */
[C---:B------:R-:W-:Y:S01]  /*0a70*/  LOP3.LUT R18, R10.reuse, 0x8, RZ, 0xfc, !PT ;  /* 0x000000080a127812 */ /* 0x040fe200078efcff */
[----:B------:R-:W-:Y:S01]  /*0a80*/  IMAD.MOV R15, RZ, RZ, -R6 ;  /* 0x000000ffff0f7224 */ /* 0x000fe200078e0a06 */
[----:B------:R-:W-:Y:S01]  /*0a90*/  LOP3.LUT R23, R10, 0xe, RZ, 0xfc, !PT ;  /* 0x0000000e0a177812 */ /* 0x000fe200078efcff */
[----:B------:R-:W-:Y:S01]  /*0aa0*/  IMAD.MOV.U32 R6, RZ, RZ, R4 ;  /* 0x000000ffff067224 */ /* 0x000fe200078e0004 */
[----:B------:R-:W-:-:S02]  /*0ab0*/  @!P0 IADD3 R13, R13, -R0, RZ ;  /* 0x800000000d0d8210 */ /* 0x000fc40007ffe0ff */
[----:B------:R-:W-:Y:S01]  /*0ac0*/  IADD3 R5, R14, R3, RZ ;  /* 0x000000030e057210 */ /* 0x000fe20007ffe0ff */
[----:B------:R-:W-:Y:S01]  /*0ad0*/  IMAD.HI.U32 R4, R11, R6, RZ ;  /* 0x000000060b047227 */ /* 0x000fe200078e00ff */
[C---:B------:R-:W-:Y:S02]  /*0ae0*/  ISETP.GT.U32.AND P0, PT, R0.reuse, R13, PT ;  /* 0x0000000d0000720c */ /* 0x040fe40003f04070 */
[----:B------:R-:W-:Y:S01]  /*0af0*/  IABS R16, R18 ;  /* 0x0000001200107213 */ /* 0x000fe20000000000 */
[----:B------:R-:W-:Y:S01]  /*0b00*/  IMAD R3, R0, R15, R12 ;  /* 0x0000000f00037224 */ /* 0x000fe200078e020c */
[----:B------:R-:W-:Y:S01]  /*0b10*/  IADD3 R15, -R4, RZ, RZ ;  /* 0x000000ff040f7210 */ /* 0x000fe20007ffe1ff */
[----:B------:R-:W-:Y:S01]  /*0b20*/  @!P1 IMAD.IADD R17, R17, 0x1, -R0 ;  /* 0x0000000111119824 */ /* 0x000fe200078e0a00 */
[----:B------:R-:W-:Y:S02]  /*0b30*/  LOP3.LUT R12, R10, 0x6, RZ, 0xfc, !PT ;  /* 0x000000060a0c7812 */ /* 0x000fe400078efcff */
[C---:B------:R-:W-:Y:S01]  /*0b40*/  ISETP.GT.U32.AND P3, PT, R0.reuse, R3, PT ;  /* 0x000000030000720c */ /* 0x040fe20003f64070 */
[C---:B------:R-:W-:Y:S01]  /*0b50*/  IMAD R15, R0.reuse, R15, R6 ;  /* 0x0000000f000f7224 */ /* 0x040fe200078e0206 */
[----:B------:R-:W-:Y:S01]  /*0b60*/  ISETP.GT.U32.AND P1, PT, R0, R17, PT ;  /* 0x000000110000720c */ /* 0x000fe20003f24070 */
[----:B------:R-:W-:Y:S01]  /*0b70*/  IMAD.HI.U32 R6, R11, R16, RZ ;  /* 0x000000100b067227 */ /* 0x000fe200078e00ff */
[----:B------:R-:W-:-:S02]  /*0b80*/  IABS R14, R12 ;  /* 0x0000000c000e7213 */ /* 0x000fc40000000000 */
[----:B------:R-:W-:Y:S01]  /*0b90*/  ISETP.GE.AND P6, PT, R12, RZ, PT ;  /* 0x000000ff0c00720c */ /* 0x000fe20003fc6270 */
[--C-:B------:R-:W-:Y:S01]  /*0ba0*/  @!P0 IMAD.IADD R13, R13, 0x1, -R0.reuse ;  /* 0x000000010d0d8824 */ /* 0x100fe200078e0a00 */
[----:B------:R-:W-:Y:S01]  /*0bb0*/  ISETP.GT.U32.AND P0, PT, R0, R15, PT ;  /* 0x0000000f0000720c */ /* 0x000fe20003f04070 */
[----:B------:R-:W-:Y:S01]  /*0bc0*/  IMAD.HI.U32 R4, R11, R14, RZ ;  /* 0x0000000e0b047227 */ /* 0x000fe200078e00ff */
[----:B------:R-:W-:Y:S02]  /*0bd0*/  LOP3.LUT R24, R10, 0x10, RZ, 0xfc, !PT ;  /* 0x000000100a187812 */ /* 0x000fe400078efcff */
[----:B------:R-:W-:Y:S01]  /*0be0*/  MOV R12, R13 ;  /* 0x0000000d000c7202 */ /* 0x000fe20000000f00 */
[----:B------:R-:W-:Y:S01]  /*0bf0*/  @!P3 IMAD.IADD R3, R3, 0x1, -R0 ;  /* 0x000000010303b824 */ /* 0x000fe200078e0a00 */
[----:B------:R-:W-:Y:S01]  /*0c00*/  IABS R20, R23 ;  /* 0x0000001700147213 */ /* 0x000fe20000000000 */
[----:B------:R-:W-:Y:S01]  /*0c10*/  IMAD.MOV R13, RZ, RZ, -R4 ;  /* 0x000000ffff0d7224 */ /* 0x000fe200078e0a04 */
[----:B------:R-:W-:-:S02]  /*0c20*/  @!P1 IADD3 R17, R17, -R0, RZ ;  /* 0x8000000011119210 */ /* 0x000fc40007ffe0ff */
[C---:B------:R-:W-:Y:S01]  /*0c30*/  ISETP.GT.U32.AND P3, PT, R0.reuse, R3, PT ;  /* 0x000000030000720c */ /* 0x040fe20003f64070 */
[----:B------:R-:W-:Y:S01]  /*0c40*/  IMAD R13, R0, R13, R14 ;  /* 0x0000000d000d7224 */ /* 0x000fe200078e020e */
[----:B------:R-:W-:Y:S01]  /*0c50*/  ISETP.GE.AND P1, PT, R19, RZ, PT ;  /* 0x000000ff1300720c */ /* 0x000fe20003f26270 */
[----:B------:R-:W-:Y:S01]  /*0c60*/  @!P0 IMAD.IADD R15, R15, 0x1, -R0 ;  /* 0x000000010f0f8824 */ /* 0x000fe200078e0a00 */
[----:B------:R-:W-:Y:S01]  /*0c70*/  LOP3.LUT R14, R10, 0xa, RZ, 0xfc, !PT ;  /* 0x0000000a0a0e7812 */ /* 0x000fe200078efcff */
[----:B------:R-:W-:Y:S01]  /*0c80*/  IMAD.MOV.U32 R4, RZ, RZ, R17 ;  /* 0x000000ffff047224 */ /* 0x000fe200078e0011 */
[----:B------:R-:W-:Y:S02]  /*0c90*/  IADD3 R17, -R6, RZ, RZ ;  /* 0x000000ff06117210 */ /* 0x000fe40007ffe1ff */
[C---:B------:R-:W-:Y:S02]  /*0ca0*/  ISETP.GT.U32.AND P0, PT, R0.reuse, R15, PT ;  /* 0x0000000f0000720c */ /* 0x040fe40003f04070 */
[----:B------:R-:W-:Y:S01]  /*0cb0*/  IABS R6, R14 ;  /* 0x0000000e00067213 */ /* 0x000fe20000000000 */
[----:B------:R-:W-:Y:S01]  /*0cc0*/  IMAD R17, R0, R17, R16 ;  /* 0x0000001100117224 */ /* 0x000fe200078e0210 */
[----:B------:R-:W-:Y:S01]  /*0cd0*/  LOP3.LUT R16, R10, 0xc, RZ, 0xfc, !PT ;  /* 0x0000000c0a107812 */ /* 0x000fe200078efcff */
[----:B------:R-:W-:Y:S01]  /*0ce0*/  @!P3 IMAD.IADD R3, R3, 0x1, -R0 ;  /* 0x000000010303b824 */ /* 0x000fe200078e0a00 */
[----:B------:R-:W-:-:S02]  /*0cf0*/  ISETP.GT.U32.AND P3, PT, R0, R13, PT ;  /* 0x0000000d0000720c */ /* 0x000fc40003f64070 */
[----:B------:R-:W-:Y:S02]  /*0d00*/  @!P1 IADD3 R4, -R4, RZ, RZ ;  /* 0x000000ff04049210 */ /* 0x000fe40007ffe1ff */
[----:B------:R-:W-:Y:S02]  /*0d10*/  ISETP.GE.AND P1, PT, R14, RZ, PT ;  /* 0x000000ff0e00720c */ /* 0x000fe40003f26270 */
[----:B------:R-:W-:Y:S01]  /*0d20*/  MOV R14, R3 ;  /* 0x00000003000e7202 */ /* 0x000fe20000000f00 */
[----:B------:R-:W-:Y:S01]  /*0d30*/  @!P0 IMAD.IADD R15, R15, 0x1, -R0 ;  /* 0x000000010f0f8824 */ /* 0x000fe200078e0a00 */
[----:B------:R-:W-:Y:S01]  /*0d40*/  ISETP.GT.U32.AND P0, PT, R0, R17, PT ;  /* 0x000000110000720c */ /* 0x000fe20003f04070 */
[----:B------:R-:W-:Y:S01]  /*0d50*/  IMAD.HI.U32 R3, R11, R6, RZ ;  /* 0x000000060b037227 */ /* 0x000fe200078e00ff */
[----:B------:R-:W-:Y:S02]  /*0d60*/  IABS R19, R16 ;  /* 0x0000001000137213 */ /* 0x000fe40000000000 */
[----:B------:R-:W-:Y:S01]  /*0d70*/  IABS R22, R24 ;  /* 0x0000001800167213 */ /* 0x000fe20000000000 */
[----:B------:R-:W-:Y:S01]  /*0d80*/  @!P2 IMAD.MOV R14, RZ, RZ, -R14 ;  /* 0x000000ffff0ea224 */ /* 0x000fe200078e0a0e */
[----:B------:R-:W-:-:S02]  /*0d90*/  @!P3 IADD3 R13, R13, -R0, RZ ;  /* 0x800000000d0db210 */ /* 0x000fc40007ffe0ff */
[----:B------:R-:W-:Y:S02]  /*0da0*/  IADD3 R3, -R3, RZ, RZ ;  /* 0x000000ff03037210 */ /* 0x000fe40007ffe1ff */
[----:B------:R-:W-:Y:S02]  /*0db0*/  ISETP.GT.U32.AND P3, PT, R0, R13, PT ;  /* 0x0000000d0000720c */ /* 0x000fe40003f64070 */
[----:B------:R-:W-:Y:S01]  /*0dc0*/  ISETP.GE.AND P2, PT, R16, RZ, PT ;  /* 0x000000ff1000720c */ /* 0x000fe20003f46270 */
[----:B------:R-:W-:Y:S01]  /*0dd0*/  @!P0 IMAD.IADD R17, R17, 0x1, -R0 ;  /* 0x0000000111118824 */ /* 0x000fe200078e0a00 */
[----:B------:R-:W-:Y:S01]  /*0de0*/  @!P4 IADD3 R12, -R12, RZ, RZ ;  /* 0x000000ff0c0cc210 */ /* 0x000fe20007ffe1ff */
[----:B------:R-:W-:Y:S01]  /*0df0*/  IMAD.MOV.U32 R16, RZ, RZ, R15 ;  /* 0x000000ffff107224 */ /* 0x000fe200078e000f */
[----:B------:R-:W-:Y:S01]  /*0e00*/  ISETP.GE.AND P4, PT, R18, RZ, PT ;  /* 0x000000ff1200720c */ /* 0x000fe20003f86270 */
[C---:B------:R-:W-:Y:S01]  /*0e10*/  IMAD R3, R0.reuse, R3, R6 ;  /* 0x0000000300037224 */ /* 0x040fe200078e0206 */
[----:B------:R-:W-:Y:S01]  /*0e20*/  ISETP.GT.U32.AND P0, PT, R0, R17, PT ;  /* 0x000000110000720c */ /* 0x000fe20003f04070 */
[----:B------:R-:W-:Y:S01]  /*0e30*/  IMAD.HI.U32 R6, R11, R19, RZ ;  /* 0x000000130b067227 */ /* 0x000fe200078e00ff */
[----:B------:R-:W-:-:S02]  /*0e40*/  @!P5 IADD3 R16, -R16, RZ, RZ ;  /* 0x000000ff1010d210 */ /* 0x000fc40007ffe1ff */
[----:B------:R-:W-:Y:S01]  /*0e50*/  ISETP.GT.U32.AND P5, PT, R0, R3, PT ;  /* 0x000000030000720c */ /* 0x000fe20003fa4070 */
[----:B------:R-:W-:Y:S01]  /*0e60*/  IMAD.HI.U32 R15, R11, R20, RZ ;  /* 0x000000140b0f7227 */ /* 0x000fe200078e00ff */
[----:B------:R-:W-:Y:S02]  /*0e70*/  IADD3 R6, -R6, RZ, RZ ;  /* 0x000000ff06067210 */ /* 0x000fe40007ffe1ff */
[----:B------:R-:W-:Y:S01]  /*0e80*/  @!P3 IADD3 R13, R13, -R0, RZ ;  /* 0x800000000d0db210 */ /* 0x000fe20007ffe0ff */
[----:B------:R-:W-:Y:S01]  /*0e90*/  IMAD.HI.U32 R18, R11, R22, RZ ;  /* 0x000000160b127227 */ /* 0x000fe200078e00ff */
[----:B------:R-:W-:Y:S02]  /*0ea0*/  ISETP.GE.AND P3, PT, R23, RZ, PT ;  /* 0x000000ff1700720c */ /* 0x000fe40003f66270 */
[C---:B------:R-:W-:Y:S01]  /*0eb0*/  LOP3.LUT R25, R10.reuse, 0x12, RZ, 0xfc, !PT ;  /* 0x000000120a197812 */ /* 0x040fe200078efcff */
[----:B------:R-:W-:Y:S01]  /*0ec0*/  IMAD.MOV R21, RZ, RZ, -R15 ;  /* 0x000000ffff157224 */ /* 0x000fe200078e0a0f */
[----:B------:R-:W-:Y:S01]  /*0ed0*/  LOP3.LUT R26, R10, 0x14, RZ, 0xfc, !PT ;  /* 0x000000140a1a7812 */ /* 0x000fe200078efcff */
[----:B------:R-:W-:Y:S01]  /*0ee0*/  IMAD R15, R0, R6, R19 ;  /* 0x00000006000f7224 */ /* 0x000fe200078e0213 */
[----:B------:R-:W-:Y:S01]  /*0ef0*/  LOP3.LUT R28, R10, 0x16, RZ, 0xfc, !PT ;  /* 0x000000160a1c7812 */ /* 0x000fe200078efcff */
[----:B------:R-:W-:Y:S01]  /*0f00*/  IMAD.MOV R23, RZ, RZ, -R18 ;  /* 0x000000ffff177224 */ /* 0x000fe200078e0a12 */
[----:B------:R-:W-:Y:S01]  /*0f10*/  MOV R18, R13 ;  /* 0x0000000d00127202 */ /* 0x000fe20000000f00 */
[C---:B------:R-:W-:Y:S01]  /*0f20*/  IMAD R19, R0.reuse, R21, R20 ;  /* 0x0000001500137224 */ /* 0x040fe200078e0214 */
[----:B------:R-:W-:Y:S01]  /*0f30*/  @!P5 IADD3 R3, R3, -R0, RZ ;  /* 0x800000000303d210 */ /* 0x000fe20007ffe0ff */
[----:B------:R-:W-:Y:S01]  /*0f40*/  @!P0 IMAD.IADD R17, R17, 0x1, -R0 ;  /* 0x0000000111118824 */ /* 0x000fe200078e0a00 */
[C---:B------:R-:W-:Y:S01]  /*0f50*/  ISETP.GT.U32.AND P0, PT, R0.reuse, R15, PT ;  /* 0x0000000f0000720c */ /* 0x040fe20003f04070 */
[----:B------:R-:W-:Y:S01]  /*0f60*/  @!P6 IMAD.MOV R18, RZ, RZ, -R18 ;  /* 0x000000ffff12e224 */ /* 0x000fe200078e0a12 */
[C---:B------:R-:W-:Y:S01]  /*0f70*/  ISETP.GT.U32.AND P6, PT, R0.reuse, R19, PT ;  /* 0x000000130000720c */ /* 0x040fe20003fc4070 */
[C---:B------:R-:W-:Y:S01]  /*0f80*/  IMAD R21, R0.reuse, R23, R22 ;  /* 0x0000001700157224 */ /* 0x040fe200078e0216 */
[----:B------:R-:W-:-:S02]  /*0f90*/  ISETP.GT.U32.AND P5, PT, R0, R3, PT ;  /* 0x000000030000720c */ /* 0x000fc40003fa4070 */
[----:B------:R-:W-:Y:S02]  /*0fa0*/  IABS R20, R25 ;  /* 0x0000001900147213 */ /* 0x000fe40000000000 */
[----:B------:R-:W-:Y:S02]  /*0fb0*/  IABS R23, R26 ;  /* 0x0000001a00177213 */ /* 0x000fe40000000000 */
[C---:B------:R-:W-:Y:S01]  /*0fc0*/  LOP3.LUT R31, R10.reuse, 0x1a, RZ, 0xfc, !PT ;  /* 0x0000001a0a1f7812 */ /* 0x040fe200078efcff */
[----:B------:R-:W-:Y:S01]  /*0fd0*/  IMAD.HI.U32 R6, R11, R20, RZ ;  /* 0x000000140b067227 */ /* 0x000fe200078e00ff */
[----:B------:R-:W-:Y:S02]  /*0fe0*/  LOP3.LUT R30, R10, 0x18, RZ, 0xfc, !PT ;  /* 0x000000180a1e7812 */ /* 0x000fe400078efcff */
[----:B------:R-:W-:Y:S01]  /*0ff0*/  IABS R27, R31 ;  /* 0x0000001f001b7213 */ /* 0x000fe20000000000 */
[----:B------:R-:W-:Y:S01]  /*1000*/  @!P0 IMAD.IADD R15, R15, 0x1, -R0 ;  /* 0x000000010f0f8824 */ /* 0x000fe200078e0a00 */
[-C--:B------:R-:W-:Y:S01]  /*1010*/  @!P6 IADD3 R19, R19, -R0.reuse, RZ ;  /* 0x800000001313e210 */ /* 0x080fe20007ffe0ff */
[----:B------:R-:W-:Y:S01]  /*1020*/  IMAD.MOV R13, RZ, RZ, -R6 ;  /* 0x000000ffff0d7224 */ /* 0x000fe200078e0a06 */
[----:B------:R-:W-:Y:S01]  /*1030*/  @!P5 IADD3 R3, R3, -R0, RZ ;  /* 0x800000000303d210 */ /* 0x000fe20007ffe0ff */
[----:B------:R-:W-:Y:S01]  /*1040*/  IMAD.HI.U32 R22, R11, R23, RZ ;  /* 0x000000170b167227 */ /* 0x000fe200078e00ff */
[----:B------:R-:W-:-:S02]  /*1050*/  ISETP.GT.U32.AND P6, PT, R0, R15, PT ;  /* 0x0000000f0000720c */ /* 0x000fc40003fc4070 */
[C---:B------:R-:W-:Y:S01]  /*1060*/  ISETP.GT.U32.AND P5, PT, R0.reuse, R21, PT ;  /* 0x000000150000720c */ /* 0x040fe20003fa4070 */
[C---:B------:R-:W-:Y:S01]  /*1070*/  IMAD R13, R0.reuse, R13, R20 ;  /* 0x0000000d000d7224 */ /* 0x040fe200078e0214 */
[----:B------:R-:W-:Y:S01]  /*1080*/  MOV R20, R3 ;  /* 0x0000000300147202 */ /* 0x000fe20000000f00 */
[----:B------:R-:W-:Y:S01]  /*1090*/  IMAD.MOV R22, RZ, RZ, -R22 ;  /* 0x000000ffff167224 */ /* 0x000fe200078e0a16 */
[----:B------:R-:W-:Y:S02]  /*10a0*/  ISETP.GE.AND P0, PT, R25, RZ, PT ;  /* 0x000000ff1900720c */ /* 0x000fe40003f06270 */
[----:B------:R-:W-:Y:S01]  /*10b0*/  IABS R25, R30 ;  /* 0x0000001e00197213 */ /* 0x000fe20000000000 */
[C---:B------:R-:W-:Y:S01]  /*10c0*/  IMAD R3, R0.reuse, R22, R23 ;  /* 0x0000001600037224 */ /* 0x040fe200078e0217 */
[----:B------:R-:W-:Y:S01]  /*10d0*/  IABS R23, R28 ;  /* 0x0000001c00177213 */ /* 0x000fe20000000000 */
[----:B------:R-:W-:Y:S01]  /*10e0*/  @!P1 IMAD.MOV R20, RZ, RZ, -R20 ;  /* 0x000000ffff149224 */ /* 0x000fe200078e0a14 */
[C---:B------:R-:W-:Y:S01]  /*10f0*/  ISETP.GT.U32.AND P1, PT, R0.reuse, R19, PT ;  /* 0x000000130000720c */ /* 0x040fe20003f24070 */
[----:B------:R-:W-:Y:S01]  /*1100*/  @!P6 IMAD.IADD R15, R15, 0x1, -R0 ;  /* 0x000000010f0fe824 */ /* 0x000fe200078e0a00 */
[----:B------:R-:W-:Y:S01]  /*1110*/  ISETP.GT.U32.AND P6, PT, R0, R13, PT ;  /* 0x0000000d0000720c */ /* 0x000fe20003fc4070 */
[----:B------:R-:W-:Y:S01]  /*1120*/  IMAD.HI.U32 R6, R11, R23, RZ ;  /* 0x000000170b067227 */ /* 0x000fe200078e00ff */
[----:B------:R-:W-:-:S02]  /*1130*/  LOP3.LUT R32, R10, 0x1c, RZ, 0xfc, !PT ;  /* 0x0000001c0a207812 */ /* 0x000fc400078efcff */
[----:B------:R-:W-:Y:S01]  /*1140*/  @!P4 IADD3 R17, -R17, RZ, RZ ;  /* 0x000000ff1111c210 */ /* 0x000fe20007ffe1ff */
[----:B------:R-:W-:Y:S01]  /*1150*/  IMAD.MOV R22, RZ, RZ, -R6 ;  /* 0x000000ffff167224 */ /* 0x000fe200078e0a06 */
[----:B------:R-:W-:Y:S01]  /*1160*/  ISETP.GE.AND P4, PT, R24, RZ, PT ;  /* 0x000000ff1800720c */ /* 0x000fe20003f86270 */
[----:B------:R-:W-:Y:S01]  /*1170*/  IMAD.HI.U32 R6, R11, R25, RZ ;  /* 0x000000190b067227 */ /* 0x000fe200078e00ff */
[----:B------:R-:W-:Y:S02]  /*1180*/  @!P5 IADD3 R21, R21, -R0, RZ ;  /* 0x800000001515d210 */ /* 0x000fe40007ffe0ff */
[----:B------:R-:W-:Y:S01]  /*1190*/  IABS R24, R32 ;  /* 0x0000002000187213 */ /* 0x000fe20000000000 */
[C---:B------:R-:W-:Y:S01]  /*11a0*/  IMAD R23, R0.reuse, R22, R23 ;  /* 0x0000001600177224 */ /* 0x040fe200078e0217 */
[----:B------:R-:W-:Y:S01]  /*11b0*/  @!P1 IADD3 R19, R19, -R0, RZ ;  /* 0x8000000013139210 */ /* 0x000fe20007ffe0ff */
[----:B------:R-:W-:Y:S01]  /*11c0*/  IMAD.HI.U32 R22, R11, R27, RZ ;  /* 0x0000001b0b167227 */ /* 0x000fe200078e00ff */
[----:B------:R-:W-:-:S02]  /*11d0*/  ISETP.GT.U32.AND P1, PT, R0, R3, PT ;  /* 0x000000030000720c */ /* 0x000fc40003f24070 */
[----:B------:R-:W-:Y:S01]  /*11e0*/  @!P6 IADD3 R13, R13, -R0, RZ ;  /* 0x800000000d0de210 */ /* 0x000fe20007ffe0ff */
[----:B------:R-:W-:Y:S01]  /*11f0*/  IMAD.MOV R22, RZ, RZ, -R22 ;  /* 0x000000ffff167224 */ /* 0x000fe200078e0a16 */
[C---:B------:R-:W-:Y:S01]  /*1200*/  ISETP.GT.U32.AND P6, PT, R0.reuse, R23, PT ;  /* 0x000000170000720c */ /* 0x040fe20003fc4070 */
[----:B------:R-:W-:Y:S01]  /*1210*/  IMAD.MOV R6, RZ, RZ, -R6 ;  /* 0x000000ffff067224 */ /* 0x000fe200078e0a06 */
[C---:B------:R-:W-:Y:S01]  /*1220*/  ISETP.GT.U32.AND P5, PT, R0.reuse, R21, PT ;  /* 0x000000150000720c */ /* 0x040fe20003fa4070 */
[----:B------:R-:W-:Y:S01]  /*1230*/  IMAD R27, R0, R22, R27 ;  /* 0x00000016001b7224 */ /* 0x000fe200078e021b */
[C---:B------:R-:W-:Y:S01]  /*1240*/  LOP3.LUT R33, R10.reuse, 0x1e, RZ, 0xfc, !PT ;  /* 0x0000001e0a217812 */ /* 0x040fe200078efcff */
[----:B------:R-:W-:Y:S01]  /*1250*/  IMAD.MOV.U32 R22, RZ, RZ, R15 ;  /* 0x000000ffff167224 */ /* 0x000fe200078e000f */
[----:B------:R-:W-:Y:S01]  /*1260*/  LOP3.LUT R34, R10, 0x20, RZ, 0xfc, !PT ;  /* 0x000000200a227812 */ /* 0x000fe200078efcff */
[C---:B------:R-:W-:Y:S01]  /*1270*/  IMAD R25, R0.reuse, R6, R25 ;  /* 0x0000000600197224 */ /* 0x040fe200078e0219 */
[----:B------:R-:W-:Y:S01]  /*1280*/  IABS R29, R33 ;  /* 0x00000021001d7213 */ /* 0x000fe20000000000 */
[----:B------:R-:W-:Y:S01]  /*1290*/  @!P2 IMAD.MOV R22, RZ, RZ, -R22 ;  /* 0x000000ffff16a224 */ /* 0x000fe200078e0a16 */
[----:B------:R-:W-:Y:S01]  /*12a0*/  @!P1 IADD3 R3, R3, -R0, RZ ;  /* 0x8000000003039210 */ /* 0x000fe20007ffe0ff */
[----:B------:R-:W-:Y:S01]  /*12b0*/  IMAD.HI.U32 R6, R11, R24, RZ ;  /* 0x000000180b067227 */ /* 0x000fe200078e00ff */
[----:B------:R-:W-:-:S02]  /*12c0*/  ISETP.GT.U32.AND P2, PT, R0, R13, PT ;  /* 0x0000000d0000720c */ /* 0x000fc40003f44070 */
[-C--:B------:R-:W-:Y:S01]  /*12d0*/  @!P6 IADD3 R23, R23, -R0.reuse, RZ ;  /* 0x800000001717e210 */ /* 0x080fe20007ffe0ff */
[----:B------:R-:W-:Y:S01]  /*12e0*/  IMAD.MOV R15, RZ, RZ, -R6 ;  /* 0x000000ffff0f7224 */ /* 0x000fe200078e0a06 */
[C---:B------:R-:W-:Y:S01]  /*12f0*/  ISETP.GT.U32.AND P6, PT, R0.reuse, R3, PT ;  /* 0x000000030000720c */ /* 0x040fe20003fc4070 */
[----:B------:R-:W-:Y:S01]  /*1300*/  IMAD.HI.U32 R6, R11, R29, RZ ;  /* 0x0000001d0b067227 */ /* 0x000fe200078e00ff */
[----:B------:R-:W-:Y:S02]  /*1310*/  @!P5 IADD3 R21, R21, -R0, RZ ;  /* 0x800000001515d210 */ /* 0x000fe40007ffe0ff */
[----:B------:R-:W-:Y:S01]  /*1320*/  @!P3 IADD3 R19, -R19, RZ, RZ ;  /* 0x000000ff1313b210 */ /* 0x000fe20007ffe1ff */
[C---:B------:R-:W-:Y:S01]  /*1330*/  IMAD R15, R0.reuse, R15, R24 ;  /* 0x0000000f000f7224 */ /* 0x040fe200078e0218 */
[----:B------:R-:W-:Y:S02]  /*1340*/  @!P4 IADD3 R21, -R21, RZ, RZ ;  /* 0x000000ff1515c210 */ /* 0x000fe40007ffe1ff */
[C---:B------:R-:W-:Y:S01]  /*1350*/  ISETP.GT.U32.AND P4, PT, R0.reuse, R25, PT ;  /* 0x000000190000720c */ /* 0x040fe20003f84070 */
[----:B------:R-:W-:Y:S01]  /*1360*/  @!P2 IMAD.IADD R13, R13, 0x1, -R0 ;  /* 0x000000010d0da824 */ /* 0x000fe200078e0a00 */
[----:B------:R-:W-:-:S02]  /*1370*/  ISETP.GT.U32.AND P2, PT, R0, R27, PT ;  /* 0x0000001b0000720c */ /* 0x000fc40003f44070 */
[C---:B------:R-:W-:Y:S02]  /*1380*/  ISETP.GT.U32.AND P3, PT, R0.reuse, R23, PT ;  /* 0x000000170000720c */ /* 0x040fe40003f64070 */
[----:B------:R-:W-:Y:S02]  /*1390*/  @!P6 IADD3 R3, R3, -R0, RZ ;  /* 0x800000000303e210 */ /* 0x000fe40007ffe0ff */
[----:B------:R-:W-:Y:S02]  /*13a0*/  ISETP.GT.U32.AND P6, PT, R0, R15, PT ;  /* 0x0000000f0000720c */ /* 0x000fe40003fc4070 */
[----:B------:R-:W-:Y:S02]  /*13b0*/  ISETP.GE.AND P1, PT, R28, RZ, PT ;  /* 0x000000ff1c00720c */ /* 0x000fe40003f26270 */
[----:B------:R-:W-:Y:S01]  /*13c0*/  IABS R28, R34 ;  /* 0x00000022001c7213 */ /* 0x000fe20000000000 */
[--C-:B------:R-:W-:Y:S01]  /*13d0*/  @!P4 IMAD.IADD R25, R25, 0x1, -R0.reuse ;  /* 0x000000011919c824 */ /* 0x100fe200078e0a00 */
[----:B------:R-:W-:Y:S01]  /*13e0*/  IADD3 R24, -R6, RZ, RZ ;  /* 0x000000ff06187210 */ /* 0x000fe20007ffe1ff */
[----:B------:R-:W-:Y:S01]  /*13f0*/  @!P2 IMAD.IADD R27, R27, 0x1, -R0 ;  /* 0x000000011b1ba824 */ /* 0x000fe200078e0a00 */
[----:B------:R-:W-:Y:S01]  /*1400*/  ISETP.GE.AND P5, PT, R26, RZ, PT ;  /* 0x000000ff1a00720c */ /* 0x000fe20003fa6270 */
[----:B------:R-:W-:Y:S01]  /*1410*/  IMAD.HI.U32 R6, R11, R28, RZ ;  /* 0x0000001c0b067227 */ /* 0x000fe200078e00ff */
[----:B------:R-:W-:-:S02]  /*1420*/  LOP3.LUT R35, R10, 0x22, RZ, 0xfc, !PT ;  /* 0x000000220a237812 */ /* 0x000fc400078efcff */
[----:B------:R-:W-:Y:S01]  /*1430*/  ISETP.GE.AND P4, PT, R31, RZ, PT ;  /* 0x000000ff1f00720c */ /* 0x000fe20003f86270 */
[--C-:B------:R-:W-:Y:S01]  /*1440*/  @!P6 IMAD.IADD R15, R15, 0x1, -R0.reuse ;  /* 0x000000010f0fe824 */ /* 0x100fe200078e0a00 */
[----:B------:R-:W-:Y:S01]  /*1450*/  ISETP.GT.U32.AND P6, PT, R0, R27, PT ;  /* 0x0000001b0000720c */ /* 0x000fe20003fc4070 */
[----:B------:R-:W-:Y:S01]  /*1460*/  @!P3 IMAD.IADD R23, R23, 0x1, -R0 ;  /* 0x000000011717b824 */ /* 0x000fe200078e0a00 */
[----:B------:R-:W-:Y:S01]  /*1470*/  IADD3 R31, -R6, RZ, RZ ;  /* 0x000000ff061f7210 */ /* 0x000fe20007ffe1ff */
[----:B------:R-:W-:Y:S01]  /*1480*/  IMAD R29, R0, R24, R29 ;  /* 0x00000018001d7224 */ /* 0x000fe200078e021d */
[----:B------:R-:W-:Y:S01]  /*1490*/  ISETP.GE.AND P3, PT, R30, RZ, PT ;  /* 0x000000ff1e00720c */ /* 0x000fe20003f66270 */
[----:B------:R-:W-:Y:S01]  /*14a0*/  @!P1 IMAD.MOV R23, RZ, RZ, -R23 ;  /* 0x000000ffff179224 */ /* 0x000fe200078e0a17 */
[----:B------:R-:W-:Y:S02]  /*14b0*/  IABS R30, R35 ;  /* 0x00000023001e7213 */ /* 0x000fe40000000000 */
[----:B------:R-:W-:Y:S01]  /*14c0*/  MOV R24, R13 ;  /* 0x0000000d00187202 */ /* 0x000fe20000000f00 */
[C---:B------:R-:W-:Y:S01]  /*14d0*/  IMAD R13, R0.reuse, R31, R28 ;  /* 0x0000001f000d7224 */ /* 0x040fe200078e021c */
[----:B------:R-:W-:-:S02]  /*14e0*/  ISETP.GT.U32.AND P1, PT, R0, R29, PT ;  /* 0x0000001d0000720c */ /* 0x000fc40003f24070 */
[----:B------:R-:W-:Y:S01]  /*14f0*/  MOV R6, R30 ;  /* 0x0000001e00067202 */ /* 0x000fe20000000f00 */
[----:B------:R-:W-:Y:S01]  /*1500*/  @!P0 IMAD.MOV R24, RZ, RZ, -R24 ;  /* 0x000000ffff188224 */ /* 0x000fe200078e0a18 */
[----:B------:R-:W-:Y:S02]  /*1510*/  MOV R26, R3 ;  /* 0x00000003001a7202 */ /* 0x000fe40000000f00 */
[----:B------:R-:W-:Y:S01]  /*1520*/  @!P6 IADD3 R27, R27, -R0, RZ ;  /* 0x800000001b1be210 */ /* 0x000fe20007ffe0ff */
[----:B------:R-:W-:Y:S01]  /*1530*/  IMAD.HI.U32 R3, R11, R6, RZ ;  /* 0x000000060b037227 */ /* 0x000fe200078e00ff */
[----:B------:R-:W-:Y:S02]  /*1540*/  ISETP.GT.U32.AND P6, PT, R0, R13, PT ;  /* 0x0000000d0000720c */ /* 0x000fe40003fc4070 */
[----:B------:R-:W-:Y:S02]  /*1550*/  @!P5 IADD3 R26, -R26, RZ, RZ ;  /* 0x000000ff1a1ad210 */ /* 0x000fe40007ffe1ff */
[----:B------:R-:W-:Y:S01]  /*1560*/  ISETP.GE.AND P5, PT, R32, RZ, PT ;  /* 0x000000ff2000720c */ /* 0x000fe20003fa6270 */
[----:B------:R-:W-:Y:S01]  /*1570*/  @!P1 IMAD.IADD R29, R29, 0x1, -R0 ;  /* 0x000000011d1d9824 */ /* 0x000fe200078e0a00 */
[----:B------:R-:W-:-:S02]  /*1580*/  ISETP.GT.U32.AND P2, PT, R0, R25, PT ;  /* 0x000000190000720c */ /* 0x000fc40003f44070 */
[----:B------:R-:W-:Y:S02]  /*1590*/  LOP3.LUT R32, R10, 0x24, RZ, 0xfc, !PT ;  /* 0x000000240a207812 */ /* 0x000fe400078efcff */
[C---:B------:R-:W-:Y:S02]  /*15a0*/  ISETP.GT.U32.AND P0, PT, R0.reuse, R15, PT ;  /* 0x0000000f0000720c */ /* 0x040fe40003f04070 */
[----:B------:R-:W-:Y:S02]  /*15b0*/  IADD3 R3, -R3, RZ, RZ ;  /* 0x000000ff03037210 */ /* 0x000fe40007ffe1ff */
[----:B------:R-:W-:Y:S02]  /*15c0*/  IABS R30, R32 ;  /* 0x00000020001e7213 */ /* 0x000fe40000000000 */
[----:B------:R-:W-:Y:S01]  /*15d0*/  @!P6 IADD3 R13, R13, -R0, RZ ;  /* 0x800000000d0de210 */ /* 0x000fe20007ffe0ff */
[C---:B------:R-:W-:Y:S01]  /*15e0*/  IMAD R31, R0.reuse, R3, R6 ;  /* 0x00000003001f7224 */ /* 0x040fe200078e0206 */
[----:B------:R-:W-:Y:S01]  /*15f0*/  ISETP.GT.U32.AND P6, PT, R0, R29, PT ;  /* 0x0000001d0000720c */ /* 0x000fe20003fc4070 */
[----:B------:R-:W-:Y:S01]  /*1600*/  IMAD.HI.U32 R3, R11, R30, RZ ;  /* 0x0000001e0b037227 */ /* 0x000fe200078e00ff */
[----:B------:R-:W-:-:S02]  /*1610*/  @!P4 IADD3 R27, -R27, RZ, RZ ;  /* 0x000000ff1b1bc210 */ /* 0x000fc40007ffe1ff */
[----:B------:R-:W-:Y:S01]  /*1620*/  ISETP.GT.U32.AND P4, PT, R0, R31, PT ;  /* 0x0000001f0000720c */ /* 0x000fe20003f84070 */
[--C-:B------:R-:W-:Y:S01]  /*1630*/  @!P2 IMAD.IADD R25, R25, 0x1, -R0.reuse ;  /* 0x000000011919a824 */ /* 0x100fe200078e0a00 */
[----:B------:R-:W-:Y:S01]  /*1640*/  IADD3 R3, -R3, RZ, RZ ;  /* 0x000000ff03037210 */ /* 0x000fe20007ffe1ff */
[----:B------:R-:W-:Y:S01]  /*1650*/  @!P0 IMAD.IADD R15, R15, 0x1, -R0 ;  /* 0x000000010f0f8824 */ /* 0x000fe200078e0a00 */
[----:B------:R-:W-:Y:S01]  /*1660*/  ISETP.GE.AND P0, PT, R34, RZ, PT ;  /* 0x000000ff2200720c */ /* 0x000fe20003f06270 */
[----:B------:R-:W-:Y:S01]  /*1670*/  @!P3 IMAD.MOV R25, RZ, RZ, -R25 ;  /* 0x000000ffff19b224 */ /* 0x000fe200078e0a19 */
[----:B------:R-:W-:Y:S01]  /*1680*/  LOP3.LUT R34, R10, 0x26, RZ, 0xfc, !PT ;  /* 0x000000260a227812 */ /* 0x000fe200078efcff */
[----:B------:R-:W-:Y:S01]  /*1690*/  IMAD.MOV.U32 R28, RZ, RZ, R15 ;  /* 0x000000ffff1c7224 */ /* 0x000fe200078e000f */
[C---:B------:R-:W-:Y:S01]  /*16a0*/  ISETP.GT.U32.AND P3, PT, R0.reuse, R13, PT ;  /* 0x0000000d0000720c */ /* 0x040fe20003f64070 */
[----:B------:R-:W-:Y:S01]  /*16b0*/  IMAD R15, R0, R3, R30 ;  /* 0x00000003000f7224 */ /* 0x000fe200078e021e */
[----:B------:R-:W-:Y:S01]  /*16c0*/  ISETP.GE.AND P2, PT, R33, RZ, PT ;  /* 0x000000ff2100720c */ /* 0x000fe20003f46270 */
[----:B------:R-:W-:Y:S01]  /*16d0*/  @!P5 IMAD.MOV R28, RZ, RZ, -R28 ;  /* 0x000000ffff1cd224 */ /* 0x000fe200078e0a1c */
[----:B------:R-:W-:Y:S01]  /*16e0*/  IABS R33, R34 ;  /* 0x0000002200217213 */ /* 0x000fe20000000000 */
[----:B------:R-:W-:Y:S01]  /*16f0*/  @!P4 IMAD.IADD R31, R31, 0x1, -R0 ;  /* 0x000000011f1fc824 */ /* 0x000fe200078e0a00 */
[----:B------:R-:W-:-:S02]  /*1700*/  @!P6 IADD3 R29, R29, -R0, RZ ;  /* 0x800000001d1de210 */ /* 0x000fc40007ffe0ff */
[----:B------:R-:W-:Y:S01]  /*1710*/  ISETP.GT.U32.AND P6, PT, R0, R15, PT ;  /* 0x0000000f0000720c */ /* 0x000fe20003fc4070 */
[----:B------:R-:W-:Y:S01]  /*1720*/  IMAD.HI.U32 R3, R11, R33, RZ ;  /* 0x000000210b037227 */ /* 0x000fe200078e00ff */
[----:B------:R-:W-:Y:S02]  /*1730*/  ISETP.GE.AND P1, PT, R35, RZ, PT ;  /* 0x000000ff2300720c */ /* 0x000fe40003f26270 */
[----:B------:R-:W-:Y:S01]  /*1740*/  LOP3.LUT R35, R10, 0x28, RZ, 0xfc, !PT ;  /* 0x000000280a237812 */ /* 0x000fe200078efcff */
[----:B------:R-:W-:Y:S01]  /*1750*/  @!P3 IMAD.IADD R13, R13, 0x1, -R0 ;  /* 0x000000010d0db824 */ /* 0x000fe200078e0a00 */
[----:B------:R-:W-:Y:S01]  /*1760*/  IADD3 R6, -R3, RZ, RZ ;  /* 0x000000ff03067210 */ /* 0x000fe20007ffe1ff */
[----:B------:R-:W-:Y:S01]  /*1770*/  @!P2 IMAD.MOV R29, RZ, RZ, -R29 ;  /* 0x000000ffff1da224 */ /* 0x000fe200078e0a1d */
[----:B------:R-:W-:Y:S02]  /*1780*/  SHF.L.U32 R30, R62, 0x4, RZ ;  /* 0x000000043e1e7819 */ /* 0x000fe400000006ff */
[----:B------:R-:W-:Y:S01]  /*1790*/  ISETP.GE.AND P5, PT, R32, RZ, PT ;  /* 0x000000ff2000720c */ /* 0x000fe20003fa6270 */
[----:B------:R-:W-:Y:S01]  /*17a0*/  IMAD R33, R0, R6, R33 ;  /* 0x0000000600217224 */ /* 0x000fe200078e0221 */
[----:B------:R-:W-:-:S02]  /*17b0*/  IABS R32, R35 ;  /* 0x0000002300207213 */ /* 0x000fc40000000000 */
[----:B------:R-:W-:Y:S02]  /*17c0*/  ISETP.GE.AND P4, PT, R35, RZ, PT ;  /* 0x000000ff2300720c */ /* 0x000fe40003f86270 */
[----:B------:R-:W-:Y:S01]  /*17d0*/  LOP3.LUT R35, R30, 0x70, RZ, 0xc0, !PT ;  /* 0x000000701e237812 */ /* 0x000fe200078ec0ff */
[----:B------:R-:W-:Y:S01]  /*17e0*/  IMAD.MOV.U32 R30, RZ, RZ, R13 ;  /* 0x000000ffff1e7224 */ /* 0x000fe200078e000d */
[----:B------:R-:W-:Y:S01]  /*17f0*/  @!P6 IADD3 R15, R15, -R0, RZ ;  /* 0x800000000f0fe210 */ /* 0x000fe20007ffe0ff */
[----:B------:R-:W-:Y:S01]  /*1800*/  IMAD.HI.U32 R3, R11, R32, RZ ;  /* 0x000000200b037227 */ /* 0x000fe200078e00ff */
[C---:B------:R-:W-:Y:S02]  /*1810*/  ISETP.GT.U32.AND P6, PT, R0.reuse, R31, PT ;  /* 0x0000001f0000720c */ /* 0x040fe40003fc4070 */
[C---:B------:R-:W-:Y:S01]  /*1820*/  ISETP.GT.U32.AND P2, PT, R0.reuse, R15, PT ;  /* 0x0000000f0000720c */ /* 0x040fe20003f44070 */
[----:B------:R-:W-:Y:S01]  /*1830*/  @!P0 IMAD.MOV R30, RZ, RZ, -R30 ;  /* 0x000000ffff1e8224 */ /* 0x000fe200078e0a1e */
[----:B------:R-:W-:Y:S01]  /*1840*/  ISETP.GT.U32.AND P0, PT, R0, R33, PT ;  /* 0x000000210000720c */ /* 0x000fe20003f04070 */
[----:B------:R-:W-:Y:S01]  /*1850*/  IMAD.MOV R37, RZ, RZ, -R3 ;  /* 0x000000ffff257224 */ /* 0x000fe200078e0a03 */
[----:B------:R-:W-:-:S02]  /*1860*/  LOP3.LUT R6, R62, 0x7f, RZ, 0xc0, !PT ;  /* 0x0000007f3e067812 */ /* 0x000fc400078ec0ff */
[----:B------:R-:W-:Y:S01]  /*1870*/  LOP3.LUT R46, R10, 0x32, RZ, 0xfc, !PT ;  /* 0x000000320a2e7812 */ /* 0x000fe200078efcff */
[----:B------:R-:W-:Y:S01]  /*1880*/  IMAD R13, R0, R37, R32 ;  /* 0x00000025000d7224 */ /* 0x000fe200078e0220 */
[----:B------:R-:W-:Y:S02]  /*1890*/  LEA R60, R5, R6, 0x9 ;  /* 0x00000006053c7211 */ /* 0x000fe400078e48ff */
[----:B------:R-:W-:Y:S02]  /*18a0*/  LOP3.LUT R5, R10, 0x2a, RZ, 0xfc, !PT ;  /* 0x0000002a0a057812 */ /* 0x000fe400078efcff */
[-C--:B------:R-:W-:Y:S01]  /*18b0*/  @!P6 IADD3 R31, R31, -R0.reuse, RZ ;  /* 0x800000001f1fe210 */ /* 0x080fe20007ffe0ff */
[----:B------:R-:W-:Y:S01]  /*18c0*/  @!P2 IMAD.IADD R15, R15, 0x1, -R0 ;  /* 0x000000010f0fa824 */ /* 0x000fe200078e0a00 */
[----:B------:R-:W-:Y:S01]  /*18d0*/  LEA R3, R6, R35, 0x7 ;  /* 0x0000002306037211 */ /* 0x000fe200078e38ff */
[C---:B------:R-:W-:Y:S01]  /*18e0*/  VIADD R58, R60.reuse, 0x100 ;  /* 0x000001003c3a7836 */ /* 0x040fe20000000000 */
[----:B------:R-:W-:Y:S01]  /*18f0*/  IABS R6, R5 ;  /* 0x0000000500067213 */ /* 0x000fe20000000000 */
[----:B------:R-:W-:Y:S01]  /*1900*/  @!P1 IMAD.MOV R31, RZ, RZ, -R31 ;  /* 0x000000ffff1f9224 */ /* 0x000fe200078e0a1f */
[----:B------:R-:W-:Y:S01]  /*1910*/  @!P0 IADD3 R33, R33, -R0, RZ ;  /* 0x8000000021218210 */ /* 0x000fe20007ffe0ff */
[----:B------:R-:W-:Y:S01]  /*1920*/  VIADD R57, R60, 0x180 ;  /* 0x000001803c397836 */ /* 0x000fe20000000000 */
[----:B------:R-:W-:Y:S01]  /*1930*/  LOP3.LUT R32, R10, 0x2c, RZ, 0xfc, !PT ;  /* 0x0000002c0a207812 */ /* 0x000fe200078efcff */
[----:B------:R-:W-:Y:S01]  /*1940*/  STL [R1+0x934], R60 ;  /* 0x0009343c01007387 */ /* 0x000fe20000100800 */
[----:B------:R-:W-:Y:S01]  /*1950*/  ISETP.GE.AND P6, PT, R5, RZ, PT ;  /* 0x000000ff0500720c */ /* 0x000fe20003fc6270 */
[----:B------:R-:W-:Y:S01]  /*1960*/  IMAD.HI.U32 R5, R11, R6, RZ ;  /* 0x000000060b057227 */ /* 0x000fe200078e00ff */
[----:B------:R-:W-:-:S02]  /*1970*/  ISETP.GT.U32.AND P1, PT, R0, R33, PT ;  /* 0x000000210000720c */ /* 0x000fc40003f24070 */
[----:B------:R-:W-:Y:S01]  /*1980*/  ISETP.GE.AND P2, PT, R32, RZ, PT ;  /* 0x000000ff2000720c */ /* 0x000fe20003f46270 */
[----:B------:R-:W-:Y:S01]  /*1990*/  IMAD.MOV R5, RZ, RZ, -R5 ;  /* 0x000000ffff057224 */ /* 0x000fe200078e0a05 */
[----:B------:R-:W-:Y:S02]  /*19a0*/  IABS R36, R32 ;  /* 0x0000002000247213 */ /* 0x000fe40000000000 */
[----:B------:R-:W-:Y:S01]  /*19b0*/  MOV R32, R15 ;  /* 0x0000000f00207202 */ /* 0x000fe20000000f00 */
[----:B------:R-:W-:Y:S01]  /*19c0*/  IMAD R15, R0, R5, R6 ;  /* 0x00000005000f7224 */ /* 0x000fe200078e0206 */
[----:B------:R-:W-:Y:S01]  /*19d0*/  ISETP.GE.AND P3, PT, R34, RZ, PT ;  /* 0x000000ff2200720c */ /* 0x000fe20003f66270 */
[----:B------:R-:W-:Y:S01]  /*19e0*/  IMAD.HI.U32 R5, R11, R36, RZ ;  /* 0x000000240b057227 */ /* 0x000fe200078e00ff */
[----:B------:R-:W-:Y:S02]  /*19f0*/  @!P5 IADD3 R32, -R32, RZ, RZ ;  /* 0x000000ff2020d210 */ /* 0x000fe40007ffe1ff */
[C---:B------:R-:W-:Y:S01]  /*1a00*/  ISETP.GT.U32.AND P5, PT, R0.reuse, R13, PT ;  /* 0x0000000d0000720c */ /* 0x040fe20003fa4070 */
[----:B------:R-:W-:Y:S01]  /*1a10*/  @!P1 IMAD.IADD R33, R33, 0x1, -R0 ;  /* 0x0000000121219824 */ /* 0x000fe200078e0a00 */
[----:B------:R-:W-:Y:S01]  /*1a20*/  ISETP.GT.U32.AND P1, PT, R0, R15, PT ;  /* 0x0000000f0000720c */ /* 0x000fe20003f24070 */
[----:B------:R-:W-:Y:S01]  /*1a30*/  IMAD.MOV R5, RZ, RZ, -R5 ;  /* 0x000000ffff057224 */ /* 0x000fe200078e0a05 */
[----:B------:R-:W-:-:S02]  /*1a40*/  LOP3.LUT R34, R10, 0x2e, RZ, 0xfc, !PT ;  /* 0x0000002e0a227812 */ /* 0x000fc400078efcff */
[----:B------:R-:W-:Y:S02]  /*1a50*/  IABS R41, R46 ;  /* 0x0000002e00297213 */ /* 0x000fe40000000000 */
[----:B------:R-:W-:Y:S02]  /*1a60*/  IABS R37, R34 ;  /* 0x0000002200257213 */ /* 0x000fe40000000000 */
[----:B------:R-:W-:Y:S01]  /*1a70*/  LOP3.LUT R44, R10, 0x30, RZ, 0xfc, !PT ;  /* 0x000000300a2c7812 */ /* 0x000fe200078efcff */
[----:B------:R-:W-:Y:S01]  /*1a80*/  IMAD.HI.U32 R35, R11, R41, RZ ;  /* 0x000000290b237227 */ /* 0x000fe200078e00ff */
[----:B------:R-:W-:Y:S02]  /*1a90*/  ISETP.GE.AND P0, PT, R34, RZ, PT ;  /* 0x000000ff2200720c */ /* 0x000fe40003f06270 */
[----:B------:R-:W-:Y:S01]  /*1aa0*/  @!P5 IADD3 R13, R13, -R0, RZ ;  /* 0x800000000d0dd210 */ /* 0x000fe20007ffe0ff */
[----:B------:R-:W-:Y:S01]  /*1ab0*/  @!P1 IMAD.IADD R15, R15, 0x1, -R0 ;  /* 0x000000010f0f9824 */ /* 0x000fe200078e0a00 */
[----:B------:R-:W-:Y:S01]  /*1ac0*/  IADD3 R38, -R35, RZ, RZ ;  /* 0x000000ff23267210 */ /* 0x000fe20007ffe1ff */
[----:B------:R-:W-:Y:S01]  /*1ad0*/  IMAD.HI.U32 R6, R11, R37, RZ ;  /* 0x000000250b067227 */ /* 0x000fe200078e00ff */
[----:B------:R-:W-:-:S02]  /*1ae0*/  ISETP.GT.U32.AND P5, PT, R0, R13, PT ;  /* 0x0000000d0000720c */ /* 0x000fc40003fa4070 */
[C---:B------:R-:W-:Y:S01]  /*1af0*/  ISETP.GT.U32.AND P1, PT, R0.reuse, R15, PT ;  /* 0x0000000f0000720c */ /* 0x040fe20003f24070 */
[C---:B------:R-:W-:Y:S01]  /*1b00*/  IMAD R35, R0.reuse, R5, R36 ;  /* 0x0000000500237224 */ /* 0x040fe200078e0224 */
[----:B------:R-:W-:Y:S01]  /*1b10*/  IABS R39, R44 ;  /* 0x0000002c00277213 */ /* 0x000fe20000000000 */
[----:B------:R-:W-:Y:S01]  /*1b20*/  IMAD R41, R0, R38, R41 ;  /* 0x0000002600297224 */ /* 0x000fe200078e0229 */
[----:B------:R-:W-:Y:S02]  /*1b30*/  IADD3 R6, -R6, RZ, RZ ;  /* 0x000000ff06067210 */ /* 0x000fe40007ffe1ff */
[C---:B------:R-:W-:Y:S01]  /*1b40*/  LOP3.LUT R48, R10.reuse, 0x34, RZ, 0xfc, !PT ;  /* 0x000000340a307812 */ /* 0x040fe200078efcff */
[----:B------:R-:W-:Y:S01]  /*1b50*/  IMAD.HI.U32 R34, R11, R39, RZ ;  /* 0x000000270b227227 */ /* 0x000fe200078e00ff */
[----:B------:R-:W-:Y:S02]  /*1b60*/  LOP3.LUT R52, R10, 0x38, RZ, 0xfc, !PT ;  /* 0x000000380a347812 */ /* 0x000fe400078efcff */
[----:B------:R-:W-:Y:S01]  /*1b70*/  IABS R43, R48 ;  /* 0x00000030002b7213 */ /* 0x000fe20000000000 */
[C---:B------:R-:W-:Y:S01]  /*1b80*/  IMAD R37, R0.reuse, R6, R37 ;  /* 0x0000000600257224 */ /* 0x040fe200078e0225 */
[----:B------:R-:W-:Y:S01]  /*1b90*/  @!P5 IADD3 R13, R13, -R0, RZ ;  /* 0x800000000d0dd210 */ /* 0x000fe20007ffe0ff */
[----:B------:R-:W-:Y:S01]  /*1ba0*/  IMAD.MOV R34, RZ, RZ, -R34 ;  /* 0x000000ffff227224 */ /* 0x000fe200078e0a22 */
[C---:B------:R-:W-:Y:S01]  /*1bb0*/  ISETP.GT.U32.AND P5, PT, R0.reuse, R35, PT ;  /* 0x000000230000720c */ /* 0x040fe20003fa4070 */
[----:B------:R-:W-:Y:S01]  /*1bc0*/  @!P1 IMAD.IADD R15, R15, 0x1, -R0 ;  /* 0x000000010f0f9824 */ /* 0x000fe200078e0a00 */
[C---:B------:R-:W-:Y:S01]  /*1bd0*/  ISETP.GT.U32.AND P1, PT, R0.reuse, R37, PT ;  /* 0x000000250000720c */ /* 0x040fe20003f24070 */
[----:B------:R-:W-:Y:S01]  /*1be0*/  IMAD R39, R0, R34, R39 ;  /* 0x0000002200277224 */ /* 0x000fe200078e0227 */
[----:B------:R-:W-:Y:S01]  /*1bf0*/  LOP3.LUT R50, R10, 0x36, RZ, 0xfc, !PT ;  /* 0x000000360a327812 */ /* 0x000fe200078efcff */
[----:B------:R-:W-:Y:S01]  /*1c00*/  IMAD.HI.U32 R5, R11, R43, RZ ;  /* 0x0000002b0b057227 */ /* 0x000fe200078e00ff */
[----:B------:R-:W-:-:S02]  /*1c10*/  IABS R47, R52 ;  /* 0x00000034002f7213 */ /* 0x000fc40000000000 */
[----:B------:R-:W-:Y:S02]  /*1c20*/  IABS R45, R50 ;  /* 0x00000032002d7213 */ /* 0x000fe40000000000 */
[----:B------:R-:W-:Y:S01]  /*1c30*/  IADD3 R5, -R5, RZ, RZ ;  /* 0x000000ff05057210 */ /* 0x000fe20007ffe1ff */
[----:B------:R-:W-:Y:S01]  /*1c40*/  IMAD.HI.U32 R6, R11, R47, RZ ;  /* 0x0000002f0b067227 */ /* 0x000fe200078e00ff */
[----:B------:R-:W-:Y:S02]  /*1c50*/  @!P3 IADD3 R33, -R33, RZ, RZ ;  /* 0x000000ff2121b210 */ /* 0x000fe40007ffe1ff */
[----:B------:R-:W-:Y:S01]  /*1c60*/  LOP3.LUT R54, R10, 0x3a, RZ, 0xfc, !PT ;  /* 0x0000003a0a367812 */ /* 0x000fe200078efcff */
[----:B------:R-:W-:Y:S01]  /*1c70*/  @!P5 IMAD.IADD R35, R35, 0x1, -R0 ;  /* 0x000000012323d824 */ /* 0x000fe200078e0a00 */
[C---:B------:R-:W-:Y:S01]  /*1c80*/  ISETP.GT.U32.AND P5, PT, R0.reuse, R39, PT ;  /* 0x000000270000720c */ /* 0x040fe20003fa4070 */
[C---:B------:R-:W-:Y:S01]  /*1c90*/  IMAD R43, R0.reuse, R5, R43 ;  /* 0x00000005002b7224 */ /* 0x040fe200078e022b */
[----:B------:R-:W-:Y:S01]  /*1ca0*/  @!P1 IADD3 R37, R37, -R0, RZ ;  /* 0x8000000025259210 */ /* 0x000fe20007ffe0ff */
[----:B------:R-:W-:Y:S01]  /*1cb0*/  IMAD.HI.U32 R5, R11, R45, RZ ;  /* 0x0000002d0b057227 */ /* 0x000fe200078e00ff */
[----:B------:R-:W-:-:S02]  /*1cc0*/  ISETP.GT.U32.AND P1, PT, R0, R35, PT ;  /* 0x000000230000720c */ /* 0x000fc40003f24070 */
[----:B------:R-:W-:Y:S01]  /*1cd0*/  LOP3.LUT R42, R10, 0x3c, RZ, 0xfc, !PT ;  /* 0x0000003c0a2a7812 */ /* 0x000fe200078efcff */
[----:B------:R-:W-:Y:S01]  /*1ce0*/  IMAD.MOV R5, RZ, RZ, -R5 ;  /* 0x000000ffff057224 */ /* 0x000fe200078e0a05 */
[----:B------:R-:W-:Y:S02]  /*1cf0*/  IADD3 R6, -R6, RZ, RZ ;  /* 0x000000ff06067210 */ /* 0x000fe40007ffe1ff */
[----:B------:R-:W-:Y:S01]  /*1d00*/  IABS R49, R54 ;  /* 0x0000003600317213 */ /* 0x000fe20000000000 */
[C---:B------:R-:W-:Y:S01]  /*1d10*/  IMAD R45, R0.reuse, R5, R45 ;  /* 0x00000005002d7224 */ /* 0x040fe200078e022d */
[----:B------:R-:W-:Y:S01]  /*1d20*/  IABS R51, R42 ;  /* 0x0000002a00337213 */ /* 0x000fe20000000000 */
[--C-:B------:R-:W-:Y:S01]  /*1d30*/  @!P5 IMAD.IADD R39, R39, 0x1, -R0.reuse ;  /* 0x000000012727d824 */ /* 0x100fe200078e0a00 */
[C---:B------:R-:W-:Y:S01]  /*1d40*/  ISETP.GT.U32.AND P5, PT, R0.reuse, R37, PT ;  /* 0x000000250000720c */ /* 0x040fe20003fa4070 */
[----:B------:R-:W-:Y:S01]  /*1d50*/  IMAD R47, R0, R6, R47 ;  /* 0x00000006002f7224 */ /* 0x000fe200078e022f */
[----:B------:R-:W-:Y:S01]  /*1d60*/  IADD3 R59, R60, 0x80, RZ ;  /* 0x000000803c3b7810 */ /* 0x000fe20007ffe0ff */
[----:B------:R-:W-:Y:S01]  /*1d70*/  @!P1 IMAD.IADD R35, R35, 0x1, -R0 ;  /* 0x0000000123239824 */ /* 0x000fe200078e0a00 */
[C---:B------:R-:W-:Y:S01]  /*1d80*/  ISETP.GT.U32.AND P1, PT, R0.reuse, R41, PT ;  /* 0x000000290000720c */ /* 0x040fe20003f24070 */
[C---:B------:R-:W-:Y:S01]  /*1d90*/  IMAD.HI.U32 R10, R11.reuse, R49, RZ ;  /* 0x000000310b0a7227 */ /* 0x040fe200078e00ff */
[C---:B------:R-:W-:Y:S01]  /*1da0*/  ISETP.GT.U32.AND P3, PT, R0.reuse, R39, PT ;  /* 0x000000270000720c */ /* 0x040fe20003f64070 */
[----:B------:R-:W-:Y:S01]  /*1db0*/  STL [R1+0x940], R59 ;  /* 0x0009403b01007387 */ /* 0x000fe20000100800 */
[----:B------:R-:W-:Y:S01]  /*1dc0*/  IABS R36, R59 ;  /* 0x0000003b00247213 */ /* 0x000fe20000000000 */
[----:B------:R-:W-:Y:S01]  /*1dd0*/  IMAD.HI.U32 R11, R11, R51, RZ ;  /* 0x000000330b0b7227 */ /* 0x000fe200078e00ff */
[----:B------:R-:W-:Y:S01]  /*1de0*/  IABS R38, R58 ;  /* 0x0000003a00267213 */ /* 0x000fe20000000000 */
[----:B------:R1:W-:Y:S01]  /*1df0*/  STL [R1+0x93c], R58 ;  /* 0x00093c3a01007387 */ /* 0x0003e20000100800 */
[----:B------:R-:W-:Y:S01]  /*1e00*/  IABS R40, R57 ;  /* 0x0000003900287213 */ /* 0x000fe20000000000 */
[----:B------:R-:W-:Y:S01]  /*1e10*/  IMAD.MOV R10, RZ, RZ, -R10 ;  /* 0x000000ffff0a7224 */ /* 0x000fe200078e0a0a */
[----:B------:R-:W-:Y:S01]  /*1e20*/  @!P5 IADD3 R37, R37, -R0, RZ ;  /* 0x800000002525d210 */ /* 0x000fe20007ffe0ff */
[----:B------:R-:W-:Y:S01]  /*1e30*/  IMAD.HI.U32 R6, R9, R38, RZ ;  /* 0x0000002609067227 */ /* 0x000fe200078e00ff */
[C---:B------:R-:W-:Y:S01]  /*1e40*/  ISETP.GT.U32.AND P5, PT, R0.reuse, R43, PT ;  /* 0x0000002b0000720c */ /* 0x040fe20003fa4070 */
[----:B------:R2:W-:Y:S01]  /*1e50*/  STL [R1+0x938], R57 ;  /* 0x0009383901007387 */ /* 0x0005e20000100800 */
[----:B------:R-:W-:Y:S01]  /*1e60*/  IADD3 R11, -R11, RZ, RZ ;  /* 0x000000ff0b0b7210 */ /* 0x000fe20007ffe1ff */
[----:B------:R-:W-:Y:S01]  /*1e70*/  @!P1 IMAD.IADD R41, R41, 0x1, -R0 ;  /* 0x0000000129299824 */ /* 0x000fe200078e0a00 */
[----:B------:R-:W-:Y:S01]  /*1e80*/  @!P3 IADD3 R39, R39, -R0, RZ ;  /* 0x800000002727b210 */ /* 0x000fe20007ffe0ff */
[C---:B------:R-:W-:Y:S01]  /*1e90*/  IMAD R49, R0.reuse, R10, R49 ;  /* 0x0000000a00317224 */ /* 0x040fe200078e0231 */
[C---:B------:R-:W-:Y:S01]  /*1ea0*/  ISETP.GT.U32.AND P1, PT, R0.reuse, R47, PT ;  /* 0x0000002f0000720c */ /* 0x040fe20003f24070 */
[C---:B------:R-:W-:Y:S01]  /*1eb0*/  IMAD R51, R0.reuse, R11, R51 ;  /* 0x0000000b00337224 */ /* 0x040fe200078e0233 */
[----:B------:R-:W-:Y:S01]  /*1ec0*/  ISETP.GT.U32.AND P3, PT, R0, R45, PT ;  /* 0x0000002d0000720c */ /* 0x000fe20003f64070 */
[----:B------:R-:W-:Y:S01]  /*1ed0*/  IMAD.MOV.U32 R10, RZ, RZ, R13 ;  /* 0x000000ffff0a7224 */ /* 0x000fe200078e000d */
[----:B------:R-:W-:-:S02]  /*1ee0*/  IABS R11, R60 ;  /* 0x0000003c000b7213 */ /* 0x000fc40000000000 */
[----:B------:R-:W-:Y:S01]  /*1ef0*/  IADD3 R53, -R6, RZ, RZ ;  /* 0x000000ff06357210 */ /* 0x000fe20007ffe1ff */
[----:B------:R-:W-:Y:S01]  /*1f00*/  @!P4 IMAD.MOV R10, RZ, RZ, -R10 ;  /* 0x000000ffff0ac224 */ /* 0x000fe200078e0a0a */
[-C--:B------:R-:W-:Y:S01]  /*1f10*/  @!P5 IADD3 R43, R43, -R0.reuse, RZ ;  /* 0x800000002b2bd210 */ /* 0x080fe20007ffe0ff */
[----:B------:R-:W-:Y:S01]  /*1f20*/  IMAD.HI.U32 R5, R9, R11, RZ ;  /* 0x0000000b09057227 */ /* 0x000fe200078e00ff */
[----:B------:R-:W-:Y:S02]  /*1f30*/  ISETP.GT.U32.AND P5, PT, R0, R41, PT ;  /* 0x000000290000720c */ /* 0x000fe40003fa4070 */
[----:B------:R-:W-:Y:S01]  /*1f40*/  @!P2 IADD3 R35, -R35, RZ, RZ ;  /* 0x000000ff2323a210 */ /* 0x000fe20007ffe1ff */
[----:B------:R-:W-:Y:S01]  /*1f50*/  IMAD.MOV R34, RZ, RZ, -R5 ;  /* 0x000000ffff227224 */ /* 0x000fe200078e0a05 */
[----:B------:R-:W-:Y:S01]  /*1f60*/  @!P1 IADD3 R47, R47, -R0, RZ ;  /* 0x800000002f2f9210 */ /* 0x000fe20007ffe0ff */
[----:B------:R-:W-:Y:S01]  /*1f70*/  IMAD.HI.U32 R5, R9, R36, RZ ;  /* 0x0000002409057227 */ /* 0x000fe200078e00ff */
[----:B------:R-:W-:-:S02]  /*1f80*/  @!P3 IADD3 R45, R45, -R0, RZ ;  /* 0x800000002d2db210 */ /* 0x000fc40007ffe0ff */
[C---:B------:R-:W-:Y:S01]  /*1f90*/  ISETP.GT.U32.AND P3, PT, R0.reuse, R43, PT ;  /* 0x0000002b0000720c */ /* 0x040fe20003f64070 */
[----:B------:R-:W-:Y:S01]  /*1fa0*/  IMAD.HI.U32 R9, R9, R40, RZ ;  /* 0x0000002809097227 */ /* 0x000fe200078e00ff */
[C---:B------:R-:W-:Y:S02]  /*1fb0*/  ISETP.GT.U32.AND P4, PT, R0.reuse, R47, PT ;  /* 0x0000002f0000720c */ /* 0x040fe40003f84070 */
[----:B------:R-:W-:Y:S01]  /*1fc0*/  ISETP.GT.U32.AND P1, PT, R0, R45, PT ;  /* 0x0000002d0000720c */ /* 0x000fe20003f24070 */
[----:B------:R-:W-:Y:S01]  /*1fd0*/  IMAD.MOV R13, RZ, RZ, -R5 ;  /* 0x000000ffff0d7224 */ /* 0x000fe200078e0a05 */
[----:B------:R-:W-:Y:S01]  /*1fe0*/  @!P5 IADD3 R41, R41, -R0, RZ ;  /* 0x800000002929d210 */ /* 0x000fe20007ffe0ff */
[----:B------:R-:W-:Y:S01]  /*1ff0*/  IMAD R5, R2, R34, R11 ;  /* 0x0000002202057224 */ /* 0x000fe200078e020b */
[----:B------:R-:W-:Y:S01]  /*2000*/  ISETP.GT.U32.AND P5, PT, R0, R49, PT ;  /* 0x000000310000720c */ /* 0x000fe20003fa4070 */
[C---:B------:R-:W-:Y:S01]  /*2010*/  IMAD R11, R2.reuse, R53, R38 ;  /* 0x00000035020b7224 */ /* 0x040fe200078e0226 */
[----:B------:R-:W-:Y:S01]  /*2020*/  IADD3 R55, -R9, RZ, RZ ;  /* 0x000000ff09377210 */ /* 0x000fe20007ffe1ff */
[----:B------:R-:W-:Y:S01]  /*2030*/  IMAD R9, R2, R13, R36 ;  /* 0x0000000d02097224 */ /* 0x000fe200078e0224 */
[----:B------:R-:W-:Y:S01]  /*2040*/  @!P0 IADD3 R37, -R37, RZ, RZ ;  /* 0x000000ff25258210 */ /* 0x000fe20007ffe1ff */
[----:B------:R-:W-:Y:S01]  /*2050*/  @!P3 IMAD.IADD R43, R43, 0x1, -R0 ;  /* 0x000000012b2bb824 */ /* 0x000fe200078e0a00 */
[----:B------:R-:W-:Y:S01]  /*2060*/  ISETP.GT.U32.AND P3, PT, R0, R51, PT ;  /* 0x000000330000720c */ /* 0x000fe20003f64070 */
[C---:B------:R-:W-:Y:S01]  /*2070*/  IMAD R13, R2.reuse, R55, R40 ;  /* 0x00000037020d7224 */ /* 0x040fe200078e0228 */
[-C--:B------:R-:W-:Y:S01]  /*2080*/  @!P4 IADD3 R47, R47, -R0.reuse, RZ ;  /* 0x800000002f2fc210 */ /* 0x080fe20007ffe0ff */
[----:B------:R-:W-:Y:S01]  /*2090*/  @!P1 IMAD.IADD R45, R45, 0x1, -R0 ;  /* 0x000000012d2d9824 */ /* 0x000fe200078e0a00 */
[C---:B------:R-:W-:Y:S01]  /*20a0*/  ISETP.GT.U32.AND P4, PT, R2.reuse, R9, PT ;  /* 0x000000090200720c */ /* 0x040fe20003f84070 */
[----:B------:R-:W-:Y:S01]  /*20b0*/  IMAD.MOV.U32 R6, RZ, RZ, R15 ;  /* 0x000000ffff067224 */ /* 0x000fe200078e000f */
[----:B------:R-:W-:Y:S01]  /*20c0*/  ISETP.GT.U32.AND P1, PT, R2, R5, PT ;  /* 0x000000050200720c */ /* 0x000fe20003f24070 */
[----:B------:R-:W3:Y:S01]  /*20d0*/  LDC R36, c[0x0][0x230] ;  /* 0x00008c00ff247b82 */ /* 0x000ee20000000800 */
[----:B------:R-:W-:-:S02]  /*20e0*/  @!P5 IADD3 R49, R49, -R0, RZ ;  /* 0x800000003131d210 */ /* 0x000fc40007ffe0ff */
[----:B------:R-:W-:Y:S02]  /*20f0*/  ISETP.GT.U32.AND P5, PT, R2, R11, PT ;  /* 0x0000000b0200720c */ /* 0x000fe40003fa4070 */
[----:B------:R-:W-:Y:S01]  /*2100*/  @!P6 IADD3 R6, -R6, RZ, RZ ;  /* 0x000000ff0606e210 */ /* 0x000fe20007ffe1ff */
[----:B------:R-:W-:Y:S01]  /*2110*/  @!P3 IMAD.IADD R51, R51, 0x1, -R0 ;  /* 0x000000013333b824 */ /* 0x000fe200078e0a00 */
[----:B------:R-:W-:Y:S01]  /*2120*/  ISETP.GT.U32.AND P3, PT, R2, R13, PT ;  /* 0x0000000d0200720c */ /* 0x000fe20003f64070 */
[----:B------:R-:W4:Y:S01]  /*2130*/  LDC R53, c[0x0][0x230] ;  /* 0x00008c00ff357b82 */ /* 0x000f220000000800 */
[----:B------:R-:W-:Y:S01]  /*2140*/  ISETP.GE.AND P6, PT, R44, RZ, PT ;  /* 0x000000ff2c00720c */ /* 0x000fe20003fc6270 */
[--C-:B------:R-:W-:Y:S01]  /*2150*/  @!P4 IMAD.IADD R9, R9, 0x1, -R2.reuse ;  /* 0x000000010909c824 */ /* 0x100fe200078e0a02 */
[C---:B------:R-:W-:Y:S01]  /*2160*/  ISETP.GT.U32.AND P2, PT, R0.reuse, R51, PT ;  /* 0x000000330000720c */ /* 0x040fe20003f44070 */
[----:B------:R-:W-:Y:S01]  /*2170*/  @!P1 IMAD.IADD R5, R5, 0x1, -R2 ;  /* 0x0000000105059824 */ /* 0x000fe200078e0a02 */
[----:B------:R-:W-:-:S02]  /*2180*/  ISETP.GT.U32.AND P1, PT, R0, R49, PT ;  /* 0x000000310000720c */ /* 0x000fc40003f24070 */
[----:B------:R-:W-:Y:S02]  /*2190*/  LOP3.LUT R15, RZ, R61, RZ, 0x33, !PT ;  /* 0x0000003dff0f7212 */ /* 0x000fe400078e33ff */
[----:B------:R-:W-:Y:S02]  /*21a0*/  @!P5 IADD3 R11, R11, -R2, RZ ;  /* 0x800000020b0bd210 */ /* 0x000fe40007ffe0ff */
[C---:B------:R-:W-:Y:S01]  /*21b0*/  ISETP.GT.U32.AND P5, PT, R2.reuse, R9, PT ;  /* 0x000000090200720c */ /* 0x040fe20003fa4070 */
[----:B------:R-:W-:Y:S01]  /*21c0*/  @!P3 IMAD.IADD R13, R13, 0x1, -R2 ;  /* 0x000000010d0db824 */ /* 0x000fe200078e0a02 */
[C---:B------:R-:W-:Y:S01]  /*21d0*/  ISETP.GT.U32.AND P4, PT, R2.reuse, R5, PT ;  /* 0x000000050200720c */ /* 0x040fe20003f84070 */
[----:B------:R-:W-:Y:S01]  /*21e0*/  @!P6 IMAD.MOV R39, RZ, RZ, -R39 ;  /* 0x000000ffff27e224 */ /* 0x000fe200078e0a27 */
[----:B------:R-:W-:Y:S01]  /*21f0*/  ISETP.GT.U32.AND P0, PT, R2, R11, PT ;  /* 0x0000000b0200720c */ /* 0x000fe20003f04070 */
[----:B------:R-:W-:Y:S01]  /*2200*/  @!P2 IMAD.IADD R51, R51, 0x1, -R0 ;  /* 0x000000013333a824 */ /* 0x000fe200078e0a00 */
[----:B------:R-:W-:-:S02]  /*2210*/  ISETP.GE.AND P2, PT, R50, RZ, PT ;  /* 0x000000ff3200720c */ /* 0x000fc40003f46270 */
[----:B------:R-:W-:Y:S01]  /*2220*/  @!P1 IADD3 R49, R49, -R0, RZ ;  /* 0x8000000031319210 */ /* 0x000fe20007ffe0ff */
[----:B------:R-:W5:Y:S01]  /*2230*/  LDC R50, c[0x0][0x230] ;  /* 0x00008c00ff327b82 */ /* 0x000f620000000800 */
[----:B------:R-:W-:Y:S02]  /*2240*/  ISETP.GE.AND P1, PT, R48, RZ, PT ;  /* 0x000000ff3000720c */ /* 0x000fe40003f26270 */
[----:B------:R-:W-:Y:S01]  /*2250*/  ISETP.GT.U32.AND P3, PT, R2, R13, PT ;  /* 0x0000000d0200720c */ /* 0x000fe20003f64070 */
[----:B------:R-:W-:Y:S01]  /*2260*/  @!P5 IMAD.IADD R9, R9, 0x1, -R2 ;  /* 0x000000010909d824 */ /* 0x000fe200078e0a02 */
[----:B------:R-:W-:Y:S02]  /*2270*/  ISETP.GE.AND P5, PT, R54, RZ, PT ;  /* 0x000000ff3600720c */ /* 0x000fe40003fa6270 */
[----:B------:R-:W-:Y:S01]  /*2280*/  @!P4 IADD3 R5, R5, -R2, RZ ;  /* 0x800000020505c210 */ /* 0x000fe20007ffe0ff */
[----:B------:R-:W3:Y:S01]  /*2290*/  LDC R48, c[0x0][0x230] ;  /* 0x00008c00ff307b82 */ /* 0x000ee20000000800 */
[----:B------:R-:W-:-:S02]  /*22a0*/  ISETP.GE.AND P4, PT, R52, RZ, PT ;  /* 0x000000ff3400720c */ /* 0x000fc40003f86270 */
[----:B------:R-:W-:Y:S02]  /*22b0*/  @!P0 IADD3 R11, R11, -R2, RZ ;  /* 0x800000020b0b8210 */ /* 0x000fe40007ffe0ff */
[----:B------:R-:W-:Y:S01]  /*22c0*/  ISETP.GE.AND P0, PT, R42, RZ, PT ;  /* 0x000000ff2a00720c */ /* 0x000fe20003f06270 */
[----:B------:R-:W-:Y:S01]  /*22d0*/  @!P1 IMAD.MOV R43, RZ, RZ, -R43 ;  /* 0x000000ffff2b9224 */ /* 0x000fe200078e0a2b */
[----:B------:R-:W-:Y:S01]  /*22e0*/  ISETP.GE.AND P6, PT, R46, RZ, PT ;  /* 0x000000ff2e00720c */ /* 0x000fe20003fc6270 */
[----:B------:R-:W-:Y:S01]  /*22f0*/  @!P3 IMAD.IADD R13, R13, 0x1, -R2 ;  /* 0x000000010d0db824 */ /* 0x000fe200078e0a02 */
[----:B------:R-:W-:Y:S01]  /*2300*/  @!P2 IADD3 R45, -R45, RZ, RZ ;  /* 0x000000ff2d2da210 */ /* 0x000fe20007ffe1ff */
[----:B------:R-:W4:Y:S01]  /*2310*/  LDC R52, c[0x0][0x230] ;  /* 0x00008c00ff347b82 */ /* 0x000f220000000800 */
[----:B------:R-:W-:Y:S02]  /*2320*/  @!P5 IADD3 R49, -R49, RZ, RZ ;  /* 0x000000ff3131d210 */ /* 0x000fe40007ffe1ff */
[----:B------:R-:W-:Y:S01]  /*2330*/  ISETP.GE.AND P2, PT, R59, RZ, PT ;  /* 0x000000ff3b00720c */ /* 0x000fe20003f46270 */
[----:B------:R-:W-:Y:S01]  /*2340*/  @!P4 IMAD.MOV R47, RZ, RZ, -R47 ;  /* 0x000000ffff2fc224 */ /* 0x000fe200078e0a2f */
[----:B------:R-:W-:-:S02]  /*2350*/  ISETP.GE.AND P5, PT, R57, RZ, PT ;  /* 0x000000ff3900720c */ /* 0x000fc40003fa6270 */
[----:B------:R-:W-:Y:S01]  /*2360*/  ISETP.GE.AND P1, PT, R60, RZ, PT ;  /* 0x000000ff3c00720c */ /* 0x000fe20003f26270 */
[----:B------:R-:W-:Y:S01]  /*2370*/  @!P0 IMAD.MOV R51, RZ, RZ, -R51 ;  /* 0x000000ffff338224 */ /* 0x000fe200078e0a33 */
[----:B------:R-:W-:Y:S01]  /*2380*/  ISETP.GE.AND P4, PT, R58, RZ, PT ;  /* 0x000000ff3a00720c */ /* 0x000fe20003f86270 */
[----:B------:R-:W5:Y:S01]  /*2390*/  LDC R54, c[0x0][0x230] ;  /* 0x00008c00ff367b82 */ /* 0x000f620000000800 */
[----:B------:R-:W-:Y:S02]  /*23a0*/  ISETP.NE.AND P3, PT, R61, RZ, PT ;  /* 0x000000ff3d00720c */ /* 0x000fe40003f65270 */
[----:B------:R-:W-:Y:S02]  /*23b0*/  @!P6 IADD3 R41, -R41, RZ, RZ ;  /* 0x000000ff2929e210 */ /* 0x000fe40007ffe1ff */
[C---:B------:R-:W-:Y:S01]  /*23c0*/  SEL R2, R15.reuse, R14, !P3 ;  /* 0x0000000e0f027207 */ /* 0x040fe20005800000 */
[----:B------:R-:W-:Y:S01]  /*23d0*/  @!P2 IMAD.MOV R9, RZ, RZ, -R9 ;  /* 0x000000ffff09a224 */ /* 0x000fe200078e0a09 */
[C---:B------:R-:W-:Y:S01]  /*23e0*/  SEL R14, R15.reuse, R24, !P3 ;  /* 0x000000180f0e7207 */ /* 0x040fe20005800000 */
[----:B------:R-:W-:Y:S01]  /*23f0*/  @!P5 IMAD.MOV R13, RZ, RZ, -R13 ;  /* 0x000000ffff0dd224 */ /* 0x000fe200078e0a0d */
[----:B------:R-:W-:-:S02]  /*2400*/  SEL R12, R15, R12, !P3 ;  /* 0x0000000c0f0c7207 */ /* 0x000fc40005800000 */
[----:B------:R-:W-:Y:S02]  /*2410*/  SEL R24, R15, R33, !P3 ;  /* 0x000000210f187207 */ /* 0x000fe40005800000 */
[----:B------:R-:W-:Y:S02]  /*2420*/  ISETP.NE.AND P0, PT, R56, RZ, PT ;  /* 0x000000ff3800720c */ /* 0x000fe40003f05270 */
[----:B------:R-:W-:Y:S01]  /*2430*/  LOP3.LUT R0, RZ, R56, RZ, 0x33, !PT ;  /* 0x00000038ff007212 */ /* 0x000fe200078e33ff */
[----:B------:R-:W-:Y:S01]  /*2440*/  IMAD R24, R24, UR11, RZ ;  /* 0x0000000b18187c24 */ /* 0x000fe2000f8e02ff */
[----:B------:R-:W-:Y:S02]  /*2450*/  @!P1 IADD3 R5, -R5, RZ, RZ ;  /* 0x000000ff05059210 */ /* 0x000fe40007ffe1ff */
[----:B------:R-:W-:Y:S02]  /*2460*/  @!P4 IADD3 R11, -R11, RZ, RZ ;  /* 0x000000ff0b0bc210 */ /* 0x000fe40007ffe1ff */
[----:B------:R-:W-:-:S02]  /*2470*/  SEL R16, R15, R16, !P3 ;  /* 0x000000100f107207 */ /* 0x000fc40005800000 */
[C---:B------:R-:W-:Y:S02]  /*2480*/  SEL R18, R15.reuse, R18, !P3 ;  /* 0x000000120f127207 */ /* 0x040fe40005800000 */
[C---:B------:R-:W-:Y:S02]  /*2490*/  SEL R17, R15.reuse, R17, !P3 ;  /* 0x000000110f117207 */ /* 0x040fe40005800000 */
[C---:B------:R-:W-:Y:S02]  /*24a0*/  SEL R20, R15.reuse, R20, !P3 ;  /* 0x000000140f147207 */ /* 0x040fe40005800000 */
[C---:B------:R-:W-:Y:S02]  /*24b0*/  SEL R22, R15.reuse, R22, !P3 ;  /* 0x000000160f167207 */ /* 0x040fe40005800000 */
[C---:B------:R-:W-:Y:S02]  /*24c0*/  SEL R19, R15.reuse, R19, !P3 ;  /* 0x000000130f137207 */ /* 0x040fe40005800000 */
        /* <DEDUP_REMOVED lines=21> */
[----:B------:R-:W-:Y:S02]  /*2620*/  SEL R4, R15, R4, !P3 ;  /* 0x000000040f047207 */ /* 0x000fe40005800000 */
[C---:B------:R-:W-:Y:S01]  /*2630*/  LEA R37, P3, R241.reuse, UR4, 0x2 ;  /* 0x00000004f1257c11 */ /* 0x040fe2000f8610ff */
[----:B------:R-:W-:Y:S01]  /*2640*/  ULDC UR4, c[0x0][0x240] ;  /* 0x0000900000047ab9 */ /* 0x000fe20000000800 */
[----:B------:R-:W-:Y:S01]  /*2650*/  SEL R38, R0, R5, !P0 ;  /* 0x0000000500267207 */ /* 0x000fe20004000000 */
[----:B------:R-:W-:Y:S01]  /*2660*/  IMAD R2, R2, UR4, RZ ;  /* 0x0000000402027c24 */ /* 0x000fe2000f8e02ff */
[----:B------:R-:W-:Y:S01]  /*2670*/  SEL R39, R0, R9, !P0 ;  /* 0x0000000900277207 */ /* 0x000fe20004000000 */
[----:B------:R-:W-:Y:S01]  /*2680*/  IMAD R5, R16, UR4, RZ ;  /* 0x0000000410057c24 */ /* 0x000fe2000f8e02ff */
[----:B------:R-:W-:Y:S01]  /*2690*/  SEL R40, R0, R11, !P0 ;  /* 0x0000000b00287207 */ /* 0x000fe20004000000 */
[----:B------:R-:W-:Y:S01]  /*26a0*/  IMAD R6, R18, UR4, RZ ;  /* 0x0000000412067c24 */ /* 0x000fe2000f8e02ff */
[----:B------:R-:W-:Y:S01]  /*26b0*/  SEL R41, R0, R13, !P0 ;  /* 0x0000000d00297207 */ /* 0x000fe20004000000 */
[----:B------:R-:W-:Y:S01]  /*26c0*/  IMAD R0, R12, UR4, RZ ;  /* 0x000000040c007c24 */ /* 0x000fe2000f8e02ff */
[----:B------:R-:W-:Y:S01]  /*26d0*/  LEA.HI.X.SX32 R241, R241, UR5, 0x2, P3 ;  /* 0x00000005f1f17c11 */ /* 0x000fe200098f16ff */
[----:B------:R-:W-:Y:S01]  /*26e0*/  IMAD R9, R17, UR4, RZ ;  /* 0x0000000411097c24 */ /* 0x000fe2000f8e02ff */
[-C--:B-1----:R-:W-:Y:S01]  /*26f0*/  LEA R58, P2, R2, R37.reuse, 0x2 ;  /* 0x00000025023a7211 */ /* 0x082fe200078410ff */
[----:B------:R-:W-:Y:S01]  /*2700*/  IMAD R10, R20, UR4, RZ ;  /* 0x00000004140a7c24 */ /* 0x000fe2000f8e02ff */
[-C--:B------:R-:W-:Y:S01]  /*2710*/  LEA R244, P0, R0, R37.reuse, 0x2 ;  /* 0x0000002500f47211 */ /* 0x080fe200078010ff */
[----:B------:R-:W-:Y:S01]  /*2720*/  IMAD R12, R19, UR4, RZ ;  /* 0x00000004130c7c24 */ /* 0x000fe2000f8e02ff */
[----:B------:R-:W-:Y:S01]  /*2730*/  LEA R64, P3, R5, R37, 0x2 ;  /* 0x0000002505407211 */ /* 0x000fe200078610ff */
[----:B------:R-:W-:Y:S01]  /*2740*/  IMAD R11, R22, UR4, RZ ;  /* 0x00000004160b7c24 */ /* 0x000fe2000f8e02ff */
[-C--:B------:R-:W-:Y:S01]  /*2750*/  LEA.HI.X.SX32 R245, R0, R241.reuse, 0x2, P0 ;  /* 0x000000f100f57211 */ /* 0x080fe200000f16ff */
[----:B------:R-:W-:Y:S01]  /*2760*/  IMAD R13, R21, UR4, RZ ;  /* 0x00000004150d7c24 */ /* 0x000fe2000f8e02ff */
[----:B------:R-:W-:Y:S01]  /*2770*/  LEA.HI.X.SX32 R59, R2, R241, 0x2, P2 ;  /* 0x000000f1023b7211 */ /* 0x000fe200010f16ff */
[----:B------:R-:W-:Y:S01]  /*2780*/  IMAD R14, R14, UR4, RZ ;  /* 0x000000040e0e7c24 */ /* 0x000fe2000f8e02ff */
[-C--:B------:R-:W-:Y:S01]  /*2790*/  LEA R62, P4, R6, R37.reuse, 0x2 ;  /* 0x00000025063e7211 */ /* 0x080fe200078810ff */
[----:B------:R-:W-:Y:S01]  /*27a0*/  STL.64 [R1+0x1b8], R244 ;  /* 0x0001b8f401007387 */ /* 0x000fe20000100a00 */
[-C--:B------:R-:W-:Y:S01]  /*27b0*/  LEA R56, P5, R9, R37.reuse, 0x2 ;  /* 0x0000002509387211 */ /* 0x080fe200078a10ff */
[----:B------:R-:W-:Y:S01]  /*27c0*/  IMAD R16, R23, UR4, RZ ;  /* 0x0000000417107c24 */ /* 0x000fe2000f8e02ff */
[----:B------:R-:W-:Y:S01]  /*27d0*/  LEA R68, P6, R10, R37, 0x2 ;  /* 0x000000250a447211 */ /* 0x000fe200078c10ff */
[----:B------:R1:W-:Y:S01]  /*27e0*/  STL.64 [R1+0x1c0], R58 ;  /* 0x0001c03a01007387 */ /* 0x0003e20000100a00 */
[----:B------:R-:W-:Y:S01]  /*27f0*/  LEA.HI.X.SX32 R65, R5, R241, 0x2, P3 ;  /* 0x000000f105417211 */ /* 0x000fe200018f16ff */
[----:B------:R-:W-:Y:S01]  /*2800*/  ULDC UR5, c[0x0][0x240] ;  /* 0x0000900000057ab9 */ /* 0x000fe20000000800 */
[-C--:B------:R-:W-:Y:S01]  /*2810*/  LEA R60, P1, R12, R37.reuse, 0x2 ;  /* 0x000000250c3c7211 */ /* 0x080fe200078210ff */
[----:B------:R-:W-:Y:S01]  /*2820*/  IMAD R15, R26, UR4, RZ ;  /* 0x000000041a0f7c24 */ /* 0x000fe2000f8e02ff */
[----:B------:R-:W-:Y:S01]  /*2830*/  LEA R66, P0, R11, R37, 0x2 ;  /* 0x000000250b427211 */ /* 0x000fe200078010ff */
[----:B------:R-:W-:Y:S01]  /*2840*/  IMAD R17, R25, UR4, RZ ;  /* 0x0000000419117c24 */ /* 0x000fe2000f8e02ff */
[-C--:B------:R-:W-:Y:S01]  /*2850*/  LEA.HI.X.SX32 R63, R6, R241.reuse, 0x2, P4 ;  /* 0x000000f1063f7211 */ /* 0x080fe200020f16ff */
[----:B------:R-:W-:Y:S01]  /*2860*/  IMAD R18, R27, UR5, RZ ;  /* 0x000000051b127c24 */ /* 0x000fe2000f8e02ff */
[-C--:B--2---:R-:W-:Y:S01]  /*2870*/  LEA.HI.X.SX32 R57, R9, R241.reuse, 0x2, P5 ;  /* 0x000000f109397211 */ /* 0x084fe200028f16ff */
[----:B------:R-:W-:Y:S01]  /*2880*/  IMAD R19, R28, UR6, RZ ;  /* 0x000000061c137c24 */ /* 0x000fe2000f8e02ff */
[----:B------:R-:W-:Y:S01]  /*2890*/  LEA.HI.X.SX32 R69, R10, R241, 0x2, P6 ;  /* 0x000000f10a457211 */ /* 0x000fe200030f16ff */
[----:B------:R2:W-:Y:S01]  /*28a0*/  STL.64 [R1+0x1d0], R64 ;  /* 0x0001d04001007387 */ /* 0x0005e20000100a00 */
[----:B-1----:R-:W-:Y:S01]  /*28b0*/  LEA R58, P2, R13, R37, 0x2 ;  /* 0x000000250d3a7211 */ /* 0x002fe200078410ff */
[----:B------:R-:W-:Y:S01]  /*28c0*/  IMAD R28, R42, UR15, RZ ;  /* 0x0000000f2a1c7c24 */ /* 0x000fe2000f8e02ff */
[-C--:B------:R-:W-:Y:S01]  /*28d0*/  LEA.HI.X.SX32 R61, R12, R241.reuse, 0x2, P1 ;  /* 0x000000f10c3d7211 */ /* 0x080fe200008f16ff */
[----:B------:R-:W-:Y:S01]  /*28e0*/  IMAD R21, R30, UR8, RZ ;  /* 0x000000081e157c24 */ /* 0x000fe2000f8e02ff */
[----:B------:R-:W-:Y:S01]  /*28f0*/  LEA.HI.X.SX32 R67, R11, R241, 0x2, P0 ;  /* 0x000000f10b437211 */ /* 0x000fe200000f16ff */
[----:B------:R1:W-:Y:S01]  /*2900*/  STL.64 [R1+0x1d8], R62 ;  /* 0x0001d83e01007387 */ /* 0x0003e20000100a00 */
[----:B------:R-:W-:Y:S01]  /*2910*/  LEA R42, P5, R16, R37, 0x2 ;  /* 0x00000025102a7211 */ /* 0x000fe200078a10ff */
[----:B------:R-:W-:Y:S01]  /*2920*/  IMAD R20, R29, UR7, RZ ;  /* 0x000000071d147c24 */ /* 0x000fe2000f8e02ff */
[----:B------:R-:W-:Y:S01]  /*2930*/  LEA.HI.X.SX32 R59, R13, R241, 0x2, P2 ;  /* 0x000000f10d3b7211 */ /* 0x000fe200010f16ff */
[----:B------:R-:W-:Y:S01]  /*2940*/  IMAD R30, R46, UR17, RZ ;  /* 0x000000112e1e7c24 */ /* 0x000fe2000f8e02ff */
[----:B------:R-:W-:Y:S01]  /*2950*/  STL.64 [R1+0x1e8], R56 ;  /* 0x0001e83801007387 */ /* 0x000fe20000100a00 */
[-C--:B--2---:R-:W-:Y:S01]  /*2960*/  LEA R64, P3, R14, R37.reuse, 0x2 ;  /* 0x000000250e407211 */ /* 0x084fe200078610ff */
[----:B------:R-:W-:Y:S01]  /*2970*/  IMAD R22, R31, UR9, RZ ;  /* 0x000000091f167c24 */ /* 0x000fe2000f8e02ff */
[-C--:B------:R-:W-:Y:S01]  /*2980*/  LEA R46, P6, R17, R37.reuse, 0x2 ;  /* 0x00000025112e7211 */ /* 0x080fe200078c10ff */
[----:B------:R-:W-:Y:S01]  /*2990*/  IMAD R29, R44, UR16, RZ ;  /* 0x000000102c1d7c24 */ /* 0x000fe2000f8e02ff */
[----:B------:R-:W-:Y:S01]  /*29a0*/  STL.64 [R1+0x1f0], R68 ;  /* 0x0001f04401007387 */ /* 0x000fe20000100a00 */
[----:B------:R-:W-:Y:S01]  /*29b0*/  IMAD R31, R43, UR18, RZ ;  /* 0x000000122b1f7c24 */ /* 0x000fe2000f8e02ff */
[-C--:B-1----:R-:W-:Y:S01]  /*29c0*/  LEA R62, P4, R15, R37.reuse, 0x2 ;  /* 0x000000250f3e7211 */ /* 0x082fe200078810ff */
[----:B------:R-:W-:Y:S01]  /*29d0*/  IMAD R25, R33, UR12, RZ ;  /* 0x0000000c21197c24 */ /* 0x000fe2000f8e02ff */
[----:B------:R-:W-:Y:S01]  /*29e0*/  LEA R44, P0, R18, R37, 0x2 ;  /* 0x00000025122c7211 */ /* 0x000fe200078010ff */
[----:B------:R1:W-:Y:S01]  /*29f0*/  STL.64 [R1+0x208], R60 ;  /* 0x0002083c01007387 */ /* 0x0003e20000100a00 */
[-C--:B------:R-:W-:Y:S01]  /*2a00*/  LEA.HI.X.SX32 R65, R14, R241.reuse, 0x2, P3 ;  /* 0x000000f10e417211 */ /* 0x080fe200018f16ff */
[----:B------:R-:W-:Y:S01]  /*2a10*/  IMAD R23, R32, UR10, RZ ;  /* 0x0000000a20177c24 */ /* 0x000fe2000f8e02ff */
[----:B------:R-:W-:Y:S01]  /*2a20*/  LEA.HI.X.SX32 R43, R16, R241, 0x2, P5 ;  /* 0x000000f1102b7211 */ /* 0x000fe200028f16ff */
[----:B------:R-:W-:Y:S01]  /*2a30*/  STL.64 [R1+0x200], R66 ;  /* 0x0002004201007387 */ /* 0x000fe20000100a00 */
[----:B------:R-:W-:Y:S01]  /*2a40*/  IMAD R33, R47, UR20, RZ ;  /* 0x000000142f217c24 */ /* 0x000fe2000f8e02ff */
[----:B------:R-:W-:Y:S01]  /*2a50*/  LEA R12, P3, R21, R37, 0x2 ;  /* 0x00000025150c7211 */ /* 0x000fe200078610ff */
[----:B------:R-:W-:Y:S01]  /*2a60*/  IMAD R32, R45, UR19, RZ ;  /* 0x000000132d207c24 */ /* 0x000fe2000f8e02ff */
[----:B------:R2:W-:Y:S01]  /*2a70*/  STL.64 [R1+0x210], R58 ;  /* 0x0002103a01007387 */ /* 0x0005e20000100a00 */
[-C--:B------:R-:W-:Y:S01]  /*2a80*/  LEA.HI.X.SX32 R63, R15, R241.reuse, 0x2, P4 ;  /* 0x000000f10f3f7211 */ /* 0x080fe200020f16ff */
[----:B------:R-:W-:Y:S01]  /*2a90*/  IMAD R26, R34, UR13, RZ ;  /* 0x0000000d221a7c24 */ /* 0x000fe2000f8e02ff */
[----:B------:R-:W-:Y:S01]  /*2aa0*/  LEA.HI.X.SX32 R47, R17, R241, 0x2, P6 ;  /* 0x000000f1112f7211 */ /* 0x000fe200030f16ff */
[----:B------:R-:W-:Y:S01]  /*2ab0*/  STL.64 [R1+0x218], R64 ;  /* 0x0002184001007387 */ /* 0x000fe20000100a00 */
        /* <DEDUP_REMOVED lines=8> */
[----:B--2---:R-:W-:Y:S01]  /*2b40*/  LEA R58, P2, R20, R37, 0x2 ;  /* 0x00000025143a7211 */ /* 0x004fe200078410ff */
[----:B------:R-:W-:Y:S01]  /*2b50*/  IMAD R4, R4, UR23, RZ ;  /* 0x0000001704047c24 */ /* 0x000fe2000f8e02ff */
[-C--:B------:R-:W-:Y:S01]  /*2b60*/  LEA.HI.X.SX32 R13, R21, R241.reuse, 0x2, P3 ;  /* 0x000000f1150d7211 */ /* 0x080fe200018f16ff */
[----:B------:R2:W-:Y:S01]  /*2b70*/  STL.64 [R1+0x240], R46 ;  /* 0x0002402e01007387 */ /* 0x0005e20000100a00 */
[-C--:B------:R-:W-:Y:S01]  /*2b80*/  LEA.HI.X.SX32 R59, R20, R241.reuse, 0x2, P2 ;  /* 0x000000f1143b7211 */ /* 0x080fe200010f16ff */
[----:B------:R-:W4:Y:S01]  /*2b90*/  S2UR UR4, SR_CgaCtaId ;  /* 0x00000000000479c3 */ /* 0x000f220000008800 */
[----:B------:R-:W-:Y:S01]  /*2ba0*/  LEA.HI.X.SX32 R11, R22, R241, 0x2, P4 ;  /* 0x000000f1160b7211 */ /* 0x000fe200020f16ff */
[----:B------:R5:W-:Y:S01]  /*2bb0*/  STL.64 [R1+0x248], R44 ;  /* 0x0002482c01007387 */ /* 0x000be20000100a00 */
[-C--:B-1----:R-:W-:Y:S01]  /*2bc0*/  LEA R42, P5, R23, R37.reuse, 0x2 ;  /* 0x00000025172a7211 */ /* 0x082fe200078a10ff */
[----:B------:R-:W-:Y:S01]  /*2bd0*/  IMAD R35, R51, UR22, RZ ;  /* 0x0000001633237c24 */ /* 0x000fe2000f8e02ff */
[-C--:B------:R-:W-:Y:S01]  /*2be0*/  LEA R16, P1, R26, R37.reuse, 0x2 ;  /* 0x000000251a107211 */ /* 0x080fe200078210ff */
[----:B------:R-:W-:Y:S01]  /*2bf0*/  STL.64 [R1+0x258], R60 ;  /* 0x0002583c01007387 */ /* 0x000fe20000100a00 */
[----:B------:R-:W-:Y:S01]  /*2c00*/  LEA R14, P2, R27, R37, 0x2 ;  /* 0x000000251b0e7211 */ /* 0x000fe200078410ff */
[----:B---3--:R-:W-:Y:S01]  /*2c10*/  VIADD R0, R48, 0xfffffffe ;  /* 0xfffffffe30007836 */ /* 0x008fe20000000000 */
[----:B------:R-:W-:Y:S01]  /*2c20*/  LEA.HI.X.SX32 R43, R23, R241, 0x2, P5 ;  /* 0x000000f1172b7211 */ /* 0x000fe200028f16ff */
[----:B------:R1:W-:Y:S01]  /*2c30*/  STL.64 [R1+0x270], R12 ;  /* 0x0002700c01007387 */ /* 0x0003e20000100a00 */
[----:B--2---:R-:W-:Y:S01]  /*2c40*/  LEA R46, P6, R24, R37, 0x2 ;  /* 0x00000025182e7211 */ /* 0x004fe200078c10ff */
[----:B------:R-:W-:Y:S01]  /*2c50*/  ULDC UR5, c[0x0][0x234] ;  /* 0x00008d0000057ab9 */ /* 0x000fe20000000800 */
[----:B------:R-:W-:Y:S01]  /*2c60*/  LEA.HI.X.SX32 R17, R26, R241, 0x2, P1 ;  /* 0x000000f11a117211 */ /* 0x000fe200008f16ff */
[----:B------:R-:W-:Y:S01]  /*2c70*/  STL.64 [R1+0x260], R58 ;  /* 0x0002603a01007387 */ /* 0x000fe20000100a00 */
[C---:B-----5:R-:W-:Y:S01]  /*2c80*/  LEA R44, P0, R25.reuse, R37, 0x2 ;  /* 0x00000025192c7211 */ /* 0x060fe200078010ff */
[----:B------:R-:W-:Y:S01]  /*2c90*/  ULDC.64 UR6, c[0x0][0x210] ;  /* 0x0000840000067ab9 */ /* 0x000fe20000000a00 */
[-C--:B------:R-:W-:Y:S01]  /*2ca0*/  LEA.HI.X.SX32 R47, R24, R241.reuse, 0x2, P6 ;  /* 0x000000f1182f7211 */ /* 0x080fe200030f16ff */
[----:B------:R2:W-:Y:S01]  /*2cb0*/  STL.64 [R1+0x278], R10 ;  /* 0x0002780a01007387 */ /* 0x0005e20000100a00 */
[-C--:B------:R-:W-:Y:S01]  /*2cc0*/  LEA.HI.X.SX32 R45, R25, R241.reuse, 0x2, P0 ;  /* 0x000000f1192d7211 */ /* 0x080fe200000f16ff */
[----:B------:R-:W3:Y:S01]  /*2cd0*/  LDC R9, c[0x0][0x230] ;  /* 0x00008c00ff097b82 */ /* 0x000ee20000000800 */
[----:B------:R-:W-:Y:S01]  /*2ce0*/  LEA.HI.X.SX32 R15, R27, R241, 0x2, P2 ;  /* 0x000000f11b0f7211 */ /* 0x000fe200010f16ff */
[----:B------:R5:W-:Y:S01]  /*2cf0*/  STL.64 [R1+0x280], R42 ;  /* 0x0002802a01007387 */ /* 0x000be20000100a00 */
[CC--:B-1----:R-:W-:Y:S01]  /*2d00*/  LEA R12, P3, R28.reuse, R37.reuse, 0x2 ;  /* 0x000000251c0c7211 */ /* 0x0c2fe200078610ff */
[----:B------:R-:W-:Y:S01]  /*2d10*/  UMOV UR10, 0x400 ;  /* 0x00000400000a7882 */ /* 0x000fe20000000000 */
[----:B------:R-:W-:Y:S01]  /*2d20*/  LEA R20, P6, R31, R37, 0x2 ;  /* 0x000000251f147211 */ /* 0x000fe200078c10ff */
[----:B------:R-:W-:Y:S01]  /*2d30*/  STL.64 [R1+0x288], R46 ;  /* 0x0002882e01007387 */ /* 0x000fe20000100a00 */
[----:B------:R-:W-:Y:S01]  /*2d40*/  LEA.HI.X.SX32 R13, R28, R241, 0x2, P3 ;  /* 0x000000f11c0d7211 */ /* 0x000fe200018f16ff */
[----:B----4-:R-:W-:Y:S01]  /*2d50*/  ULEA UR10, UR4, UR10, 0x18 ;  /* 0x0000000a040a7291 */ /* 0x010fe2000f8ec03f */
[-C--:B------:R-:W-:Y:S01]  /*2d60*/  LEA R18, P0, R32, R37.reuse, 0x2 ;  /* 0x0000002520127211 */ /* 0x080fe200078010ff */
[----:B------:R1:W-:Y:S01]  /*2d70*/  STL.64 [R1+0x2a0], R16 ;  /* 0x0002a01001007387 */ /* 0x0003e20000100a00 */
[----:B--2---:R-:W-:Y:S01]  /*2d80*/  LEA R10, P4, R29, R37, 0x2 ;  /* 0x000000251d0a7211 */ /* 0x004fe200078810ff */
[----:B------:R-:W-:Y:S01]  /*2d90*/  VIADD R6, R54, 0xffffffde ;  /* 0xffffffde36067836 */ /* 0x000fe20000000000 */
[-C--:B------:R-:W-:Y:S01]  /*2da0*/  LEA.HI.X.SX32 R21, R31, R241.reuse, 0x2, P6 ;  /* 0x000000f11f157211 */ /* 0x080fe200030f16ff */
[----:B------:R-:W-:Y:S01]  /*2db0*/  STL.64 [R1+0x298], R44 ;  /* 0x0002982c01007387 */ /* 0x000fe20000100a00 */
[----:B------:R-:W-:Y:S01]  /*2dc0*/  LEA.HI.X.SX32 R11, R29, R241, 0x2, P4 ;  /* 0x000000f11d0b7211 */ /* 0x000fe200020f16ff */
[----:B------:R-:W-:Y:S01]  /*2dd0*/  IMAD R59, R240, 0x21, RZ ;  /* 0x00000021f03b7824 */ /* 0x000fe200078e02ff */
[----:B-----5:R-:W-:Y:S01]  /*2de0*/  LEA R42, P5, R30, R37, 0x2 ;  /* 0x000000251e2a7211 */ /* 0x020fe200078a10ff */
[----:B------:R2:W-:Y:S01]  /*2df0*/  STL.64 [R1+0x2b0], R14 ;  /* 0x0002b00e01007387 */ /* 0x0005e20000100a00 */
[-C--:B------:R-:W-:Y:S01]  /*2e00*/  LEA.HI.X.SX32 R19, R32, R241.reuse, 0x2, P0 ;  /* 0x000000f120137211 */ /* 0x080fe200000f16ff */
[----:B------:R-:W-:Y:S01]  /*2e10*/  IMAD R67, R240, 0x22, RZ ;  /* 0x00000022f0437824 */ /* 0x000fe200078e02ff */
[----:B------:R-:W-:Y:S01]  /*2e20*/  LEA.HI.X.SX32 R43, R30, R241, 0x2, P5 ;  /* 0x000000f11e2b7211 */ /* 0x000fe200028f16ff */
[----:B------:R4:W-:Y:S01]  /*2e30*/  STL.64 [R1+0x2b8], R12 ;  /* 0x0002b80c01007387 */ /* 0x0009e20000100a00 */
[C---:B-1----:R-:W-:Y:S01]  /*2e40*/  LEA R16, P1, R33.reuse, R37, 0x2 ;  /* 0x0000002521107211 */ /* 0x042fe200078210ff */
[----:B------:R-:W-:Y:S01]  /*2e50*/  ULDC UR4, c[0x0][0x230] ;  /* 0x00008c0000047ab9 */ /* 0x000fe20000000800 */
[----:B------:R-:W-:Y:S01]  /*2e60*/  IADD3 R2, R50, -0x3, RZ ;  /* 0xfffffffd32027810 */ /* 0x000fe20007ffe0ff */
[----:B------:R1:W-:Y:S01]  /*2e70*/  STL.64 [R1+0x2c8], R10 ;  /* 0x0002c80a01007387 */ /* 0x0003e20000100a00 */
[----:B------:R-:W-:-:S02]  /*2e80*/  LEA.HI.X.SX32 R17, R33, R241, 0x2, P1 ;  /* 0x000000f121117211 */ /* 0x000fc400008f16ff */
[----:B------:R-:W-:Y:S01]  /*2e90*/  ISETP.GE.U32.AND P1, PT, R2, 0x7fffffbe, PT ;  /* 0x7fffffbe0200780c */ /* 0x000fe20003f26070 */
[----:B------:R5:W-:Y:S01]  /*2ea0*/  STL.64 [R1+0x2d0], R42 ;  /* 0x0002d02a01007387 */ /* 0x000be20000100a00 */
[----:B--2---:R-:W-:Y:S01]  /*2eb0*/  LEA R14, P2, R34, R37, 0x2 ;  /* 0x00000025220e7211 */ /* 0x004fe200078410ff */
[----:B------:R-:W-:Y:S01]  /*2ec0*/  IMAD R2, R39, UR5, RZ ;  /* 0x0000000527027c24 */ /* 0x000fe2000f8e02ff */
[----:B------:R-:W-:Y:S01]  /*2ed0*/  ISETP.GE.U32.AND P0, PT, R0, 0x7fffffbf, PT ;  /* 0x7fffffbf0000780c */ /* 0x000fe20003f06070 */
[----:B------:R-:W-:Y:S01]  /*2ee0*/  STL.64 [R1+0x2e0], R20 ;  /* 0x0002e01401007387 */ /* 0x000fe20000100a00 */
[----:B------:R-:W-:Y:S01]  /*2ef0*/  LEA.HI.X.SX32 R15, R34, R241, 0x2, P2 ;  /* 0x000000f1220f7211 */ /* 0x000fe200010f16ff */
[----:B------:R-:W-:Y:S01]  /*2f00*/  IMAD R0, R38, UR5, RZ ;  /* 0x0000000526007c24 */ /* 0x000fe2000f8e02ff */
[-C--:B----4-:R-:W-:Y:S01]  /*2f10*/  LEA R12, P3, R35, R37.reuse, 0x2 ;  /* 0x00000025230c7211 */ /* 0x090fe200078610ff */
[----:B------:R-:W-:Y:S01]  /*2f20*/  STL.64 [R1+0x2e8], R18 ;  /* 0x0002e81201007387 */ /* 0x000fe20000100a00 */
[----:B-1----:R-:W-:-:S02]  /*2f30*/  LEA R10, P4, R4, R37, 0x2 ;  /* 0x00000025040a7211 */ /* 0x002fc400078810ff */
[-C--:B------:R-:W-:Y:S01]  /*2f40*/  LEA.HI.X.SX32 R13, R35, R241.reuse, 0x2, P3 ;  /* 0x000000f1230d7211 */ /* 0x080fe200018f16ff */
[----:B------:R-:W-:Y:S01]  /*2f50*/  STL.64 [R1+0x2f0], R16 ;  /* 0x0002f01001007387 */ /* 0x000fe20000100a00 */
[----:B------:R-:W-:Y:S01]  /*2f60*/  LEA.HI.X.SX32 R11, R4, R241, 0x2, P4 ;  /* 0x000000f1040b7211 */ /* 0x000fe200020f16ff */
[----:B------:R-:W-:Y:S01]  /*2f70*/  VIADD R4, R52, 0xfffffffc ;  /* 0xfffffffc34047836 */ /* 0x000fe20000000000 */
[----:B------:R-:W-:Y:S01]  /*2f80*/  IADD3 R36, R36, -0x1, RZ ;  /* 0xffffffff24247810 */ /* 0x000fe20007ffe0ff */
[----:B------:R1:W-:Y:S01]  /*2f90*/  STL.64 [R1+0x2f8], R14 ;  /* 0x0002f80e01007387 */ /* 0x0003e20000100a00 */
[----:B------:R-:W-:Y:S01]  /*2fa0*/  IADD3 R5, R53, -0x21, RZ ;  /* 0xffffffdf35057810 */ /* 0x000fe20007ffe0ff */
[----:B------:R-:W-:Y:S01]  /*2fb0*/  IMAD.SHL.U32 R35, R240, 0x2, RZ ;  /* 0x00000002f0237824 */ /* 0x000fe200078e00ff */
[----:B------:R-:W-:Y:S01]  /*2fc0*/  ISETP.GE.U32.AND P6, PT, R4, 0x7fffffbd, PT ;  /* 0x7fffffbd0400780c */ /* 0x000fe20003fc6070 */
[----:B------:R2:W-:Y:S01]  /*2fd0*/  STL.64 [R1+0x310], R10 ;  /* 0x0003100a01007387 */ /* 0x0005e20000100a00 */
[----:B------:R-:W-:Y:S01]  /*2fe0*/  IMAD R4, R40, UR5, RZ ;  /* 0x0000000528047c24 */ /* 0x000fe2000f8e02ff */
[----:B------:R-:W-:Y:S01]  /*2ff0*/  ISETP.GE.U32.AND P2, PT, R36, 0x7fffffc0, PT ;  /* 0x7fffffc02400780c */ /* 0x000fe20003f46070 */
[C---:B-----5:R-:W-:Y:S01]  /*3000*/  IMAD R43, R240.reuse, 0x3, RZ ;  /* 0x00000003f02b7824 */ /* 0x060fe200078e02ff */
[----:B------:R4:W-:Y:S01]  /*3010*/  STL.64 [R1+0x308], R12 ;  /* 0x0003080c01007387 */ /* 0x0009e20000100a00 */
[----:B------:R-:W-:Y:S01]  /*3020*/  ISETP.GE.U32.AND P5, PT, R5, 0x7fffffa0, PT ;  /* 0x7fffffa00500780c */ /* 0x000fe20003fa6070 */
[----:B------:R-:W-:Y:S01]  /*3030*/  IMAD R5, R41, UR5, RZ ;  /* 0x0000000529057c24 */ /* 0x000fe2000f8e02ff */
[----:B------:R-:W-:-:S02]  /*3040*/  SHF.L.U32 R51, R240, 0x5, RZ ;  /* 0x00000005f0337819 */ /* 0x000fc400000006ff */
[C---:B-1----:R-:W-:Y:S02]  /*3050*/  LEA R14, P3, R2.reuse, UR6, 0x2 ;  /* 0x00000006020e7c11 */ /* 0x042fe4000f8610ff */
[----:B------:R-:W-:Y:S01]  /*3060*/  LOP3.LUT R241, R3, 0x10, RZ, 0x3c, !PT ;  /* 0x0000001003f17812 */ /* 0x000fe200078e3cff */
[----:B--2---:R-:W1:Y:S01]  /*3070*/  LDC R10, c[0x0][0x230] ;  /* 0x00008c00ff0a7b82 */ /* 0x004e620000000800 */
[----:B------:R-:W-:Y:S02]  /*3080*/  LEA.HI.X.SX32 R15, R2, UR7, 0x2, P3 ;  /* 0x00000007020f7c11 */ /* 0x000fe400098f16ff */
[----:B------:R-:W-:Y:S01]  /*3090*/  LEA R18, P3, R5, UR6, 0x2 ;  /* 0x0000000605127c11 */ /* 0x000fe2000f8610ff */
[----:B------:R-:W-:Y:S01]  /*30a0*/  VIADD R241, R241, UR10 ;  /* 0x0000000af1f17c36 */ /* 0x000fe20008000000 */
[----:B----4-:R-:W-:Y:S01]  /*30b0*/  LEA R12, P4, R0, UR6, 0x2 ;  /* 0x00000006000c7c11 */ /* 0x010fe2000f8810ff */
[--C-:B------:R-:W-:Y:S01]  /*30c0*/  IMAD.WIDE R22, R240, 0x4, R14.reuse ;  /* 0x00000004f0167825 */ /* 0x100fe200078e020e */
[----:B------:R-:W-:Y:S01]  /*30d0*/  LEA.HI.X.SX32 R19, R5, UR7, 0x2, P3 ;  /* 0x0000000705137c11 */ /* 0x000fe200098f16ff */
[----:B------:R-:W2:Y:S01]  /*30e0*/  LDC R11, c[0x0][0x230] ;  /* 0x00008c00ff0b7b82 */ /* 0x000ea20000000800 */
[----:B------:R-:W-:Y:S01]  /*30f0*/  LEA.HI.X.SX32 R13, R0, UR7, 0x2, P4 ;  /* 0x00000007000d7c11 */ /* 0x000fe2000a0f16ff */
[----:B------:R-:W-:Y:S01]  /*3100*/  IMAD.WIDE R30, R35, 0x4, R14 ;  /* 0x00000004231e7825 */ /* 0x000fe200078e020e */
[----:B------:R-:W-:-:S03]  /*3110*/  LEA R16, P4, R4, UR6, 0x2 ;  /* 0x0000000604107c11 */ /* 0x000fc6000f8810ff */
[----:B------:R-:W-:Y:S01]  /*3120*/  IMAD.WIDE R20, R240, 0x4, R12 ;  /* 0x00000004f0147825 */ /* 0x000fe200078e020c */
[----:B------:R-:W-:Y:S01]  /*3130*/  LEA.HI.X.SX32 R17, R4, UR7, 0x2, P4 ;  /* 0x0000000704117c11 */ /* 0x000fe2000a0f16ff */
[----:B------:R-:W4:Y:S01]  /*3140*/  LDC R2, c[0x0][0x230] ;  /* 0x00008c00ff027b82 */ /* 0x000f220000000800 */
[----:B------:R-:W-:Y:S01]  /*3150*/  ISETP.GE.U32.AND P4, PT, R6, 0x7fffff9f, PT ;  /* 0x7fffff9f0600780c */ /* 0x000fe20003f86070 */
[C---:B------:R-:W-:Y:S01]  /*3160*/  IMAD.WIDE R26, R240.reuse, 0x4, R18 ;  /* 0x00000004f01a7825 */ /* 0x040fe200078e0212 */
[----:B------:R5:W-:Y:S03]  /*3170*/  STL.64 [R1+0xbb0], R20 ;  /* 0x000bb01401007387 */ /* 0x000be60000100a00 */
[----:B------:R-:W-:Y:S01]  /*3180*/  IMAD.WIDE R24, R240, 0x4, R16 ;  /* 0x00000004f0187825 */ /* 0x000fe200078e0210 */
[----:B------:R-:W-:Y:S01]  /*3190*/  STL.64 [R1+0xbb8], R22 ;  /* 0x000bb81601007387 */ /* 0x000fe20000100a00 */
[----:B------:R-:W5:Y:S01]  /*31a0*/  LDC R4, c[0x0][0x230] ;  /* 0x00008c00ff047b82 */ /* 0x000f620000000800 */
[----:B-1----:R-:W-:Y:S01]  /*31b0*/  IADD3 R0, R10, -0x23, RZ ;  /* 0xffffffdd0a007810 */ /* 0x002fe20007ffe0ff */
[----:B------:R-:W-:Y:S01]  /*31c0*/  IMAD.WIDE R28, R35, 0x4, R12 ;  /* 0x00000004231c7825 */ /* 0x000fe200078e020c */
[----:B------:R-:W-:Y:S01]  /*31d0*/  IADD3 R10, R3, UR10, RZ ;  /* 0x0000000a030a7c10 */ /* 0x000fe2000fffe0ff */
[----:B------:R1:W-:Y:S01]  /*31e0*/  STL.64 [R1+0xbc0], R24 ;  /* 0x000bc01801007387 */ /* 0x0003e20000100a00 */
[----:B------:R-:W-:Y:S01]  /*31f0*/  ISETP.GE.U32.AND P3, PT, R0, 0x7fffff9e, PT ;  /* 0x7fffff9e0000780c */ /* 0x000fe20003f66070 */
[----:B------:R-:W-:-:S02]  /*3200*/  IMAD.WIDE R32, R35, 0x4, R16 ;  /* 0x0000000423207825 */ /* 0x000fc400078e0210 */
[----:B------:R-:W-:Y:S01]  /*3210*/  @!PT LDS RZ, [RZ] ;  /* 0x00000000fffff984 */ /* 0x000fe20000000800 */
[----:B------:R-:W-:Y:S01]  /*3220*/  @!PT LDS RZ, [RZ] ;  /* 0x00000000fffff984 */ /* 0x000fe20000000800 */
[----:B------:R-:W-:Y:S01]  /*3230*/  @!PT LDS RZ, [RZ] ;  /* 0x00000000fffff984 */ /* 0x000fe20000000800 */
[----:B------:R-:W-:Y:S01]  /*3240*/  LDGSTS.E [R10], desc[UR48][R12.64], !P2 ;  /* 0x000000000c0a7fae */ /* 0x000fe2000d121870 */
[----:B------:R-:W1:Y:S01]  /*3250*/  LDC R5, c[0x0][0x230] ;  /* 0x00008c00ff057b82 */ /* 0x000e620000000800 */
[----:B--2---:R-:W-:Y:S01]  /*3260*/  VIADD R0, R11, 0xffffffdc ;  /* 0xffffffdc0b007836 */ /* 0x004fe20000000000 */
[----:B------:R-:W-:Y:S01]  /*3270*/  LOP3.LUT R11, R3, 0x20, RZ, 0x3c, !PT ;  /* 0x00000020030b7812 */ /* 0x000fe200078e3cff */
[----:B------:R-:W-:Y:S01]  /*3280*/  LDGSTS.E [R10+0x4000], desc[UR48][R14.64], !P2 ;  /* 0x040000000e0a7fae */ /* 0x000fe2000d121870 */
[----:B------:R-:W-:-:S03]  /*3290*/  IMAD.WIDE R34, R35, 0x4, R18 ;  /* 0x0000000423227825 */ /* 0x000fc600078e0212 */
[----:B------:R-:W-:Y:S01]  /*32a0*/  LDGSTS.E [R10+0x8000], desc[UR48][R16.64], !P2 ;  /* 0x08000000100a7fae */ /* 0x000fe2000d121870 */
[C---:B------:R-:W-:Y:S01]  /*32b0*/  IMAD.WIDE R36, R43.reuse, 0x4, R12 ;  /* 0x000000042b247825 */ /* 0x040fe200078e020c */
[----:B------:R-:W2:Y:S02]  /*32c0*/  LDC R6, c[0x0][0x230] ;  /* 0x00008c00ff067b82 */ /* 0x000ea40000000800 */
[----:B------:R-:W-:Y:S01]  /*32d0*/  LDGSTS.E [R10+0xc000], desc[UR48][R18.64], !P2 ;  /* 0x0c000000120a7fae */ /* 0x000fe2000d121870 */
[----:B------:R-:W-:Y:S01]  /*32e0*/  ISETP.GE.U32.AND P2, PT, R0, 0x7fffff9d, PT ;  /* 0x7fffff9d0000780c */ /* 0x000fe20003f46070 */
[----:B------:R-:W-:Y:S01]  /*32f0*/  IMAD.WIDE R38, R43, 0x4, R14 ;  /* 0x000000042b267825 */ /* 0x000fe200078e020e */
[----:B---3--:R-:W-:Y:S01]  /*3300*/  IADD3 R0, R9, -0x5, RZ ;  /* 0xfffffffb09007810 */ /* 0x008fe20007ffe0ff */
[----:B------:R5:W-:Y:S02]  /*3310*/  LDGSTS.E [R10+0x4], desc[UR48][R20.64], !P0 ;  /* 0x00004000140a7fae */ /* 0x000be4000c121870 */
[C---:B------:R-:W-:Y:S01]  /*3320*/  IMAD.WIDE R40, R43.reuse, 0x4, R16 ;  /* 0x000000042b287825 */ /* 0x040fe200078e0210 */
[----:B------:R-:W3:Y:S01]  /*3330*/  LDC R9, c[0x0][0x230] ;  /* 0x00008c00ff097b82 */ /* 0x000ee20000000800 */
[----:B------:R-:W-:Y:S02]  /*3340*/  LDGSTS.E [R10+0x4004], desc[UR48][R22.64], !P0 ;  /* 0x04004000160a7fae */ /* 0x000fe4000c121870 */
[----:B------:R-:W-:-:S02]  /*3350*/  IMAD.WIDE R42, R43, 0x4, R18 ;  /* 0x000000042b2a7825 */ /* 0x000fc400078e0212 */
[----:B------:R3:W-:Y:S02]  /*3360*/  LDGSTS.E [R10+0x8004], desc[UR48][R24.64], !P0 ;  /* 0x08004000180a7fae */ /* 0x0007e4000c121870 */
[C---:B------:R-:W-:Y:S02]  /*3370*/  IMAD.WIDE R44, R51.reuse, 0x4, R12 ;  /* 0x00000004332c7825 */ /* 0x040fe400078e020c */
[----:B------:R-:W-:Y:S01]  /*3380*/  LDGSTS.E [R10+0xc004], desc[UR48][R26.64], !P0 ;  /* 0x0c0040001a0a7fae */ /* 0x000fe2000c121870 */
[----:B------:R-:W-:Y:S01]  /*3390*/  ISETP.GE.U32.AND P0, PT, R0, 0x7fffffbc, PT ;  /* 0x7fffffbc0000780c */ /* 0x000fe20003f06070 */
[----:B----4-:R-:W-:Y:S01]  /*33a0*/  VIADD R0, R2, 0xfffffffa ;  /* 0xfffffffa02007836 */ /* 0x010fe20000000000 */
[----:B-----5:R-:W-:Y:S01]  /*33b0*/  MOV R21, R57 ;  /* 0x0000003900157202 */ /* 0x020fe20000000f00 */
[----:B------:R4:W-:Y:S01]  /*33c0*/  LDGSTS.E [R10+0x8], desc[UR48][R28.64], !P1 ;  /* 0x000080001c0a7fae */ /* 0x0009e2000c921870 */
[----:B------:R-:W5:Y:S01]  /*33d0*/  LDC R2, c[0x0][0x230] ;  /* 0x00008c00ff027b82 */ /* 0x000f620000000800 */
[----:B------:R-:W-:-:S02]  /*33e0*/  IMAD.WIDE R46, R51, 0x4, R14 ;  /* 0x00000004332e7825 */ /* 0x000fc400078e020e */
[----:B------:R-:W-:Y:S02]  /*33f0*/  LDGSTS.E [R10+0x4008], desc[UR48][R30.64], !P1 ;  /* 0x040080001e0a7fae */ /* 0x000fe4000c921870 */
[C---:B------:R-:W-:Y:S02]  /*3400*/  IMAD.WIDE R48, R51.reuse, 0x4, R16 ;  /* 0x0000000433307825 */ /* 0x040fe400078e0210 */
[----:B------:R-:W-:Y:S02]  /*3410*/  LDGSTS.E [R10+0x8008], desc[UR48][R32.64], !P1 ;  /* 0x08008000200a7fae */ /* 0x000fe4000c921870 */
[----:B------:R-:W-:Y:S02]  /*3420*/  IMAD.WIDE R50, R51, 0x4, R18 ;  /* 0x0000000433327825 */ /* 0x000fe400078e0212 */
[----:B------:R-:W-:Y:S01]  /*3430*/  LDGSTS.E [R10+0xc008], desc[UR48][R34.64], !P1 ;  /* 0x0c008000220a7fae */ /* 0x000fe2000c921870 */
[----:B------:R-:W-:Y:S01]  /*3440*/  ISETP.GE.U32.AND P1, PT, R0, 0x7fffffbb, PT ;  /* 0x7fffffbb0000780c */ /* 0x000fe20003f26070 */
[----:B------:R-:W-:-:S02]  /*3450*/  VIADD R0, R4, 0xfffffff9 ;  /* 0xfffffff904007836 */ /* 0x000fc40000000000 */
[----:B------:R-:W4:Y:S01]  /*3460*/  LDC R4, c[0x0][0x230] ;  /* 0x00008c00ff047b82 */ /* 0x000f220000000800 */
[----:B------:R-:W-:Y:S01]  /*3470*/  LDGSTS.E [R10+0xc], desc[UR48][R36.64], !P6 ;  /* 0x0000c000240a7fae */ /* 0x000fe2000f121870 */
[----:B------:R-:W-:-:S03]  /*3480*/  IMAD.WIDE R52, R59, 0x4, R12 ;  /* 0x000000043b347825 */ /* 0x000fc600078e020c */
[----:B------:R-:W-:Y:S01]  /*3490*/  LDGSTS.E [R10+0x400c], desc[UR48][R38.64], !P6 ;  /* 0x0400c000260a7fae */ /* 0x000fe2000f121870 */
[----:B------:R-:W-:Y:S02]  /*34a0*/  IMAD.MOV.U32 R20, RZ, RZ, R56 ;  /* 0x000000ffff147224 */ /* 0x000fe400078e0038 */
[C---:B------:R-:W-:Y:S01]  /*34b0*/  IMAD.WIDE R54, R59.reuse, 0x4, R14 ;  /* 0x000000043b367825 */ /* 0x040fe200078e020e */
[----:B------:R-:W-:Y:S03]  /*34c0*/  LDGSTS.E [R10+0x800c], desc[UR48][R40.64], !P6 ;  /* 0x0800c000280a7fae */ /* 0x000fe6000f121870 */
[----:B------:R-:W-:Y:S01]  /*34d0*/  IMAD.WIDE R56, R59, 0x4, R16 ;  /* 0x000000043b387825 */ /* 0x000fe200078e0210 */
[----:B------:R-:W-:Y:S01]  /*34e0*/  LDGSTS.E [R10+0xc00c], desc[UR48][R42.64], !P6 ;  /* 0x0c00c0002a0a7fae */ /* 0x000fe2000f121870 */
[----:B------:R-:W-:Y:S02]  /*34f0*/  ISETP.GE.U32.AND P6, PT, R0, 0x7fffffba, PT ;  /* 0x7fffffba0000780c */ /* 0x000fe40003fc6070 */
[----:B-1----:R-:W-:Y:S01]  /*3500*/  IADD3 R0, R5, -0x8, RZ ;  /* 0xfffffff805007810 */ /* 0x002fe20007ffe0ff */
[----:B------:R-:W-:Y:S01]  /*3510*/  LDGSTS.E [R10+0x10000], desc[UR48][R44.64], !P5 ;  /* 0x100000002c0a7fae */ /* 0x000fe2000e921870 */
[----:B------:R-:W1:Y:S01]  /*3520*/  LDC R5, c[0x0][0x230] ;  /* 0x00008c00ff057b82 */ /* 0x000e620000000800 */
[----:B------:R-:W-:-:S02]  /*3530*/  IMAD.WIDE R58, R59, 0x4, R18 ;  /* 0x000000043b3a7825 */ /* 0x000fc400078e0212 */
[----:B------:R-:W-:Y:S02]  /*3540*/  LDGSTS.E [R10+0x14000], desc[UR48][R46.64], !P5 ;  /* 0x140000002e0a7fae */ /* 0x000fe4000e921870 */
[C---:B------:R-:W-:Y:S02]  /*3550*/  IMAD.WIDE R60, R67.reuse, 0x4, R12 ;  /* 0x00000004433c7825 */ /* 0x040fe400078e020c */
[----:B------:R-:W-:Y:S02]  /*3560*/  LDGSTS.E [R10+0x18000], desc[UR48][R48.64], !P5 ;  /* 0x18000000300a7fae */ /* 0x000fe4000e921870 */
[----:B------:R-:W-:Y:S02]  /*3570*/  IMAD.WIDE R62, R67, 0x4, R14 ;  /* 0x00000004433e7825 */ /* 0x000fe400078e020e */
[----:B------:R-:W-:Y:S01]  /*3580*/  LDGSTS.E [R10+0x1c000], desc[UR48][R50.64], !P5 ;  /* 0x1c000000320a7fae */ /* 0x000fe2000e921870 */
[----:B------:R-:W-:Y:S01]  /*3590*/  ISETP.GE.U32.AND P5, PT, R0, 0x7fffffb9, PT ;  /* 0x7fffffb90000780c */ /* 0x000fe20003fa6070 */
[----:B-----5:R-:W-:-:S02]  /*35a0*/  VIADD R0, R2, 0xffffffdb ;  /* 0xffffffdb02007836 */ /* 0x020fc40000000000 */
[----:B------:R-:W-:Y:S01]  /*35b0*/  LDGSTS.E [R10+0x10004], desc[UR48][R52.64], !P4 ;  /* 0x10004000340a7fae */ /* 0x000fe2000e121870 */
[----:B------:R-:W5:Y:S01]  /*35c0*/  LDC R2, c[0x0][0x230] ;  /* 0x00008c00ff027b82 */ /* 0x000f620000000800 */
[C---:B------:R-:W-:Y:S02]  /*35d0*/  IMAD.WIDE R64, R67.reuse, 0x4, R16 ;  /* 0x0000000443407825 */ /* 0x040fe400078e0210 */
[----:B------:R-:W-:Y:S02]  /*35e0*/  LDGSTS.E [R10+0x14004], desc[UR48][R54.64], !P4 ;  /* 0x14004000360a7fae */ /* 0x000fe4000e121870 */
[----:B------:R-:W-:Y:S02]  /*35f0*/  IMAD.WIDE R66, R67, 0x4, R18 ;  /* 0x0000000443427825 */ /* 0x000fe400078e0212 */
[----:B------:R-:W-:Y:S02]  /*3600*/  LDGSTS.E [R10+0x18004], desc[UR48][R56.64], !P4 ;  /* 0x18004000380a7fae */ /* 0x000fe4000e121870 */
[----:B------:R-:W-:-:S02]  /*3610*/  IMAD.WIDE R68, R75, 0x4, R12 ;  /* 0x000000044b447825 */ /* 0x000fc400078e020c */
[----:B------:R-:W-:Y:S01]  /*3620*/  LDGSTS.E [R10+0x1c004], desc[UR48][R58.64], !P4 ;  /* 0x1c0040003a0a7fae */ /* 0x000fe2000e121870 */
[----:B------:R-:W-:Y:S01]  /*3630*/  ISETP.GE.U32.AND P4, PT, R0, 0x7fffff9c, PT ;  /* 0x7fffff9c0000780c */ /* 0x000fe20003f86070 */
[C---:B------:R-:W-:Y:S01]  /*3640*/  IMAD.WIDE R70, R75.reuse, 0x4, R14 ;  /* 0x000000044b467825 */ /* 0x040fe200078e020e */
[----:B----4-:R-:W-:Y:S01]  /*3650*/  IADD3 R0, R4, -0x26, RZ ;  /* 0xffffffda04007810 */ /* 0x010fe20007ffe0ff */
[----:B------:R-:W-:Y:S01]  /*3660*/  LDGSTS.E [R10+0x10008], desc[UR48][R60.64], !P3 ;  /* 0x100080003c0a7fae */ /* 0x000fe2000d921870 */
[----:B------:R-:W4:Y:S01]  /*3670*/  LDC R4, c[0x0][0x230] ;  /* 0x00008c00ff047b82 */ /* 0x000f220000000800 */
[C---:B------:R-:W-:Y:S02]  /*3680*/  IMAD.WIDE R72, R75.reuse, 0x4, R16 ;  /* 0x000000044b487825 */ /* 0x040fe400078e0210 */
[----:B------:R-:W-:Y:S02]  /*3690*/  LDGSTS.E [R10+0x14008], desc[UR48][R62.64], !P3 ;  /* 0x140080003e0a7fae */ /* 0x000fe4000d921870 */
[----:B------:R-:W-:-:S02]  /*36a0*/  IMAD.WIDE R74, R75, 0x4, R18 ;  /* 0x000000044b4a7825 */ /* 0x000fc400078e0212 */
[----:B------:R-:W-:Y:S02]  /*36b0*/  LDGSTS.E [R10+0x18008], desc[UR48][R64.64], !P3 ;  /* 0x18008000400a7fae */ /* 0x000fe4000d921870 */
[C---:B------:R-:W-:Y:S02]  /*36c0*/  IMAD.WIDE R76, R83.reuse, 0x4, R12 ;  /* 0x00000004534c7825 */ /* 0x040fe400078e020c */
[----:B------:R-:W-:Y:S01]  /*36d0*/  LDGSTS.E [R10+0x1c008], desc[UR48][R66.64], !P3 ;  /* 0x1c008000420a7fae */ /* 0x000fe2000d921870 */
[----:B------:R-:W-:Y:S01]  /*36e0*/  ISETP.GE.U32.AND P3, PT, R0, 0x7fffff9b, PT ;  /* 0x7fffff9b0000780c */ /* 0x000fe20003f66070 */
[----:B------:R-:W-:Y:S01]  /*36f0*/  IMAD.WIDE R78, R83, 0x4, R14 ;  /* 0x00000004534e7825 */ /* 0x000fe200078e020e */
[----:B-1----:R-:W-:Y:S01]  /*3700*/  IADD3 R0, R5, -0x27, RZ ;  /* 0xffffffd905007810 */ /* 0x002fe20007ffe0ff */
[----:B------:R-:W-:Y:S01]  /*3710*/  LDGSTS.E [R10+0x1000c], desc[UR48][R68.64], !P2 ;  /* 0x1000c000440a7fae */ /* 0x000fe2000d121870 */
[----:B------:R-:W1:Y:S01]  /*3720*/  LDC R5, c[0x0][0x230] ;  /* 0x00008c00ff057b82 */ /* 0x000e620000000800 */
[----:B------:R-:W-:-:S02]  /*3730*/  IMAD.WIDE R80, R83, 0x4, R16 ;  /* 0x0000000453507825 */ /* 0x000fc400078e0210 */
[----:B------:R-:W-:Y:S02]  /*3740*/  LDGSTS.E [R10+0x1400c], desc[UR48][R70.64], !P2 ;  /* 0x1400c000460a7fae */ /* 0x000fe4000d121870 */
[----:B------:R-:W-:Y:S02]  /*3750*/  IMAD.WIDE R82, R83, 0x4, R18 ;  /* 0x0000000453527825 */ /* 0x000fe400078e0212 */
[----:B------:R-:W-:Y:S02]  /*3760*/  LDGSTS.E [R10+0x1800c], desc[UR48][R72.64], !P2 ;  /* 0x1800c000480a7fae */ /* 0x000fe4000d121870 */
[C---:B------:R-:W-:Y:S02]  /*3770*/  IMAD.WIDE R84, R91.reuse, 0x4, R12 ;  /* 0x000000045b547825 */ /* 0x040fe400078e020c */
[----:B------:R-:W-:Y:S01]  /*3780*/  LDGSTS.E [R10+0x1c00c], desc[UR48][R74.64], !P2 ;  /* 0x1c00c0004a0a7fae */ /* 0x000fe2000d121870 */
[----:B------:R-:W-:Y:S01]  /*3790*/  ISETP.GE.U32.AND P2, PT, R0, 0x7fffff9a, PT ;  /* 0x7fffff9a0000780c */ /* 0x000fe20003f46070 */
[C---:B------:R-:W-:Y:S01]  /*37a0*/  IMAD.WIDE R86, R91.reuse, 0x4, R14 ;  /* 0x000000045b567825 */ /* 0x040fe200078e020e */
[----:B--2---:R-:W-:Y:S01]  /*37b0*/  IADD3 R0, R6, -0x28, RZ ;  /* 0xffffffd806007810 */ /* 0x004fe20007ffe0ff */
[----:B------:R-:W-:Y:S01]  /*37c0*/  LDGSTS.E [R241], desc[UR48][R76.64], !P0 ;  /* 0x000000004cf17fae */ /* 0x000fe2000c121870 */
[----:B------:R-:W2:Y:S01]  /*37d0*/  LDC R6, c[0x0][0x230] ;  /* 0x00008c00ff067b82 */ /* 0x000ea20000000800 */
[----:B------:R-:W-:-:S02]  /*37e0*/  IMAD.WIDE R88, R91, 0x4, R16 ;  /* 0x000000045b587825 */ /* 0x000fc400078e0210 */
[----:B------:R-:W-:Y:S02]  /*37f0*/  LDGSTS.E [R241+0x4000], desc[UR48][R78.64], !P0 ;  /* 0x040000004ef17fae */ /* 0x000fe4000c121870 */
[----:B------:R-:W-:Y:S02]  /*3800*/  IMAD.WIDE R90, R91, 0x4, R18 ;  /* 0x000000045b5a7825 */ /* 0x000fe400078e0212 */
[----:B------:R3:W-:Y:S02]  /*3810*/  LDGSTS.E [R241+0x8000], desc[UR48][R80.64], !P0 ;  /* 0x0800000050f17fae */ /* 0x0007e4000c121870 */
        /* <DEDUP_REMOVED lines=8> */
[C---:B------:R-:W-:Y:S02]  /*38a0*/  IMAD.WIDE R96, R99.reuse, 0x4, R16 ;  /* 0x0000000463607825 */ /* 0x040fe400078e0210 */
        /* <DEDUP_REMOVED lines=12> */
[----:B------:R-:W-:Y:S02]  /*3970*/  IMAD.WIDE R106, R107, 0x4, R18 ;  /* 0x000000046b6a7825 */ /* 0x000fe400078e0212 */
[----:B------:R-:W-:Y:S01]  /*3980*/  LDGSTS.E [R241+0xc008], desc[UR48][R98.64], !P6 ;  /* 0x0c00800062f17fae */ /* 0x000fe2000f121870 */
[----:B------:R-:W-:Y:S01]  /*3990*/  ISETP.GE.U32.AND P6, PT, R0, 0x7fffffb7, PT ;  /* 0x7fffffb70000780c */ /* 0x000fe20003fc6070 */
[----:B-1----:R-:W-:Y:S02]  /*39a0*/  VIADD R0, R5, 0xfffffff5 ;  /* 0xfffffff505007836 */ /* 0x002fe40000000000 */
[----:B------:R-:W1:Y:S01]  /*39b0*/  LDC R5, c[0x0][0x230] ;  /* 0x00008c00ff057b82 */ /* 0x000e620000000800 */
[----:B------:R-:W-:Y:S01]  /*39c0*/  LDGSTS.E [R241+0xc], desc[UR48][R100.64], !P5 ;  /* 0x0000c00064f17fae */ /* 0x000fe2000e921870 */
[----:B------:R-:W-:-:S03]  /*39d0*/  IMAD.WIDE R108, R115, 0x4, R12 ;  /* 0x00000004736c7825 */ /* 0x000fc600078e020c */
[----:B------:R-:W-:Y:S01]  /*39e0*/  LDGSTS.E [R241+0x400c], desc[UR48][R102.64], !P5 ;  /* 0x0400c00066f17fae */ /* 0x000fe2000e921870 */
[----:B------:R-:W-:-:S03]  /*39f0*/  IMAD.WIDE R110, R115, 0x4, R14 ;  /* 0x00000004736e7825 */ /* 0x000fc600078e020e */
[----:B------:R-:W-:Y:S01]  /*3a00*/  LDGSTS.E [R241+0x800c], desc[UR48][R104.64], !P5 ;  /* 0x0800c00068f17fae */ /* 0x000fe2000e921870 */
[----:B------:R-:W-:-:S03]  /*3a10*/  IMAD.WIDE R112, R115, 0x4, R16 ;  /* 0x0000000473707825 */ /* 0x000fc600078e0210 */
[----:B------:R-:W-:Y:S01]  /*3a20*/  LDGSTS.E [R241+0xc00c], desc[UR48][R106.64], !P5 ;  /* 0x0c00c0006af17fae */ /* 0x000fe2000e921870 */
[----:B------:R-:W-:Y:S01]  /*3a30*/  IMAD.WIDE R114, R115, 0x4, R18 ;  /* 0x0000000473727825 */ /* 0x000fe200078e0212 */
[----:B------:R-:W-:Y:S02]  /*3a40*/  ISETP.GE.U32.AND P5, PT, R0, 0x7fffffb6, PT ;  /* 0x7fffffb60000780c */ /* 0x000fe40003fa6070 */
[----:B-----5:R-:W-:Y:S01]  /*3a50*/  IADD3 R0, R2, -0xc, RZ ;  /* 0xfffffff402007810 */ /* 0x020fe20007ffe0ff */
[----:B------:R-:W-:Y:S01]  /*3a60*/  LDGSTS.E [R241+0x10000], desc[UR48][R108.64], !P4 ;  /* 0x100000006cf17fae */ /* 0x000fe2000e121870 */
[C---:B------:R-:W-:Y:S01]  /*3a70*/  IMAD.WIDE R116, R123.reuse, 0x4, R12 ;  /* 0x000000047b747825 */ /* 0x040fe200078e020c */
[----:B------:R-:W5:Y:S02]  /*3a80*/  LDC R2, c[0x0][0x230] ;  /* 0x00008c00ff027b82 */ /* 0x000f640000000800 */
[----:B------:R-:W-:Y:S01]  /*3a90*/  LDGSTS.E [R241+0x14000], desc[UR48][R110.64], !P4 ;  /* 0x140000006ef17fae */ /* 0x000fe2000e121870 */
[----:B------:R-:W-:-:S03]  /*3aa0*/  IMAD.WIDE R118, R123, 0x4, R14 ;  /* 0x000000047b767825 */ /* 0x000fc600078e020e */
[----:B------:R-:W-:Y:S01]  /*3ab0*/  LDGSTS.E [R241+0x18000], desc[UR48][R112.64], !P4 ;  /* 0x1800000070f17fae */ /* 0x000fe2000e121870 */
[----:B------:R-:W-:-:S03]  /*3ac0*/  IMAD.WIDE R120, R123, 0x4, R16 ;  /* 0x000000047b787825 */ /* 0x000fc600078e0210 */
[----:B------:R-:W-:Y:S01]  /*3ad0*/  LDGSTS.E [R241+0x1c000], desc[UR48][R114.64], !P4 ;  /* 0x1c00000072f17fae */ /* 0x000fe2000e121870 */
[----:B------:R-:W-:Y:S01]  /*3ae0*/  ISETP.GE.U32.AND P4, PT, R0, 0x7fffffb5, PT ;  /* 0x7fffffb50000780c */ /* 0x000fe20003f86070 */
[----:B----4-:R-:W-:Y:S02]  /*3af0*/  VIADD R0, R4, 0xffffffd7 ;  /* 0xffffffd704007836 */ /* 0x010fe40000000000 */
[----:B------:R-:W4:Y:S01]  /*3b00*/  LDC R4, c[0x0][0x230] ;  /* 0x00008c00ff047b82 */ /* 0x000f220000000800 */
[----:B------:R-:W-:Y:S01]  /*3b10*/  IMAD.WIDE R122, R123, 0x4, R18 ;  /* 0x000000047b7a7825 */ /* 0x000fe200078e0212 */
[----:B------:R-:W-:Y:S03]  /*3b20*/  LDGSTS.E [R241+0x10004], desc[UR48][R116.64], !P3 ;  /* 0x1000400074f17fae */ /* 0x000fe6000d921870 */
[C---:B------:R-:W-:Y:S01]  /*3b30*/  IMAD.WIDE R124, R131.reuse, 0x4, R12 ;  /* 0x00000004837c7825 */ /* 0x040fe200078e020c */
[----:B------:R-:W-:Y:S03]  /*3b40*/  LDGSTS.E [R241+0x14004], desc[UR48][R118.64], !P3 ;  /* 0x1400400076f17fae */ /* 0x000fe6000d921870 */
[C---:B------:R-:W-:Y:S01]  /*3b50*/  IMAD.WIDE R126, R131.reuse, 0x4, R14 ;  /* 0x00000004837e7825 */ /* 0x040fe200078e020e */
[----:B------:R-:W-:Y:S03]  /*3b60*/  LDGSTS.E [R241+0x18004], desc[UR48][R120.64], !P3 ;  /* 0x1800400078f17fae */ /* 0x000fe6000d921870 */
[----:B------:R-:W-:Y:S01]  /*3b70*/  IMAD.WIDE R128, R131, 0x4, R16 ;  /* 0x0000000483807825 */ /* 0x000fe200078e0210 */
[----:B------:R-:W-:Y:S01]  /*3b80*/  LDGSTS.E [R241+0x1c004], desc[UR48][R122.64], !P3 ;  /* 0x1c0040007af17fae */ /* 0x000fe2000d921870 */
[----:B------:R-:W-:-:S02]  /*3b90*/  ISETP.GE.U32.AND P3, PT, R0, 0x7fffff98, PT ;  /* 0x7fffff980000780c */ /* 0x000fc40003f66070 */
[----:B------:R-:W-:Y:S01]  /*3ba0*/  IMAD.WIDE R130, R131, 0x4, R18 ;  /* 0x0000000483827825 */ /* 0x000fe200078e0212 */
[----:B-1----:R-:W-:Y:S01]  /*3bb0*/  IADD3 R0, R5, -0x2a, RZ ;  /* 0xffffffd605007810 */ /* 0x002fe20007ffe0ff */
[----:B------:R-:W-:Y:S01]  /*3bc0*/  LDGSTS.E [R241+0x10008], desc[UR48][R124.64], !P2 ;  /* 0x100080007cf17fae */ /* 0x000fe2000d121870 */
[----:B------:R-:W1:Y:S01]  /*3bd0*/  LDC R5, c[0x0][0x230] ;  /* 0x00008c00ff057b82 */ /* 0x000e620000000800 */
[C---:B------:R-:W-:Y:S02]  /*3be0*/  IMAD.WIDE R132, R139.reuse, 0x4, R12 ;  /* 0x000000048b847825 */ /* 0x040fe400078e020c */
[----:B------:R-:W-:Y:S02]  /*3bf0*/  LDGSTS.E [R241+0x14008], desc[UR48][R126.64], !P2 ;  /* 0x140080007ef17fae */ /* 0x000fe4000d121870 */
[C---:B------:R-:W-:Y:S02]  /*3c00*/  IMAD.WIDE R134, R139.reuse, 0x4, R14 ;  /* 0x000000048b867825 */ /* 0x040fe400078e020e */
[----:B------:R-:W-:Y:S02]  /*3c10*/  LDGSTS.E [R241+0x18008], desc[UR48][R128.64], !P2 ;  /* 0x1800800080f17fae */ /* 0x000fe4000d121870 */
[----:B------:R-:W-:-:S02]  /*3c20*/  IMAD.WIDE R136, R139, 0x4, R16 ;  /* 0x000000048b887825 */ /* 0x000fc400078e0210 */
[----:B------:R-:W-:Y:S01]  /*3c30*/  LDGSTS.E [R241+0x1c008], desc[UR48][R130.64], !P2 ;  /* 0x1c00800082f17fae */ /* 0x000fe2000d121870 */
[----:B------:R-:W-:Y:S01]  /*3c40*/  ISETP.GE.U32.AND P2, PT, R0, 0x7fffff97, PT ;  /* 0x7fffff970000780c */ /* 0x000fe20003f46070 */
[----:B------:R-:W-:Y:S01]  /*3c50*/  IMAD.WIDE R138, R139, 0x4, R18 ;  /* 0x000000048b8a7825 */ /* 0x000fe200078e0212 */
[----:B--2---:R-:W-:Y:S01]  /*3c60*/  IADD3 R0, R6, -0x2b, RZ ;  /* 0xffffffd506007810 */ /* 0x004fe20007ffe0ff */
[----:B------:R-:W-:Y:S01]  /*3c70*/  LDGSTS.E [R241+0x1000c], desc[UR48][R132.64], !P0 ;  /* 0x1000c00084f17fae */ /* 0x000fe2000c121870 */
[----:B------:R-:W2:Y:S01]  /*3c80*/  LDC R6, c[0x0][0x230] ;  /* 0x00008c00ff067b82 */ /* 0x000ea20000000800 */
[----:B------:R-:W-:Y:S02]  /*3c90*/  VIADD R11, R11, UR10 ;  /* 0x0000000a0b0b7c36 */ /* 0x000fe40008000000 */
        /* <DEDUP_REMOVED lines=8> */
[----:B----4-:R-:W-:Y:S01]  /*3d20*/  IADD3 R0, R4, -0x2c, RZ ;  /* 0xffffffd404007810 */ /* 0x010fe20007ffe0ff */
[----:B------:R-:W-:Y:S01]  /*3d30*/  LDGSTS.E [R11], desc[UR48][R140.64], !P1 ;  /* 0x000000008c0b7fae */ /* 0x000fe2000c921870 */
[----:B------:R-:W4:Y:S01]  /*3d40*/  LDC R4, c[0x0][0x230] ;  /* 0x00008c00ff047b82 */ /* 0x000f220000000800 */
[C---:B------:R-:W-:Y:S02]  /*3d50*/  IMAD.WIDE R148, R155.reuse, 0x4, R12 ;  /* 0x000000049b947825 */ /* 0x040fe400078e020c */
[----:B------:R-:W-:Y:S02]  /*3d60*/  LDGSTS.E [R11+0x4000], desc[UR48][R142.64], !P1 ;  /* 0x040000008e0b7fae */ /* 0x000fe4000c921870 */
[C---:B------:R-:W-:Y:S02]  /*3d70*/  IMAD.WIDE R150, R155.reuse, 0x4, R14 ;  /* 0x000000049b967825 */ /* 0x040fe400078e020e */
[----:B------:R-:W-:Y:S02]  /*3d80*/  LDGSTS.E [R11+0x8000], desc[UR48][R144.64], !P1 ;  /* 0x08000000900b7fae */ /* 0x000fe4000c921870 */
[----:B------:R-:W-:-:S02]  /*3d90*/  IMAD.WIDE R152, R155, 0x4, R16 ;  /* 0x000000049b987825 */ /* 0x000fc400078e0210 */
[----:B------:R-:W-:Y:S01]  /*3da0*/  LDGSTS.E [R11+0xc000], desc[UR48][R146.64], !P1 ;  /* 0x0c000000920b7fae */ /* 0x000fe2000c921870 */
[----:B------:R-:W-:Y:S01]  /*3db0*/  ISETP.GE.U32.AND P1, PT, R0, 0x7fffff95, PT ;  /* 0x7fffff950000780c */ /* 0x000fe20003f26070 */
[----:B------:R-:W-:Y:S02]  /*3dc0*/  IMAD.WIDE R154, R155, 0x4, R18 ;  /* 0x000000049b9a7825 */ /* 0x000fe400078e0212 */
[----:B------:R-:W-:Y:S02]  /*3dd0*/  LDGSTS.E [R11+0x4], desc[UR48][R148.64], !P6 ;  /* 0x00004000940b7fae */ /* 0x000fe4000f121870 */
[----:B-----5:R-:W-:Y:S02]  /*3de0*/  VIADD R0, R2, 0xfffffff3 ;  /* 0xfffffff302007836 */ /* 0x020fe40000000000 */
[----:B------:R-:W-:Y:S01]  /*3df0*/  LDGSTS.E [R11+0x4004], desc[UR48][R150.64], !P6 ;  /* 0x04004000960b7fae */ /* 0x000fe2000f121870 */
[----:B------:R-:W-:-:S03]  /*3e00*/  IMAD.WIDE R156, R163, 0x4, R12 ;  /* 0x00000004a39c7825 */ /* 0x000fc600078e020c */
[----:B------:R-:W-:Y:S01]  /*3e10*/  LDGSTS.E [R11+0x8004], desc[UR48][R152.64], !P6 ;  /* 0x08004000980b7fae */ /* 0x000fe2000f121870 */
[C---:B------:R-:W-:Y:S01]  /*3e20*/  IMAD.WIDE R158, R163.reuse, 0x4, R14 ;  /* 0x00000004a39e7825 */ /* 0x040fe200078e020e */
[----:B----4-:R-:W-:Y:S02]  /*3e30*/  IADD3 R4, R4, -0x10, RZ ;  /* 0xfffffff004047810 */ /* 0x010fe40007ffe0ff */
[----:B------:R-:W-:Y:S01]  /*3e40*/  LDGSTS.E [R11+0xc004], desc[UR48][R154.64], !P6 ;  /* 0x0c0040009a0b7fae */ /* 0x000fe2000f121870 */
[----:B------:R-:W-:Y:S01]  /*3e50*/  IMAD.WIDE R160, R163, 0x4, R16 ;  /* 0x00000004a3a07825 */ /* 0x000fe200078e0210 */
[----:B------:R-:W-:Y:S02]  /*3e60*/  ISETP.GE.U32.AND P6, PT, R0, 0x7fffffb4, PT ;  /* 0x7fffffb40000780c */ /* 0x000fe40003fc6070 */
[----:B-1----:R-:W-:Y:S01]  /*3e70*/  IADD3 R0, R5, -0xe, RZ ;  /* 0xfffffff205007810 */ /* 0x002fe20007ffe0ff */
[----:B------:R-:W-:Y:S01]  /*3e80*/  IMAD.WIDE R162, R163, 0x4, R18 ;  /* 0x00000004a3a27825 */ /* 0x000fe200078e0212 */
[----:B------:R-:W-:Y:S01]  /*3e90*/  LDGSTS.E [R11+0x8], desc[UR48][R156.64], !P5 ;  /* 0x000080009c0b7fae */ /* 0x000fe2000e921870 */
[----:B------:R-:W-:-:S02]  /*3ea0*/  LOP3.LUT R5, R3, 0x30, RZ, 0x3c, !PT ;  /* 0x0000003003057812 */ /* 0x000fc400078e3cff */
[----:B------:R-:W-:Y:S01]  /*3eb0*/  IMAD.WIDE R164, R171, 0x4, R12 ;  /* 0x00000004aba47825 */ /* 0x000fe200078e020c */
[----:B------:R-:W-:Y:S01]  /*3ec0*/  LDGSTS.E [R11+0x4008], desc[UR48][R158.64], !P5 ;  /* 0x040080009e0b7fae */ /* 0x000fe2000e921870 */
[----:B------:R-:W-:Y:S02]  /*3ed0*/  IADD3 R5, R5, UR10, RZ ;  /* 0x0000000a05057c10 */ /* 0x000fe4000fffe0ff */
[C---:B------:R-:W-:Y:S01]  /*3ee0*/  IMAD.WIDE R166, R171.reuse, 0x4, R14 ;  /* 0x00000004aba67825 */ /* 0x040fe200078e020e */
[----:B------:R-:W-:Y:S03]  /*3ef0*/  LDGSTS.E [R11+0x8008], desc[UR48][R160.64], !P5 ;  /* 0x08008000a00b7fae */ /* 0x000fe6000e921870 */
[----:B------:R-:W-:Y:S01]  /*3f00*/  IMAD.WIDE R168, R171, 0x4, R16 ;  /* 0x00000004aba87825 */ /* 0x000fe200078e0210 */
[----:B------:R-:W-:Y:S01]  /*3f10*/  LDGSTS.E [R11+0xc008], desc[UR48][R162.64], !P5 ;  /* 0x0c008000a20b7fae */ /* 0x000fe2000e921870 */
[----:B------:R-:W-:-:S02]  /*3f20*/  ISETP.GE.U32.AND P5, PT, R0, 0x7fffffb3, PT ;  /* 0x7fffffb30000780c */ /* 0x000fc40003fa6070 */
[----:B------:R-:W-:Y:S01]  /*3f30*/  IMAD.WIDE R170, R171, 0x4, R18 ;  /* 0x00000004abaa7825 */ /* 0x000fe200078e0212 */
[----:B------:R-:W1:Y:S01]  /*3f40*/  LDC R0, c[0x0][0x230] ;  /* 0x00008c00ff007b82 */ /* 0x000e620000000800 */
[----:B------:R-:W-:Y:S02]  /*3f50*/  LDGSTS.E [R11+0xc], desc[UR48][R164.64], !P4 ;  /* 0x0000c000a40b7fae */ /* 0x000fe4000e121870 */
[----:B--2---:R-:W-:Y:S02]  /*3f60*/  VIADD R2, R6, 0xfffffff1 ;  /* 0xfffffff106027836 */ /* 0x004fe40000000000 */
[----:B------:R-:W-:Y:S01]  /*3f70*/  LDGSTS.E [R11+0x400c], desc[UR48][R166.64], !P4 ;  /* 0x0400c000a60b7fae */ /* 0x000fe2000e121870 */
[C---:B------:R-:W-:Y:S02]  /*3f80*/  IMAD.WIDE R172, R179.reuse, 0x4, R12 ;  /* 0x00000004b3ac7825 */ /* 0x040fe400078e020c */
[----:B------:R-:W2:Y:S01]  /*3f90*/  LDC R6, c[0x0][0x230] ;  /* 0x00008c00ff067b82 */ /* 0x000ea20000000800 */
[----:B------:R-:W-:Y:S01]  /*3fa0*/  LDGSTS.E [R11+0x800c], desc[UR48][R168.64], !P4 ;  /* 0x0800c000a80b7fae */ /* 0x000fe2000e121870 */
[----:B------:R-:W-:-:S03]  /*3fb0*/  IMAD.WIDE R174, R179, 0x4, R14 ;  /* 0x00000004b3ae7825 */ /* 0x000fc600078e020e */
[----:B------:R-:W-:Y:S01]  /*3fc0*/  LDGSTS.E [R11+0xc00c], desc[UR48][R170.64], !P4 ;  /* 0x0c00c000aa0b7fae */ /* 0x000fe2000e121870 */
[----:B------:R-:W-:Y:S01]  /*3fd0*/  ISETP.GE.U32.AND P4, PT, R2, 0x7fffffb2, PT ;  /* 0x7fffffb20200780c */ /* 0x000fe20003f86070 */
[C---:B------:R-:W-:Y:S01]  /*3fe0*/  IMAD.WIDE R176, R179.reuse, 0x4, R16 ;  /* 0x00000004b3b07825 */ /* 0x040fe200078e0210 */
[----:B------:R-:W4:Y:S01]  /*3ff0*/  LDC R2, c[0x0][0x230] ;  /* 0x00008c00ff027b82 */ /* 0x000f220000000800 */
[----:B------:R-:W-:Y:S02]  /*4000*/  LDGSTS.E [R11+0x10000], desc[UR48][R172.64], !P3 ;  /* 0x10000000ac0b7fae */ /* 0x000fe4000d921870 */
[----:B------:R-:W-:Y:S02]  /*4010*/  IMAD.WIDE R178, R179, 0x4, R18 ;  /* 0x00000004b3b27825 */ /* 0x000fe400078e0212 */
[----:B------:R-:W-:Y:S02]  /*4020*/  LDGSTS.E [R11+0x14000], desc[UR48][R174.64], !P3 ;  /* 0x14000000ae0b7fae */ /* 0x000fe4000d921870 */
[----:B------:R-:W-:-:S02]  /*4030*/  IMAD.WIDE R180, R186, 0x4, R12 ;  /* 0x00000004bab47825 */ /* 0x000fc400078e020c */
[----:B------:R-:W-:Y:S02]  /*4040*/  LDGSTS.E [R11+0x18000], desc[UR48][R176.64], !P3 ;  /* 0x18000000b00b7fae */ /* 0x000fe4000d921870 */
[----:B------:R-:W-:Y:S02]  /*4050*/  IMAD.WIDE R182, R186, 0x4, R14 ;  /* 0x00000004bab67825 */ /* 0x000fe400078e020e */
[----:B------:R-:W-:Y:S01]  /*4060*/  LDGSTS.E [R11+0x1c000], desc[UR48][R178.64], !P3 ;  /* 0x1c000000b20b7fae */ /* 0x000fe2000d921870 */
[----:B------:R-:W-:Y:S01]  /*4070*/  ISETP.GE.U32.AND P3, PT, R4, 0x7fffffb1, PT ;  /* 0x7fffffb10400780c */ /* 0x000fe20003f66070 */
[C---:B------:R-:W-:Y:S01]  /*4080*/  IMAD.WIDE R184, R186.reuse, 0x4, R16 ;  /* 0x00000004bab87825 */ /* 0x040fe200078e0210 */
[----:B------:R-:W5:Y:S01]  /*4090*/  LDC R4, c[0x0][0x230] ;  /* 0x00008c00ff047b82 */ /* 0x000f620000000800 */
[----:B------:R-:W-:Y:S02]  /*40a0*/  LDGSTS.E [R11+0x10004], desc[UR48][R180.64], !P2 ;  /* 0x10004000b40b7fae */ /* 0x000fe4000d121870 */
[----:B------:R-:W-:-:S02]  /*40b0*/  IMAD.WIDE R186, R186, 0x4, R18 ;  /* 0x00000004baba7825 */ /* 0x000fc400078e0212 */
[----:B------:R-:W-:Y:S02]  /*40c0*/  LDGSTS.E [R11+0x14004], desc[UR48][R182.64], !P2 ;  /* 0x14004000b60b7fae */ /* 0x000fe4000d121870 */
[----:B-1----:R-:W-:Y:S02]  /*40d0*/  VIADD R0, R0, 0xffffffd3 ;  /* 0xffffffd300007836 */ /* 0x002fe40000000000 */
[----:B------:R-:W-:Y:S01]  /*40e0*/  LDGSTS.E [R11+0x18004], desc[UR48][R184.64], !P2 ;  /* 0x18004000b80b7fae */ /* 0x000fe2000d121870 */
[----:B------:R-:W-:-:S03]  /*40f0*/  IMAD.WIDE R188, R194, 0x4, R12 ;  /* 0x00000004c2bc7825 */ /* 0x000fc600078e020c */
[----:B------:R-:W-:Y:S01]  /*4100*/  LDGSTS.E [R11+0x1c004], desc[UR48][R186.64], !P2 ;  /* 0x1c004000ba0b7fae */ /* 0x000fe2000d121870 */
[----:B------:R-:W-:Y:S01]  /*4110*/  ISETP.GE.U32.AND P2, PT, R0, 0x7fffff94, PT ;  /* 0x7fffff940000780c */ /* 0x000fe20003f46070 */
[----:B------:R-:W-:Y:S01]  /*4120*/  IMAD.WIDE R190, R194, 0x4, R14 ;  /* 0x00000004c2be7825 */ /* 0x000fe200078e020e */
[----:B----4-:R-:W-:Y:S01]  /*4130*/  IADD3 R0, R2, -0x2e, RZ ;  /* 0xffffffd202007810 */ /* 0x010fe20007ffe0ff */
[----:B------:R-:W-:Y:S01]  /*4140*/  LDGSTS.E [R11+0x10008], desc[UR48][R188.64], !P0 ;  /* 0x10008000bc0b7fae */ /* 0x000fe2000c121870 */
[----:B------:R-:W1:Y:S01]  /*4150*/  LDC R2, c[0x0][0x230] ;  /* 0x00008c00ff027b82 */ /* 0x000e620000000800 */
[C---:B------:R-:W-:Y:S02]  /*4160*/  IMAD.WIDE R192, R194.reuse, 0x4, R16 ;  /* 0x00000004c2c07825 */ /* 0x040fe400078e0210 */
[----:B------:R-:W-:Y:S02]  /*4170*/  LDGSTS.E [R11+0x14008], desc[UR48][R190.64], !P0 ;  /* 0x14008000be0b7fae */ /* 0x000fe4000c121870 */
[----:B------:R-:W-:-:S02]  /*4180*/  IMAD.WIDE R194, R194, 0x4, R18 ;  /* 0x00000004c2c27825 */ /* 0x000fc400078e0212 */
[----:B------:R-:W-:Y:S02]  /*4190*/  LDGSTS.E [R11+0x18008], desc[UR48][R192.64], !P0 ;  /* 0x18008000c00b7fae */ /* 0x000fe4000c121870 */
[----:B------:R-:W-:Y:S02]  /*41a0*/  IMAD.WIDE R196, R202, 0x4, R12 ;  /* 0x00000004cac47825 */ /* 0x000fe400078e020c */
[----:B------:R-:W-:Y:S01]  /*41b0*/  LDGSTS.E [R11+0x1c008], desc[UR48][R194.64], !P0 ;  /* 0x1c008000c20b7fae */ /* 0x000fe2000c121870 */
[----:B------:R-:W-:Y:S01]  /*41c0*/  ISETP.GE.U32.AND P0, PT, R0, 0x7fffff93, PT ;  /* 0x7fffff930000780c */ /* 0x000fe20003f06070 */
[----:B-----5:R-:W-:Y:S02]  /*41d0*/  VIADD R0, R4, 0xffffffd1 ;  /* 0xffffffd104007836 */ /* 0x020fe40000000000 */
[C---:B------:R-:W-:Y:S01]  /*41e0*/  IMAD.WIDE R198, R202.reuse, 0x4, R14 ;  /* 0x00000004cac67825 */ /* 0x040fe200078e020e */
[----:B------:R-:W4:Y:S01]  /*41f0*/  LDC R4, c[0x0][0x230] ;  /* 0x00008c00ff047b82 */ /* 0x000f220000000800 */
[----:B------:R-:W-:Y:S02]  /*4200*/  LDGSTS.E [R11+0x1000c], desc[UR48][R196.64], !P1 ;  /* 0x1000c000c40b7fae */ /* 0x000fe4000c921870 */
[----:B------:R-:W-:-:S02]  /*4210*/  IMAD.WIDE R200, R202, 0x4, R16 ;  /* 0x00000004cac87825 */ /* 0x000fc400078e0210 */
[----:B------:R-:W-:Y:S02]  /*4220*/  LDGSTS.E [R11+0x1400c], desc[UR48][R198.64], !P1 ;  /* 0x1400c000c60b7fae */ /* 0x000fe4000c921870 */
[----:B------:R-:W-:Y:S02]  /*4230*/  IMAD.WIDE R202, R202, 0x4, R18 ;  /* 0x00000004caca7825 */ /* 0x000fe400078e0212 */
[----:B------:R-:W-:Y:S02]  /*4240*/  LDGSTS.E [R11+0x1800c], desc[UR48][R200.64], !P1 ;  /* 0x1800c000c80b7fae */ /* 0x000fe4000c921870 */
[----:B------:R-:W-:Y:S02]  /*4250*/  IMAD.WIDE R204, R210, 0x4, R12 ;  /* 0x00000004d2cc7825 */ /* 0x000fe400078e020c */
[----:B------:R-:W-:Y:S01]  /*4260*/  LDGSTS.E [R11+0x1c00c], desc[UR48][R202.64], !P1 ;  /* 0x1c00c000ca0b7fae */ /* 0x000fe2000c921870 */
[----:B------:R-:W-:Y:S01]  /*4270*/  ISETP.GE.U32.AND P1, PT, R0, 0x7fffff92, PT ;  /* 0x7fffff920000780c */ /* 0x000fe20003f26070 */
[----:B------:R-:W-:-:S02]  /*4280*/  IMAD.WIDE R206, R210, 0x4, R14 ;  /* 0x00000004d2ce7825 */ /* 0x000fc400078e020e */
[----:B------:R-:W-:Y:S02]  /*4290*/  LDGSTS.E [R5], desc[UR48][R204.64], !P6 ;  /* 0x00000000cc057fae */ /* 0x000fe4000f121870 */
[C---:B------:R-:W-:Y:S02]  /*42a0*/  IMAD.WIDE R208, R210.reuse, 0x4, R16 ;  /* 0x00000004d2d07825 */ /* 0x040fe400078e0210 */
[----:B------:R-:W-:Y:S02]  /*42b0*/  LDGSTS.E [R5+0x4000], desc[UR48][R206.64], !P6 ;  /* 0x04000000ce057fae */ /* 0x000fe4000f121870 */
[----:B------:R-:W-:Y:S02]  /*42c0*/  IMAD.WIDE R210, R210, 0x4, R18 ;  /* 0x00000004d2d27825 */ /* 0x000fe400078e0212 */
[----:B------:R-:W-:Y:S02]  /*42d0*/  LDGSTS.E [R5+0x8000], desc[UR48][R208.64], !P6 ;  /* 0x08000000d0057fae */ /* 0x000fe4000f121870 */
[----:B--2---:R-:W-:-:S02]  /*42e0*/  VIADD R0, R6, 0xffffffd0 ;  /* 0xffffffd006007836 */ /* 0x004fc40000000000 */
[----:B------:R-:W2:Y:S01]  /*42f0*/  LDC R6, c[0x0][0x230] ;  /* 0x00008c00ff067b82 */ /* 0x000ea20000000800 */
[----:B------:R-:W-:Y:S01]  /*4300*/  LDGSTS.E [R5+0xc000], desc[UR48][R210.64], !P6 ;  /* 0x0c000000d2057fae */ /* 0x000fe2000f121870 */
[----:B------:R-:W-:Y:S01]  /*4310*/  IMAD.WIDE R212, R218, 0x4, R12 ;  /* 0x00000004dad47825 */ /* 0x000fe200078e020c */
[----:B------:R-:W-:Y:S02]  /*4320*/  ISETP.GE.U32.AND P6, PT, R0, 0x7fffff91, PT ;  /* 0x7fffff910000780c */ /* 0x000fe40003fc6070 */
[----:B-1----:R-:W-:Y:S01]  /*4330*/  IADD3 R0, R2, -0x11, RZ ;  /* 0xffffffef02007810 */ /* 0x002fe20007ffe0ff */
[C---:B------:R-:W-:Y:S01]  /*4340*/  IMAD.WIDE R214, R218.reuse, 0x4, R14 ;  /* 0x00000004dad67825 */ /* 0x040fe200078e020e */
[----:B------:R-:W-:Y:S01]  /*4350*/  LDGSTS.E [R5+0x4], desc[UR48][R212.64], !P5 ;  /* 0x00004000d4057fae */ /* 0x000fe2000e921870 */
[----:B------:R-:W1:Y:S02]  /*4360*/  LDC R2, c[0x0][0x230] ;  /* 0x00008c00ff027b82 */ /* 0x000e640000000800 */
[C---:B------:R-:W-:Y:S01]  /*4370*/  IMAD.WIDE R216, R218.reuse, 0x4, R16 ;  /* 0x00000004dad87825 */ /* 0x040fe200078e0210 */
[----:B------:R-:W-:Y:S03]  /*4380*/  LDGSTS.E [R5+0x4004], desc[UR48][R214.64], !P5 ;  /* 0x04004000d6057fae */ /* 0x000fe6000e921870 */
[----:B------:R-:W-:Y:S01]  /*4390*/  IMAD.WIDE R218, R218, 0x4, R18 ;  /* 0x00000004dada7825 */ /* 0x000fe200078e0212 */
[----:B------:R-:W-:Y:S03]  /*43a0*/  LDGSTS.E [R5+0x8004], desc[UR48][R216.64], !P5 ;  /* 0x08004000d8057fae */ /* 0x000fe6000e921870 */
[----:B------:R-:W-:Y:S01]  /*43b0*/  IMAD.WIDE R220, R226, 0x4, R12 ;  /* 0x00000004e2dc7825 */ /* 0x000fe200078e020c */
[----:B------:R-:W-:Y:S01]  /*43c0*/  LDGSTS.E [R5+0xc004], desc[UR48][R218.64], !P5 ;  /* 0x0c004000da057fae */ /* 0x000fe2000e921870 */
[----:B------:R-:W-:-:S02]  /*43d0*/  ISETP.GE.U32.AND P5, PT, R0, 0x7fffffb0, PT ;  /* 0x7fffffb00000780c */ /* 0x000fc40003fa6070 */
[----:B----4-:R-:W-:Y:S01]  /*43e0*/  VIADD R0, R4, 0xffffffee ;  /* 0xffffffee04007836 */ /* 0x010fe20000000000 */
[----:B------:R-:W-:Y:S01]  /*43f0*/  STL.64 [R1+0xbc8], R26 ;  /* 0x000bc81a01007387 */ /* 0x000fe20000100a00 */
[----:B------:R-:W4:Y:S01]  /*4400*/  LDC R4, c[0x0][0x230] ;  /* 0x00008c00ff047b82 */ /* 0x000f220000000800 */
[C---:B------:R-:W-:Y:S02]  /*4410*/  IMAD.WIDE R222, R226.reuse, 0x4, R14 ;  /* 0x00000004e2de7825 */ /* 0x040fe400078e020e */
[----:B------:R5:W-:Y:S02]  /*4420*/  STL.64 [R1+0xbd0], R28 ;  /* 0x000bd01c01007387 */ /* 0x000be40000100a00 */
[C---:B------:R-:W-:Y:S02]  /*4430*/  IMAD.WIDE R224, R226.reuse, 0x4, R16 ;  /* 0x00000004e2e07825 */ /* 0x040fe400078e0210 */
[----:B------:R-:W-:Y:S02]  /*4440*/  STL.64 [R1+0xbd8], R30 ;  /* 0x000bd81e01007387 */ /* 0x000fe40000100a00 */
[----:B------:R-:W-:-:S02]  /*4450*/  IMAD.WIDE R226, R226, 0x4, R18 ;  /* 0x00000004e2e27825 */ /* 0x000fc400078e0212 */
[----:B------:R-:W-:Y:S02]  /*4460*/  STL.64 [R1+0xbe0], R32 ;  /* 0x000be02001007387 */ /* 0x000fe40000100a00 */
[C---:B------:R-:W-:Y:S02]  /*4470*/  IMAD.WIDE R228, R234.reuse, 0x4, R12 ;  /* 0x00000004eae47825 */ /* 0x040fe400078e020c */
[----:B------:R-:W-:Y:S02]  /*4480*/  STL.64 [R1+0xbe8], R34 ;  /* 0x000be82201007387 */ /* 0x000fe40000100a00 */
[C---:B------:R-:W-:Y:S02]  /*4490*/  IMAD.WIDE R230, R234.reuse, 0x4, R14 ;  /* 0x00000004eae67825 */ /* 0x040fe400078e020e */
[----:B------:R-:W-:Y:S02]  /*44a0*/  STL.64 [R1+0xbf0], R36 ;  /* 0x000bf02401007387 */ /* 0x000fe40000100a00 */
[----:B------:R-:W-:-:S02]  /*44b0*/  IMAD.WIDE R232, R234, 0x4, R16 ;  /* 0x00000004eae87825 */ /* 0x000fc400078e0210 */
[----:B------:R-:W-:Y:S02]  /*44c0*/  STL.64 [R1+0xbf8], R38 ;  /* 0x000bf82601007387 */ /* 0x000fe40000100a00 */
[----:B------:R-:W-:Y:S02]  /*44d0*/  IMAD.WIDE R234, R234, 0x4, R18 ;  /* 0x00000004eaea7825 */ /* 0x000fe400078e0212 */
[----:B------:R-:W-:Y:S02]  /*44e0*/  STL.64 [R1+0xc00], R40 ;  /* 0x000c002801007387 */ /* 0x000fe40000100a00 */
[C---:B------:R-:W-:Y:S02]  /*44f0*/  IMAD.WIDE R236, R248.reuse, 0x4, R12 ;  /* 0x00000004f8ec7825 */ /* 0x040fe400078e020c */
[----:B------:R-:W-:Y:S02]  /*4500*/  LDGSTS.E [R5+0x8], desc[UR48][R220.64], !P4 ;  /* 0x00008000dc057fae */ /* 0x000fe4000e121870 */
[----:B------:R-:W-:-:S02]  /*4510*/  IMAD.WIDE R238, R248, 0x4, R14 ;  /* 0x00000004f8ee7825 */ /* 0x000fc400078e020e */
[----:B------:R-:W-:Y:S02]  /*4520*/  STL.64 [R1+0xc08], R42 ;  /* 0x000c082a01007387 */ /* 0x000fe40000100a00 */
[C---:B------:R-:W-:Y:S02]  /*4530*/  IMAD.WIDE R246, R248.reuse, 0x4, R16 ;  /* 0x00000004f8f67825 */ /* 0x040fe400078e0210 */
[----:B------:R-:W-:Y:S02]  /*4540*/  LDGSTS.E [R5+0x4008], desc[UR48][R222.64], !P4 ;  /* 0x04008000de057fae */ /* 0x000fe4000e121870 */
[----:B------:R-:W-:Y:S02]  /*4550*/  IMAD.WIDE R248, R248, 0x4, R18 ;  /* 0x00000004f8f87825 */ /* 0x000fe400078e0212 */
[----:B------:R-:W-:Y:S02]  /*4560*/  STL.64 [R1+0xc10], R44 ;  /* 0x000c102c01007387 */ /* 0x000fe40000100a00 */
[----:B-1----:R-:W-:-:S02]  /*4570*/  VIADD R2, R2, 0xffffffec ;  /* 0xffffffec02027836 */ /* 0x002fc40000000000 */
[----:B------:R-:W-:Y:S04]  /*4580*/  LDGSTS.E [R5+0x8008], desc[UR48][R224.64], !P4 ;  /* 0x08008000e0057fae */ /* 0x000fe8000e121870 */
[----:B------:R-:W-:Y:S04]  /*4590*/  STL.64 [R1+0xc18], R46 ;  /* 0x000c182e01007387 */ /* 0x000fe80000100a00 */
[----:B------:R-:W-:Y:S01]  /*45a0*/  LDGSTS.E [R5+0xc008], desc[UR48][R226.64], !P4 ;  /* 0x0c008000e2057fae */ /* 0x000fe2000e121870 */
[----:B------:R-:W-:Y:S02]  /*45b0*/  ISETP.GE.U32.AND P4, PT, R0, 0x7fffffaf, PT ;  /* 0x7fffffaf0000780c */ /* 0x000fe40003f86070 */
[----:B--2---:R-:W-:Y:S01]  /*45c0*/  IADD3 R0, R6, -0x13, RZ ;  /* 0xffffffed06007810 */ /* 0x004fe20007ffe0ff */
[----:B------:R-:W-:Y:S01]  /*45d0*/  STL.64 [R1+0xc20], R48 ;  /* 0x000c203001007387 */ /* 0x000fe20000100a00 */
[----:B------:R-:W1:Y:S03]  /*45e0*/  LDC R6, c[0x0][0x230] ;  /* 0x00008c00ff067b82 */ /* 0x000e660000000800 */
[----:B------:R-:W-:Y:S04]  /*45f0*/  STL.64 [R1+0xc28], R50 ;  /* 0x000c283201007387 */ /* 0x000fe80000100a00 */
[----:B------:R-:W-:Y:S04]  /*4600*/  LDGSTS.E [R5+0xc], desc[UR48][R228.64], !P3 ;  /* 0x0000c000e4057fae */ /* 0x000fe8000d921870 */
[----:B------:R-:W-:Y:S04]  /*4610*/  STL.64 [R1+0xc30], R52 ;  /* 0x000c303401007387 */ /* 0x000fe80000100a00 */
[----:B------:R-:W-:Y:S04]  /*4620*/  LDGSTS.E [R5+0x400c], desc[UR48][R230.64], !P3 ;  /* 0x0400c000e6057fae */ /* 0x000fe8000d921870 */
[----:B------:R-:W-:Y:S04]  /*4630*/  STL.64 [R1+0xc38], R54 ;  /* 0x000c383601007387 */ /* 0x000fe80000100a00 */
[----:B------:R-:W-:Y:S04]  /*4640*/  LDGSTS.E [R5+0x800c], desc[UR48][R232.64], !P3 ;  /* 0x0800c000e8057fae */ /* 0x000fe8000d921870 */
[----:B------:R-:W-:Y:S04]  /*4650*/  STL.64 [R1+0xc40], R56 ;  /* 0x000c403801007387 */ /* 0x000fe80000100a00 */
[----:B------:R-:W-:Y:S01]  /*4660*/  LDGSTS.E [R5+0xc00c], desc[UR48][R234.64], !P3 ;  /* 0x0c00c000ea057fae */ /* 0x000fe2000d921870 */
[----:B------:R-:W-:Y:S01]  /*4670*/  ISETP.GE.U32.AND P3, PT, R0, 0x7fffffae, PT ;  /* 0x7fffffae0000780c */ /* 0x000fe20003f66070 */
[----:B------:R-:W-:-:S02]  /*4680*/  IMAD R0, R240, 0x2d, RZ ;  /* 0x0000002df0007824 */ /* 0x000fc400078e02ff */
[----:B------:R-:W-:Y:S02]  /*4690*/  STL.64 [R1+0xc48], R58 ;  /* 0x000c483a01007387 */ /* 0x000fe40000100a00 */
[C---:B------:R-:W-:Y:S02]  /*46a0*/  IMAD.WIDE R250, R0.reuse, 0x4, R12 ;  /* 0x0000000400fa7825 */ /* 0x040fe400078e020c */
[----:B------:R-:W-:Y:S02]  /*46b0*/  STL.64 [R1+0xc50], R60 ;  /* 0x000c503c01007387 */ /* 0x000fe40000100a00 */
[C---:B---3--:R-:W-:Y:S02]  /*46c0*/  IMAD.WIDE R24, R0.reuse, 0x4, R14 ;  /* 0x0000000400187825 */ /* 0x048fe400078e020e */
[----:B------:R-:W-:Y:S02]  /*46d0*/  STL.64 [R1+0xc58], R62 ;  /* 0x000c583e01007387 */ /* 0x000fe40000100a00 */
[----:B------:R-:W-:-:S02]  /*46e0*/  IMAD.WIDE R22, R0, 0x4, R16 ;  /* 0x0000000400167825 */ /* 0x000fc400078e0210 */
[----:B------:R-:W-:Y:S02]  /*46f0*/  LDGSTS.E [R5+0x10000], desc[UR48][R236.64], !P2 ;  /* 0x10000000ec057fae */ /* 0x000fe4000d121870 */
[----:B------:R-:W-:Y:S01]  /*4700*/  IMAD.WIDE R242, R0, 0x4, R18 ;  /* 0x0000000400f27825 */ /* 0x000fe200078e0212 */
[----:B----4-:R-:W-:Y:S01]  /*4710*/  IADD3 R0, R4, -0x31, RZ ;  /* 0xffffffcf04007810 */ /* 0x010fe20007ffe0ff */
[----:B------:R-:W-:Y:S02]  /*4720*/  STL.64 [R1+0xc60], R64 ;  /* 0x000c604001007387 */ /* 0x000fe40000100a00 */
[----:B-1----:R-:W-:Y:S02]  /*4730*/  VIADD R4, R6, 0xffffffcd ;  /* 0xffffffcd06047836 */ /* 0x002fe40000000000 */
[----:B------:R-:W-:Y:S01]  /*4740*/  LDGSTS.E [R5+0x14000], desc[UR48][R238.64], !P2 ;  /* 0x14000000ee057fae */ /* 0x000fe2000d121870 */
[----:B------:R-:W1:Y:S03]  /*4750*/  LDC R6, c[0x0][0x230] ;  /* 0x00008c00ff067b82 */ /* 0x000e660000000800 */
[----:B------:R-:W-:Y:S04]  /*4760*/  STL.64 [R1+0xc68], R66 ;  /* 0x000c684201007387 */ /* 0x000fe80000100a00 */
[----:B------:R-:W-:Y:S04]  /*4770*/  LDGSTS.E [R5+0x18000], desc[UR48][R246.64], !P2 ;  /* 0x18000000f6057fae */ /* 0x000fe8000d121870 */
[----:B------:R-:W-:Y:S04]  /*4780*/  STL.64 [R1+0xc70], R68 ;  /* 0x000c704401007387 */ /* 0x000fe80000100a00 */
[----:B------:R-:W-:Y:S01]  /*4790*/  LDGSTS.E [R5+0x1c000], desc[UR48][R248.64], !P2 ;  /* 0x1c000000f8057fae */ /* 0x000fe2000d121870 */
[----:B------:R-:W-:Y:S01]  /*47a0*/  ISETP.GE.U32.AND P2, PT, R2, 0x7fffffad, PT ;  /* 0x7fffffad0200780c */ /* 0x000fe20003f46070 */
[----:B------:R-:W-:-:S02]  /*47b0*/  IMAD R2, R240, 0x2e, RZ ;  /* 0x0000002ef0027824 */ /* 0x000fc400078e02ff */
[----:B------:R-:W-:Y:S02]  /*47c0*/  STL.64 [R1+0xc78], R70 ;  /* 0x000c784601007387 */ /* 0x000fe40000100a00 */
[C---:B-----5:R-:W-:Y:S02]  /*47d0*/  IMAD.WIDE R28, R2.reuse, 0x4, R12 ;  /* 0x00000004021c7825 */ /* 0x060fe400078e020c */
[----:B------:R-:W-:Y:S02]  /*47e0*/  STL.64 [R1+0xc80], R72 ;  /* 0x000c804801007387 */ /* 0x000fe40000100a00 */
[----:B------:R-:W-:Y:S02]  /*47f0*/  IMAD.WIDE R26, R2, 0x4, R14 ;  /* 0x00000004021a7825 */ /* 0x000fe400078e020e */
[----:B------:R-:W-:Y:S04]  /*4800*/  STL.64 [R1+0xc88], R74 ;  /* 0x000c884a01007387 */ /* 0x000fe80000100a00 */
[----:B------:R-:W-:Y:S04]  /*4810*/  STL.64 [R1+0xc90], R76 ;  /* 0x000c904c01007387 */ /* 0x000fe80000100a00 */
[----:B------:R-:W-:Y:S04]  /*4820*/  STL.64 [R1+0xc98], R78 ;  /* 0x000c984e01007387 */ /* 0x000fe80000100a00 */
[----:B------:R-:W-:Y:S04]  /*4830*/  LDGSTS.E [R5+0x10004], desc[UR48][R250.64], !P0 ;  /* 0x10004000fa057fae */ /* 0x000fe8000c121870 */
[----:B------:R2:W-:Y:S04]  /*4840*/  STL.64 [R1+0xca0], R80 ;  /* 0x000ca05001007387 */ /* 0x0005e80000100a00 */
[----:B------:R3:W-:Y:S04]  /*4850*/  LDGSTS.E [R5+0x14004], desc[UR48][R24.64], !P0 ;  /* 0x1400400018057fae */ /* 0x0007e8000c121870 */
[----:B------:R3:W-:Y:S04]  /*4860*/  STL.64 [R1], R24 ;  /* 0x0000001801007387 */ /* 0x0007e80000100a00 */
[----:B------:R4:W-:Y:S01]  /*4870*/  LDGSTS.E [R5+0x18004], desc[UR48][R22.64], !P0 ;  /* 0x1800400016057fae */ /* 0x0009e2000c121870 */
[----:B--2---:R-:W-:Y:S01]  /*4880*/  MOV R80, R20 ;  /* 0x0000001400507202 */ /* 0x004fe20000000f00 */
[----:B------:R-:W-:-:S02]  /*4890*/  IMAD.MOV.U32 R81, RZ, RZ, R21 ;  /* 0x000000ffff517224 */ /* 0x000fc400078e0015 */
[----:B------:R4:W-:Y:S04]  /*48a0*/  STL.64 [R1+0x8], R22 ;  /* 0x0000081601007387 */ /* 0x0009e80000100a00 */
[----:B------:R2:W-:Y:S01]  /*48b0*/  LDGSTS.E [R5+0x1c004], desc[UR48][R242.64], !P0 ;  /* 0x1c004000f2057fae */ /* 0x0005e2000c121870 */
[----:B---3--:R-:W-:Y:S01]  /*48c0*/  IMAD.WIDE R24, R2, 0x4, R16 ;  /* 0x0000000402187825 */ /* 0x008fe200078e0210 */
[----:B------:R-:W-:Y:S02]  /*48d0*/  ISETP.GE.U32.AND P0, PT, R0, 0x7fffff90, PT ;  /* 0x7fffff900000780c */ /* 0x000fe40003f06070 */
[----:B------:R3:W-:Y:S01]  /*48e0*/  LDGSTS.E [R5+0x10008], desc[UR48][R28.64], !P1 ;  /* 0x100080001c057fae */ /* 0x0007e2000c921870 */
[----:B------:R-:W-:Y:S01]  /*48f0*/  VIADD R0, R9, 0xffffffce ;  /* 0xffffffce09007836 */ /* 0x000fe20000000000 */
[----:B------:R-:W-:Y:S01]  /*4900*/  LOP3.LUT R9, R3, 0x40, RZ, 0x3c, !PT ;  /* 0x0000004003097812 */ /* 0x000fe200078e3cff */
[----:B----4-:R-:W-:Y:S01]  /*4910*/  IMAD.WIDE R22, R2, 0x4, R18 ;  /* 0x0000000402167825 */ /* 0x010fe200078e0212 */
[----:B------:R4:W-:Y:S01]  /*4920*/  LDGSTS.E [R5+0x14008], desc[UR48][R26.64], !P1 ;  /* 0x140080001a057fae */ /* 0x0009e2000c921870 */
[----:B------:R-:W-:-:S02]  /*4930*/  SHF.L.U32 R2, R240, 0x4, RZ ;  /* 0x00000004f0027819 */ /* 0x000fc400000006ff */
[----:B------:R-:W-:Y:S01]  /*4940*/  IADD3 R9, R9, UR10, RZ ;  /* 0x0000000a09097c10 */ /* 0x000fe2000fffe0ff */
[----:B------:R5:W-:Y:S04]  /*4950*/  LDGSTS.E [R5+0x18008], desc[UR48][R24.64], !P1 ;  /* 0x1800800018057fae */ /* 0x000be8000c921870 */
[----:B------:R1:W-:Y:S01]  /*4960*/  LDGSTS.E [R5+0x1c008], desc[UR48][R22.64], !P1 ;  /* 0x1c00800016057fae */ /* 0x0003e2000c921870 */
[----:B------:R-:W-:Y:S01]  /*4970*/  ISETP.GE.U32.AND P1, PT, R0, 0x7fffff8f, PT ;  /* 0x7fffff8f0000780c */ /* 0x000fe20003f26070 */
[----:B------:R-:W-:Y:S02]  /*4980*/  IMAD R0, R240, 0x2f, RZ ;  /* 0x0000002ff0007824 */ /* 0x000fe400078e02ff */
[----:B------:R2:W-:Y:S04]  /*4990*/  STL.64 [R1+0x10], R242 ;  /* 0x000010f201007387 */ /* 0x0005e80000100a00 */
[----:B------:R3:W-:Y:S04]  /*49a0*/  STL.64 [R1+0x18], R28 ;  /* 0x0000181c01007387 */ /* 0x0007e80000100a00 */
[----:B------:R4:W-:Y:S01]  /*49b0*/  STL.64 [R1+0x20], R26 ;  /* 0x0000201a01007387 */ /* 0x0009e20000100a00 */
[----:B--2---:R-:W2:Y:S03]  /*49c0*/  LDC R242, c[0x0][0x230] ;  /* 0x00008c00fff27b82 */ /* 0x004ea60000000800 */
[----:B------:R5:W-:Y:S01]  /*49d0*/  STL.64 [R1+0x28], R24 ;  /* 0x0000281801007387 */ /* 0x000be20000100a00 */
[----:B---3--:R-:W-:-:S03]  /*49e0*/  IMAD.WIDE R28, R0, 0x4, R12 ;  /* 0x00000004001c7825 */ /* 0x008fc600078e020c */
[----:B------:R1:W-:Y:S01]  /*49f0*/  STL.64 [R1+0x30], R22 ;  /* 0x0000301601007387 */ /* 0x0003e20000100a00 */
[C---:B----4-:R-:W-:Y:S01]  /*4a00*/  IMAD.WIDE R26, R0.reuse, 0x4, R14 ;  /* 0x00000004001a7825 */ /* 0x050fe200078e020e */
[----:B------:R-:W3:Y:S02]  /*4a10*/  LDC R243, c[0x0][0x230] ;  /* 0x00008c00fff37b82 */ /* 0x000ee40000000800 */
[----:B------:R4:W-:Y:S01]  /*4a20*/  LDGSTS.E [R5+0x1000c], desc[UR48][R28.64], !P6 ;  /* 0x1000c0001c057fae */ /* 0x0009e2000f121870 */
[----:B-----5:R-:W-:-:S03]  /*4a30*/  IMAD.WIDE R24, R0, 0x4, R16 ;  /* 0x0000000400187825 */ /* 0x020fc600078e0210 */
[----:B------:R5:W-:Y:S01]  /*4a40*/  LDGSTS.E [R5+0x1400c], desc[UR48][R26.64], !P6 ;  /* 0x1400c0001a057fae */ /* 0x000be2000f121870 */
[----:B-1----:R-:W-:-:S03]  /*4a50*/  IMAD.WIDE R22, R0, 0x4, R18 ;  /* 0x0000000400167825 */ /* 0x002fc600078e0212 */
[----:B------:R1:W-:Y:S01]  /*4a60*/  LDGSTS.E [R5+0x1800c], desc[UR48][R24.64], !P6 ;  /* 0x1800c00018057fae */ /* 0x0003e2000f121870 */
[----:B------:R-:W-:-:S03]  /*4a70*/  IMAD R0, R240, 0x11, RZ ;  /* 0x00000011f0007824 */ /* 0x000fc600078e02ff */
[----:B------:R1:W-:Y:S01]  /*4a80*/  LDGSTS.E [R5+0x1c00c], desc[UR48][R22.64], !P6 ;  /* 0x1c00c00016057fae */ /* 0x0003e2000f121870 */
[----:B------:R-:W-:Y:S02]  /*4a90*/  ISETP.GE.U32.AND P6, PT, R4, 0x7fffff8e, PT ;  /* 0x7fffff8e0400780c */ /* 0x000fe40003fc6070 */
[----:B------:R-:W3:Y:S01]  /*4aa0*/  LDC R4, c[0x0][0x230] ;  /* 0x00008c00ff047b82 */ /* 0x000ee20000000800 */
[----:B------:R4:W-:Y:S04]  /*4ab0*/  STL.64 [R1+0x38], R28 ;  /* 0x0000381c01007387 */ /* 0x0009e80000100a00 */
[----:B------:R5:W-:Y:S04]  /*4ac0*/  STL.64 [R1+0x40], R26 ;  /* 0x0000401a01007387 */ /* 0x000be80000100a00 */
[----:B------:R1:W-:Y:S01]  /*4ad0*/  STL.64 [R1+0x48], R24 ;  /* 0x0000481801007387 */ /* 0x0003e20000100a00 */
[----:B----4-:R-:W-:-:S03]  /*4ae0*/  IMAD.WIDE R28, R2, 0x4, R12 ;  /* 0x00000004021c7825 */ /* 0x010fc600078e020c */
[----:B------:R4:W-:Y:S01]  /*4af0*/  STL.64 [R1+0x50], R22 ;  /* 0x0000501601007387 */ /* 0x0009e20000100a00 */
[----:B-----5:R-:W-:-:S03]  /*4b00*/  IMAD.WIDE R26, R2, 0x4, R14 ;  /* 0x00000004021a7825 */ /* 0x020fc600078e020e */
[----:B------:R5:W-:Y:S01]  /*4b10*/  STL.64 [R1+0x58], R28 ;  /* 0x0000581c01007387 */ /* 0x000be20000100a00 */
[----:B-1----:R-:W-:-:S03]  /*4b20*/  IMAD.WIDE R24, R2, 0x4, R16 ;  /* 0x0000000402187825 */ /* 0x002fc600078e0210 */
[----:B------:R5:W-:Y:S01]  /*4b30*/  LDGSTS.E [R9], desc[UR48][R28.64], !P5 ;  /* 0x000000001c097fae */ /* 0x000be2000e921870 */
[----:B----4-:R-:W-:-:S03]  /*4b40*/  IMAD.WIDE R22, R2, 0x4, R18 ;  /* 0x0000000402167825 */ /* 0x010fc600078e0212 */
[----:B------:R1:W-:Y:S01]  /*4b50*/  STL.64 [R1+0x60], R26 ;  /* 0x0000601a01007387 */ /* 0x0003e20000100a00 */
[----:B--2---:R-:W-:-:S03]  /*4b60*/  VIADD R2, R242, 0xffffffcc ;  /* 0xffffffccf2027836 */ /* 0x004fc60000000000 */
[----:B------:R1:W-:Y:S01]  /*4b70*/  LDGSTS.E [R9+0x4000], desc[UR48][R26.64], !P5 ;  /* 0x040000001a097fae */ /* 0x0003e2000e921870 */
[----:B------:R-:W2:Y:S01]  /*4b80*/  LDC R242, c[0x0][0x230] ;  /* 0x00008c00fff27b82 */ /* 0x000ea20000000800 */
[C---:B-----5:R-:W-:Y:S02]  /*4b90*/  IMAD.WIDE R28, R0.reuse, 0x4, R12 ;  /* 0x00000004001c7825 */ /* 0x060fe400078e020c */
[----:B------:R4:W-:Y:S04]  /*4ba0*/  STL.64 [R1+0x68], R24 ;  /* 0x0000681801007387 */ /* 0x0009e80000100a00 */
[----:B------:R4:W-:Y:S01]  /*4bb0*/  LDGSTS.E [R9+0x8000], desc[UR48][R24.64], !P5 ;  /* 0x0800000018097fae */ /* 0x0009e2000e921870 */
[----:B-1----:R-:W-:-:S03]  /*4bc0*/  IMAD.WIDE R26, R0, 0x4, R14 ;  /* 0x00000004001a7825 */ /* 0x002fc600078e020e */
[----:B------:R1:W-:Y:S04]  /*4bd0*/  STL.64 [R1+0x70], R22 ;  /* 0x0000701601007387 */ /* 0x0003e80000100a00 */
[----:B------:R1:W-:Y:S01]  /*4be0*/  LDGSTS.E [R9+0xc000], desc[UR48][R22.64], !P5 ;  /* 0x0c00000016097fae */ /* 0x0003e2000e921870 */
[----:B------:R-:W-:Y:S01]  /*4bf0*/  ISETP.GE.U32.AND P5, PT, R2, 0x7fffff8d, PT ;  /* 0x7fffff8d0200780c */ /* 0x000fe20003fa6070 */
[----:B------:R-:W-:Y:S02]  /*4c00*/  IMAD R2, R240, 0x12, RZ ;  /* 0x00000012f0027824 */ /* 0x000fe400078e02ff */
[C---:B----4-:R-:W-:Y:S01]  /*4c10*/  IMAD.WIDE R24, R0.reuse, 0x4, R16 ;  /* 0x0000000400187825 */ /* 0x050fe200078e0210 */
[----:B------:R4:W-:Y:S04]  /*4c20*/  STL.64 [R1+0x78], R28 ;  /* 0x0000781c01007387 */ /* 0x0009e80000100a00 */
[----:B------:R4:W-:Y:S01]  /*4c30*/  LDGSTS.E [R9+0x4], desc[UR48][R28.64], !P4 ;  /* 0x000040001c097fae */ /* 0x0009e2000e121870 */
[----:B-1----:R-:W-:Y:S01]  /*4c40*/  IMAD.WIDE R22, R0, 0x4, R18 ;  /* 0x0000000400167825 */ /* 0x002fe200078e0212 */
[----:B---3--:R-:W-:-:S02]  /*4c50*/  IADD3 R0, R243, -0x15, RZ ;  /* 0xffffffebf3007810 */ /* 0x008fc40007ffe0ff */
[----:B------:R1:W-:Y:S01]  /*4c60*/  STL.64 [R1+0x80], R26 ;  /* 0x0000801a01007387 */ /* 0x0003e20000100a00 */
[----:B------:R-:W3:Y:S03]  /*4c70*/  LDC R243, c[0x0][0x230] ;  /* 0x00008c00fff37b82 */ /* 0x000ee60000000800 */
[----:B------:R1:W-:Y:S01]  /*4c80*/  LDGSTS.E [R9+0x4004], desc[UR48][R26.64], !P4 ;  /* 0x040040001a097fae */ /* 0x0003e2000e121870 */
[----:B----4-:R-:W-:-:S03]  /*4c90*/  IMAD.WIDE R28, R2, 0x4, R12 ;  /* 0x00000004021c7825 */ /* 0x010fc600078e020c */
[----:B------:R4:W-:Y:S04]  /*4ca0*/  STL.64 [R1+0x88], R24 ;  /* 0x0000881801007387 */ /* 0x0009e80000100a00 */
[----:B------:R4:W-:Y:S04]  /*4cb0*/  LDGSTS.E [R9+0x8004], desc[UR48][R24.64], !P4 ;  /* 0x0800400018097fae */ /* 0x0009e8000e121870 */
[----:B------:R5:W-:Y:S01]  /*4cc0*/  STL.64 [R1+0x90], R22 ;  /* 0x0000901601007387 */ /* 0x000be20000100a00 */
[----:B-1----:R-:W-:-:S03]  /*4cd0*/  IMAD.WIDE R26, R2, 0x4, R14 ;  /* 0x00000004021a7825 */ /* 0x002fc600078e020e */
[----:B------:R5:W-:Y:S01]  /*4ce0*/  LDGSTS.E [R9+0xc004], desc[UR48][R22.64], !P4 ;  /* 0x0c00400016097fae */ /* 0x000be2000e121870 */
[----:B------:R-:W-:Y:S01]  /*4cf0*/  ISETP.GE.U32.AND P4, PT, R0, 0x7fffffac, PT ;  /* 0x7fffffac0000780c */ /* 0x000fe20003f86070 */
[----:B------:R-:W-:Y:S02]  /*4d00*/  IMAD R0, R240, 0x13, RZ ;  /* 0x00000013f0007824 */ /* 0x000fe400078e02ff */
[C---:B----4-:R-:W-:Y:S01]  /*4d10*/  IMAD.WIDE R24, R2.reuse, 0x4, R16 ;  /* 0x0000000402187825 */ /* 0x050fe200078e0210 */
[----:B------:R1:W-:Y:S04]  /*4d20*/  STL.64 [R1+0x98], R28 ;  /* 0x0000981c01007387 */ /* 0x0003e80000100a00 */
[----:B------:R1:W-:Y:S01]  /*4d30*/  LDGSTS.E [R9+0x8], desc[UR48][R28.64], !P3 ;  /* 0x000080001c097fae */ /* 0x0003e2000d921870 */
[----:B-----5:R-:W-:-:S03]  /*4d40*/  IMAD.WIDE R22, R2, 0x4, R18 ;  /* 0x0000000402167825 */ /* 0x020fc600078e0212 */
[----:B------:R4:W-:Y:S01]  /*4d50*/  STL.64 [R1+0xa0], R26 ;  /* 0x0000a01a01007387 */ /* 0x0009e20000100a00 */
[----:B------:R-:W-:-:S03]  /*4d60*/  VIADD R2, R4, 0xffffffea ;  /* 0xffffffea04027836 */ /* 0x000fc60000000000 */
[----:B------:R4:W-:Y:S01]  /*4d70*/  LDGSTS.E [R9+0x4008], desc[UR48][R26.64], !P3 ;  /* 0x040080001a097fae */ /* 0x0009e2000d921870 */
[----:B------:R-:W5:Y:S01]  /*4d80*/  LDC R4, c[0x0][0x230] ;  /* 0x00008c00ff047b82 */ /* 0x000f620000000800 */
[C---:B-1----:R-:W-:Y:S02]  /*4d90*/  IMAD.WIDE R28, R0.reuse, 0x4, R12 ;  /* 0x00000004001c7825 */ /* 0x042fe400078e020c */
[----:B------:R1:W-:Y:S04]  /*4da0*/  STL.64 [R1+0xa8], R24 ;  /* 0x0000a81801007387 */ /* 0x0003e80000100a00 */
[----:B------:R1:W-:Y:S01]  /*4db0*/  LDGSTS.E [R9+0x8008], desc[UR48][R24.64], !P3 ;  /* 0x0800800018097fae */ /* 0x0003e2000d921870 */
[----:B----4-:R-:W-:-:S03]  /*4dc0*/  IMAD.WIDE R26, R0, 0x4, R14 ;  /* 0x00000004001a7825 */ /* 0x010fc600078e020e */
[----:B------:R4:W-:Y:S04]  /*4dd0*/  STL.64 [R1+0xb0], R22 ;  /* 0x0000b01601007387 */ /* 0x0009e80000100a00 */
[----:B------:R4:W-:Y:S01]  /*4de0*/  LDGSTS.E [R9+0xc008], desc[UR48][R22.64], !P3 ;  /* 0x0c00800016097fae */ /* 0x0009e2000d921870 */
[----:B------:R-:W-:Y:S01]  /*4df0*/  ISETP.GE.U32.AND P3, PT, R2, 0x7fffffab, PT ;  /* 0x7fffffab0200780c */ /* 0x000fe20003f66070 */
[----:B------:R-:W-:Y:S02]  /*4e00*/  IMAD R2, R240, 0x30, RZ ;  /* 0x00000030f0027824 */ /* 0x000fe400078e02ff */
[C---:B-1----:R-:W-:Y:S01]  /*4e10*/  IMAD.WIDE R24, R0.reuse, 0x4, R16 ;  /* 0x0000000400187825 */ /* 0x042fe200078e0210 */
[----:B------:R1:W-:Y:S04]  /*4e20*/  STL.64 [R1+0xb8], R28 ;  /* 0x0000b81c01007387 */ /* 0x0003e80000100a00 */
[----:B------:R1:W-:Y:S01]  /*4e30*/  LDGSTS.E [R9+0xc], desc[UR48][R28.64], !P2 ;  /* 0x0000c0001c097fae */ /* 0x0003e2000d121870 */
[----:B----4-:R-:W-:-:S03]  /*4e40*/  IMAD.WIDE R22, R0, 0x4, R18 ;  /* 0x0000000400167825 */ /* 0x010fc600078e0212 */
[----:B------:R4:W-:Y:S01]  /*4e50*/  STL.64 [R1+0xc0], R26 ;  /* 0x0000c01a01007387 */ /* 0x0009e20000100a00 */
[----:B------:R-:W-:Y:S02]  /*4e60*/  IADD3 R0, R6, -0x17, RZ ;  /* 0xffffffe906007810 */ /* 0x000fe40007ffe0ff */
[----:B------:R-:W3:Y:S01]  /*4e70*/  LDC R6, c[0x0][0x230] ;  /* 0x00008c00ff067b82 */ /* 0x000ee20000000800 */
[----:B------:R4:W-:Y:S04]  /*4e80*/  LDGSTS.E [R9+0x400c], desc[UR48][R26.64], !P2 ;  /* 0x0400c0001a097fae */ /* 0x0009e8000d121870 */
[----:B------:R2:W-:Y:S01]  /*4e90*/  STL.64 [R1+0xc8], R24 ;  /* 0x0000c81801007387 */ /* 0x0005e20000100a00 */
[----:B-1----:R-:W-:-:S03]  /*4ea0*/  IMAD.WIDE R28, R2, 0x4, R12 ;  /* 0x00000004021c7825 */ /* 0x002fc600078e020c */
[----:B------:R2:W-:Y:S04]  /*4eb0*/  LDGSTS.E [R9+0x800c], desc[UR48][R24.64], !P2 ;  /* 0x0800c00018097fae */ /* 0x0005e8000d121870 */
[----:B------:R1:W-:Y:S01]  /*4ec0*/  STL.64 [R1+0xd0], R22 ;  /* 0x0000d01601007387 */ /* 0x0003e20000100a00 */
[----:B----4-:R-:W-:-:S03]  /*4ed0*/  IMAD.WIDE R26, R2, 0x4, R14 ;  /* 0x00000004021a7825 */ /* 0x010fc600078e020e */
[----:B------:R1:W-:Y:S01]  /*4ee0*/  LDGSTS.E [R9+0xc00c], desc[UR48][R22.64], !P2 ;  /* 0x0c00c00016097fae */ /* 0x0003e2000d121870 */
[----:B------:R-:W-:Y:S01]  /*4ef0*/  ISETP.GE.U32.AND P2, PT, R0, 0x7fffffaa, PT ;  /* 0x7fffffaa0000780c */ /* 0x000fe20003f46070 */
[----:B------:R-:W-:Y:S02]  /*4f00*/  IMAD R0, R240, 0x31, RZ ;  /* 0x00000031f0007824 */ /* 0x000fe400078e02ff */
[C---:B--2---:R-:W-:Y:S01]  /*4f10*/  IMAD.WIDE R24, R2.reuse, 0x4, R16 ;  /* 0x0000000402187825 */ /* 0x044fe200078e0210 */
[----:B------:R2:W-:Y:S04]  /*4f20*/  STL.64 [R1+0xd8], R28 ;  /* 0x0000d81c01007387 */ /* 0x0005e80000100a00 */
[----:B------:R2:W-:Y:S01]  /*4f30*/  LDGSTS.E [R9+0x10000], desc[UR48][R28.64], !P0 ;  /* 0x100000001c097fae */ /* 0x0005e2000c121870 */
[----:B-1----:R-:W-:-:S03]  /*4f40*/  IMAD.WIDE R22, R2, 0x4, R18 ;  /* 0x0000000402167825 */ /* 0x002fc600078e0212 */
[----:B------:R1:W-:Y:S01]  /*4f50*/  STL.64 [R1+0xe0], R26 ;  /* 0x0000e01a01007387 */ /* 0x0003e20000100a00 */
[----:B------:R-:W-:-:S03]  /*4f60*/  VIADD R2, R242, 0xffffffe8 ;  /* 0xffffffe8f2027836 */ /* 0x000fc60000000000 */
[----:B------:R1:W-:Y:S01]  /*4f70*/  LDGSTS.E [R9+0x14000], desc[UR48][R26.64], !P0 ;  /* 0x140000001a097fae */ /* 0x0003e2000c121870 */
[----:B------:R-:W4:Y:S01]  /*4f80*/  LDC R242, c[0x0][0x230] ;  /* 0x00008c00fff27b82 */ /* 0x000f220000000800 */
[C---:B--2---:R-:W-:Y:S02]  /*4f90*/  IMAD.WIDE R28, R0.reuse, 0x4, R12 ;  /* 0x00000004001c7825 */ /* 0x044fe400078e020c */
[----:B------:R2:W-:Y:S04]  /*4fa0*/  STL.64 [R1+0xe8], R24 ;  /* 0x0000e81801007387 */ /* 0x0005e80000100a00 */
[----:B------:R2:W-:Y:S01]  /*4fb0*/  LDGSTS.E [R9+0x18000], desc[UR48][R24.64], !P0 ;  /* 0x1800000018097fae */ /* 0x0005e2000c121870 */
[----:B-1----:R-:W-:-:S03]  /*4fc0*/  IMAD.WIDE R26, R0, 0x4, R14 ;  /* 0x00000004001a7825 */ /* 0x002fc600078e020e */
[----:B------:R1:W-:Y:S04]  /*4fd0*/  STL.64 [R1+0xf0], R22 ;  /* 0x0000f01601007387 */ /* 0x0003e80000100a00 */
[----:B------:R1:W-:Y:S01]  /*4fe0*/  LDGSTS.E [R9+0x1c000], desc[UR48][R22.64], !P0 ;  /* 0x1c00000016097fae */ /* 0x0003e2000c121870 */
[----:B------:R-:W-:Y:S01]  /*4ff0*/  ISETP.GE.U32.AND P0, PT, R2, 0x7fffffa9, PT ;  /* 0x7fffffa90200780c */ /* 0x000fe20003f06070 */
[----:B------:R-:W-:Y:S02]  /*5000*/  IMAD R2, R240, 0x32, RZ ;  /* 0x00000032f0027824 */ /* 0x000fe400078e02ff */
[C---:B--2---:R-:W-:Y:S01]  /*5010*/  IMAD.WIDE R24, R0.reuse, 0x4, R16 ;  /* 0x0000000400187825 */ /* 0x044fe200078e0210 */
[----:B------:R2:W-:Y:S04]  /*5020*/  LDGSTS.E [R9+0x10004], desc[UR48][R28.64], !P1 ;  /* 0x100040001c097fae */ /* 0x0005e8000c921870 */
[----:B------:R3:W-:Y:S01]  /*5030*/  LDGSTS.E [R9+0x14004], desc[UR48][R26.64], !P1 ;  /* 0x140040001a097fae */ /* 0x0007e2000c921870 */
[----:B-1----:R-:W-:Y:S01]  /*5040*/  IMAD.WIDE R22, R0, 0x4, R18 ;  /* 0x0000000400167825 */ /* 0x002fe200078e0212 */
[----:B-----5:R-:W-:-:S02]  /*5050*/  IADD3 R0, R4, -0x35, RZ ;  /* 0xffffffcb04007810 */ /* 0x020fc40007ffe0ff */
[----:B------:R2:W-:Y:S01]  /*5060*/  STL.64 [R1+0xf8], R28 ;  /* 0x0000f81c01007387 */ /* 0x0005e20000100a00 */
[----:B------:R-:W1:Y:S03]  /*5070*/  LDC R4, c[0x0][0x230] ;  /* 0x00008c00ff047b82 */ /* 0x000e660000000800 */
[----:B------:R5:W-:Y:S04]  /*5080*/  LDGSTS.E [R9+0x18004], desc[UR48][R24.64], !P1 ;  /* 0x1800400018097fae */ /* 0x000be8000c921870 */
[----:B------:R3:W-:Y:S04]  /*5090*/  STL.64 [R1+0x100], R26 ;  /* 0x0001001a01007387 */ /* 0x0007e80000100a00 */
[----:B------:R4:W-:Y:S01]  /*50a0*/  LDGSTS.E [R9+0x1c004], desc[UR48][R22.64], !P1 ;  /* 0x1c00400016097fae */ /* 0x0009e2000c921870 */
[----:B--2---:R-:W-:Y:S01]  /*50b0*/  IMAD.WIDE R28, R2, 0x4, R12 ;  /* 0x00000004021c7825 */ /* 0x004fe200078e020c */
[----:B------:R-:W-:-:S02]  /*50c0*/  ISETP.GE.U32.AND P1, PT, R0, 0x7fffff8c, PT ;  /* 0x7fffff8c0000780c */ /* 0x000fc40003f26070 */
[----:B------:R5:W-:Y:S01]  /*50d0*/  STL.64 [R1+0x108], R24 ;  /* 0x0001081801007387 */ /* 0x000be20000100a00 */
[----:B------:R-:W-:Y:S02]  /*50e0*/  IMAD R0, R240, 0x33, RZ ;  /* 0x00000033f0007824 */ /* 0x000fe400078e02ff */
[C---:B---3--:R-:W-:Y:S01]  /*50f0*/  IMAD.WIDE R26, R2.reuse, 0x4, R14 ;  /* 0x00000004021a7825 */ /* 0x048fe200078e020e */
[----:B------:R4:W-:Y:S04]  /*5100*/  STL.64 [R1+0x110], R22 ;  /* 0x0001101601007387 */ /* 0x0009e80000100a00 */
[----:B------:R2:W-:Y:S01]  /*5110*/  STL.64 [R1+0x118], R28 ;  /* 0x0001181c01007387 */ /* 0x0005e20000100a00 */
[----:B-----5:R-:W-:-:S03]  /*5120*/  IMAD.WIDE R24, R2, 0x4, R16 ;  /* 0x0000000402187825 */ /* 0x020fc600078e0210 */
[----:B------:R2:W-:Y:S01]  /*5130*/  LDGSTS.E [R9+0x10008], desc[UR48][R28.64], !P6 ;  /* 0x100080001c097fae */ /* 0x0005e2000f121870 */
[----:B----4-:R-:W-:-:S03]  /*5140*/  IMAD.WIDE R22, R2, 0x4, R18 ;  /* 0x0000000402167825 */ /* 0x010fc600078e0212 */
[----:B------:R3:W-:Y:S01]  /*5150*/  STL.64 [R1+0x120], R26 ;  /* 0x0001201a01007387 */ /* 0x0007e20000100a00 */
[----:B------:R-:W-:-:S03]  /*5160*/  VIADD R2, R6, 0xffffffca ;  /* 0xffffffca06027836 */ /* 0x000fc60000000000 */
[----:B------:R3:W-:Y:S01]  /*5170*/  LDGSTS.E [R9+0x14008], desc[UR48][R26.64], !P6 ;  /* 0x140080001a097fae */ /* 0x0007e2000f121870 */
[----:B------:R-:W-:Y:S01]  /*5180*/  LOP3.LUT R6, R3, 0x50, RZ, 0x3c, !PT ;  /* 0x0000005003067812 */ /* 0x000fe200078e3cff */
[----:B--2---:R-:W-:Y:S02]  /*5190*/  IMAD.WIDE R28, R0, 0x4, R12 ;  /* 0x00000004001c7825 */ /* 0x004fe400078e020c */
[----:B------:R2:W-:Y:S02]  /*51a0*/  STL.64 [R1+0x128], R24 ;  /* 0x0001281801007387 */ /* 0x0005e40000100a00 */
[----:B------:R-:W-:Y:S02]  /*51b0*/  VIADD R6, R6, UR10 ;  /* 0x0000000a06067c36 */ /* 0x000fe40008000000 */
[----:B------:R2:W-:Y:S01]  /*51c0*/  LDGSTS.E [R9+0x18008], desc[UR48][R24.64], !P6 ;  /* 0x1800800018097fae */ /* 0x0005e2000f121870 */
[----:B---3--:R-:W-:-:S03]  /*51d0*/  IMAD.WIDE R26, R0, 0x4, R14 ;  /* 0x00000004001a7825 */ /* 0x008fc600078e020e */
[----:B------:R3:W-:Y:S04]  /*51e0*/  STL.64 [R1+0x130], R22 ;  /* 0x0001301601007387 */ /* 0x0007e80000100a00 */
[----:B------:R3:W-:Y:S01]  /*51f0*/  LDGSTS.E [R9+0x1c008], desc[UR48][R22.64], !P6 ;  /* 0x1c00800016097fae */ /* 0x0007e2000f121870 */
[----:B------:R-:W-:Y:S01]  /*5200*/  ISETP.GE.U32.AND P6, PT, R2, 0x7fffff8b, PT ;  /* 0x7fffff8b0200780c */ /* 0x000fe20003fc6070 */
[----:B------:R-:W-:Y:S02]  /*5210*/  IMAD R2, R240, 0x15, RZ ;  /* 0x00000015f0027824 */ /* 0x000fe400078e02ff */
[C---:B--2---:R-:W-:Y:S01]  /*5220*/  IMAD.WIDE R24, R0.reuse, 0x4, R16 ;  /* 0x0000000400187825 */ /* 0x044fe200078e0210 */
[----:B------:R2:W-:Y:S04]  /*5230*/  LDGSTS.E [R9+0x1000c], desc[UR48][R28.64], !P5 ;  /* 0x1000c0001c097fae */ /* 0x0005e8000e921870 */
[----:B------:R4:W-:Y:S01]  /*5240*/  LDGSTS.E [R9+0x1400c], desc[UR48][R26.64], !P5 ;  /* 0x1400c0001a097fae */ /* 0x0009e2000e921870 */
[----:B---3--:R-:W-:Y:S01]  /*5250*/  IMAD.WIDE R22, R0, 0x4, R18 ;  /* 0x0000000400167825 */ /* 0x008fe200078e0212 */
[----:B------:R-:W-:-:S02]  /*5260*/  IADD3 R0, R242, -0x37, RZ ;  /* 0xffffffc9f2007810 */ /* 0x000fc40007ffe0ff */
[----:B------:R3:W-:Y:S01]  /*5270*/  LDGSTS.E [R9+0x1800c], desc[UR48][R24.64], !P5 ;  /* 0x1800c00018097fae */ /* 0x0007e2000e921870 */
[----:B------:R-:W5:Y:S03]  /*5280*/  LDC R242, c[0x0][0x230] ;  /* 0x00008c00fff27b82 */ /* 0x000f660000000800 */
[----:B------:R1:W-:Y:S01]  /*5290*/  LDGSTS.E [R9+0x1c00c], desc[UR48][R22.64], !P5 ;  /* 0x1c00c00016097fae */ /* 0x0003e2000e921870 */
[----:B------:R-:W-:Y:S01]  /*52a0*/  ISETP.GE.U32.AND P5, PT, R0, 0x7fffff8a, PT ;  /* 0x7fffff8a0000780c */ /* 0x000fe20003fa6070 */
[----:B------:R-:W-:Y:S02]  /*52b0*/  IMAD R0, R240, 0x14, RZ ;  /* 0x00000014f0007824 */ /* 0x000fe400078e02ff */
[----:B------:R2:W-:Y:S04]  /*52c0*/  STL.64 [R1+0x138], R28 ;  /* 0x0001381c01007387 */ /* 0x0005e80000100a00 */
[----:B------:R4:W-:Y:S04]  /*52d0*/  STL.64 [R1+0x140], R26 ;  /* 0x0001401a01007387 */ /* 0x0009e80000100a00 */
[----:B------:R3:W-:Y:S01]  /*52e0*/  STL.64 [R1+0x148], R24 ;  /* 0x0001481801007387 */ /* 0x0007e20000100a00 */
[----:B--2---:R-:W-:-:S03]  /*52f0*/  IMAD.WIDE R28, R0, 0x4, R12 ;  /* 0x00000004001c7825 */ /* 0x004fc600078e020c */
[----:B------:R1:W-:Y:S01]  /*5300*/  STL.64 [R1+0x150], R22 ;  /* 0x0001501601007387 */ /* 0x0003e20000100a00 */
[----:B----4-:R-:W-:-:S03]  /*5310*/  IMAD.WIDE R26, R0, 0x4, R14 ;  /* 0x00000004001a7825 */ /* 0x010fc600078e020e */
[----:B------:R2:W-:Y:S01]  /*5320*/  STL.64 [R1+0x158], R28 ;  /* 0x0001581c01007387 */ /* 0x0005e20000100a00 */
[----:B---3--:R-:W-:-:S03]  /*5330*/  IMAD.WIDE R24, R0, 0x4, R16 ;  /* 0x0000000400187825 */ /* 0x008fc600078e0210 */
[----:B------:R2:W-:Y:S01]  /*5340*/  LDGSTS.E [R6], desc[UR48][R28.64], !P4 ;  /* 0x000000001c067fae */ /* 0x0005e2000e121870 */
[----:B-1----:R-:W-:Y:S01]  /*5350*/  IMAD.WIDE R22, R0, 0x4, R18 ;  /* 0x0000000400167825 */ /* 0x002fe200078e0212 */
[----:B------:R-:W-:Y:S02]  /*5360*/  IADD3 R0, R4, -0x38, RZ ;  /* 0xffffffc804007810 */ /* 0x000fe40007ffe0ff */
[----:B------:R1:W-:Y:S01]  /*5370*/  STL.64 [R1+0x160], R26 ;  /* 0x0001601a01007387 */ /* 0x0003e20000100a00 */
[----:B------:R-:W3:Y:S03]  /*5380*/  LDC R4, c[0x0][0x230] ;  /* 0x00008c00ff047b82 */ /* 0x000ee60000000800 */
[----:B------:R1:W-:Y:S01]  /*5390*/  LDGSTS.E [R6+0x4000], desc[UR48][R26.64], !P4 ;  /* 0x040000001a067fae */ /* 0x0003e2000e121870 */
[----:B--2---:R-:W-:-:S03]  /*53a0*/  IMAD.WIDE R28, R2, 0x4, R12 ;  /* 0x00000004021c7825 */ /* 0x004fc600078e020c */
[----:B------:R2:W-:Y:S04]  /*53b0*/  STL.64 [R1+0x168], R24 ;  /* 0x0001681801007387 */ /* 0x0005e80000100a00 */
[----:B------:R2:W-:Y:S04]  /*53c0*/  LDGSTS.E [R6+0x8000], desc[UR48][R24.64], !P4 ;  /* 0x0800000018067fae */ /* 0x0005e8000e121870 */
[----:B------:R4:W-:Y:S01]  /*53d0*/  STL.64 [R1+0x170], R22 ;  /* 0x0001701601007387 */ /* 0x0009e20000100a00 */
[----:B-1----:R-:W-:-:S03]  /*53e0*/  IMAD.WIDE R26, R2, 0x4, R14 ;  /* 0x00000004021a7825 */ /* 0x002fc600078e020e */
[----:B------:R4:W-:Y:S01]  /*53f0*/  LDGSTS.E [R6+0xc000], desc[UR48][R22.64], !P4 ;  /* 0x0c00000016067fae */ /* 0x0009e2000e121870 */
[----:B------:R-:W-:Y:S01]  /*5400*/  ISETP.GE.U32.AND P4, PT, R0, 0x7fffff89, PT ;  /* 0x7fffff890000780c */ /* 0x000fe20003f86070 */
[----:B------:R-:W-:Y:S02]  /*5410*/  IMAD R0, R240, 0x16, RZ ;  /* 0x00000016f0007824 */ /* 0x000fe400078e02ff */
[C---:B--2---:R-:W-:Y:S01]  /*5420*/  IMAD.WIDE R24, R2.reuse, 0x4, R16 ;  /* 0x0000000402187825 */ /* 0x044fe200078e0210 */
[----:B------:R1:W-:Y:S04]  /*5430*/  STL.64 [R1+0x178], R28 ;  /* 0x0001781c01007387 */ /* 0x0003e80000100a00 */
[----:B------:R1:W-:Y:S01]  /*5440*/  LDGSTS.E [R6+0x4], desc[UR48][R28.64], !P3 ;  /* 0x000040001c067fae */ /* 0x0003e2000d921870 */
[----:B----4-:R-:W-:-:S03]  /*5450*/  IMAD.WIDE R22, R2, 0x4, R18 ;  /* 0x0000000402167825 */ /* 0x010fc600078e0212 */
[----:B------:R2:W-:Y:S01]  /*5460*/  STL.64 [R1+0x180], R26 ;  /* 0x0001801a01007387 */ /* 0x0005e20000100a00 */
[----:B------:R-:W-:-:S03]  /*5470*/  VIADD R2, R243, 0xffffffe7 ;  /* 0xffffffe7f3027836 */ /* 0x000fc60000000000 */
[----:B------:R2:W-:Y:S01]  /*5480*/  LDGSTS.E [R6+0x4004], desc[UR48][R26.64], !P3 ;  /* 0x040040001a067fae */ /* 0x0005e2000d921870 */
[----:B------:R-:W4:Y:S03]  /*5490*/  LDC R243, c[0x0][0x230] ;  /* 0x00008c00fff37b82 */ /* 0x000f260000000800 */
[----:B------:R5:W-:Y:S01]  /*54a0*/  STL.64 [R1+0x188], R24 ;  /* 0x0001881801007387 */ /* 0x000be20000100a00 */
[----:B-1----:R-:W-:-:S03]  /*54b0*/  IMAD.WIDE R28, R0, 0x4, R12 ;  /* 0x00000004001c7825 */ /* 0x002fc600078e020c */
[----:B------:R5:W-:Y:S04]  /*54c0*/  LDGSTS.E [R6+0x8004], desc[UR48][R24.64], !P3 ;  /* 0x0800400018067fae */ /* 0x000be8000d921870 */
[----:B------:R1:W-:Y:S01]  /*54d0*/  STL.64 [R1+0x190], R22 ;  /* 0x0001901601007387 */ /* 0x0003e20000100a00 */
[----:B--2---:R-:W-:-:S03]  /*54e0*/  IMAD.WIDE R26, R0, 0x4, R14 ;  /* 0x00000004001a7825 */ /* 0x004fc600078e020e */
[----:B------:R1:W-:Y:S01]  /*54f0*/  LDGSTS.E [R6+0xc004], desc[UR48][R22.64], !P3 ;  /* 0x0c00400016067fae */ /* 0x0003e2000d921870 */
[----:B------:R-:W-:Y:S01]  /*5500*/  ISETP.GE.U32.AND P3, PT, R2, 0x7fffffa8, PT ;  /* 0x7fffffa80200780c */ /* 0x000fe20003f66070 */
[----:B------:R-:W-:Y:S02]  /*5510*/  IMAD R2, R240, 0x17, RZ ;  /* 0x00000017f0027824 */ /* 0x000fe400078e02ff */
[C---:B-----5:R-:W-:Y:S01]  /*5520*/  IMAD.WIDE R24, R0.reuse, 0x4, R16 ;  /* 0x0000000400187825 */ /* 0x060fe200078e0210 */
[----:B------:R2:W-:Y:S04]  /*5530*/  STL.64 [R1+0x198], R28 ;  /* 0x0001981c01007387 */ /* 0x0005e80000100a00 */
[----:B------:R2:W-:Y:S01]  /*5540*/  LDGSTS.E [R6+0x8], desc[UR48][R28.64], !P2 ;  /* 0x000080001c067fae */ /* 0x0005e2000d121870 */
[----:B-1----:R-:W-:Y:S01]  /*5550*/  IMAD.WIDE R22, R0, 0x4, R18 ;  /* 0x0000000400167825 */ /* 0x002fe200078e0212 */
[----:B------:R-:W-:-:S02]  /*5560*/  IADD3 R0, R242, -0x1a, RZ ;  /* 0xffffffe6f2007810 */ /* 0x000fc40007ffe0ff */
[----:B------:R1:W-:Y:S01]  /*5570*/  STL.64 [R1+0x1a0], R26 ;  /* 0x0001a01a01007387 */ /* 0x0003e20000100a00 */
[----:B------:R-:W5:Y:S03]  /*5580*/  LDC R242, c[0x0][0x230] ;  /* 0x00008c00fff27b82 */ /* 0x000f660000000800 */
[----:B------:R1:W-:Y:S01]  /*5590*/  LDGSTS.E [R6+0x4008], desc[UR48][R26.64], !P2 ;  /* 0x040080001a067fae */ /* 0x0003e2000d121870 */
[----:B--2---:R-:W-:-:S03]  /*55a0*/  IMAD.WIDE R28, R2, 0x4, R12 ;  /* 0x00000004021c7825 */ /* 0x004fc600078e020c */
        /* <DEDUP_REMOVED lines=12> */
[----:B---3--:R-:W-:-:S03]  /*5670*/  VIADD R2, R4, 0xffffffe5 ;  /* 0xffffffe504027836 */ /* 0x008fc60000000000 */
[----:B------:R1:W-:Y:S01]  /*5680*/  LDGSTS.E [R6+0x400c], desc[UR48][R26.64], !P0 ;  /* 0x0400c0001a067fae */ /* 0x0003e2000c121870 */
[----:B------:R-:W3:Y:S03]  /*5690*/  LDC R4, c[0x0][0x230] ;  /* 0x00008c00ff047b82 */ /* 0x000ee60000000800 */
[----:B------:R4:W-:Y:S01]  /*56a0*/  STL.64 [R1+0x1f8], R24 ;  /* 0x0001f81801007387 */ /* 0x0009e20000100a00 */
[----:B--2---:R-:W-:-:S03]  /*56b0*/  IMAD.WIDE R28, R0, 0x4, R12 ;  /* 0x00000004001c7825 */ /* 0x004fc600078e020c */
        /* <DEDUP_REMOVED lines=9> */
[----:B--2---:R-:W-:Y:S01]  /*5750*/  IMAD.WIDE R22, R0, 0x4, R18 ;  /* 0x0000000400167825 */ /* 0x004fe200078e0212 */
[----:B------:R-:W-:-:S02]  /*5760*/  IADD3 R0, R243, -0x1c, RZ ;  /* 0xffffffe4f3007810 */ /* 0x000fc40007ffe0ff */
[----:B------:R2:W-:Y:S01]  /*5770*/  STL.64 [R1+0x250], R26 ;  /* 0x0002501a01007387 */ /* 0x0005e20000100a00 */
[----:B------:R-:W4:Y:S03]  /*5780*/  LDC R243, c[0x0][0x230] ;  /* 0x00008c00fff37b82 */ /* 0x000f260000000800 */
[----:B------:R2:W-:Y:S01]  /*5790*/  LDGSTS.E [R6+0x14000], desc[UR48][R26.64], !P1 ;  /* 0x140000001a067fae */ /* 0x0005e2000c921870 */
[----:B-1----:R-:W-:-:S03]  /*57a0*/  IMAD.WIDE R28, R2, 0x4, R12 ;  /* 0x00000004021c7825 */ /* 0x002fc600078e020c */
[----:B------:R1:W-:Y:S04]  /*57b0*/  STL.64 [R1+0x268], R24 ;  /* 0x0002681801007387 */ /* 0x0003e80000100a00 */
[----:B------:R1:W-:Y:S01]  /*57c0*/  LDGSTS.E [R6+0x18000], desc[UR48][R24.64], !P1 ;  /* 0x1800000018067fae */ /* 0x0003e2000c921870 */
[----:B--2---:R-:W-:-:S03]  /*57d0*/  IMAD.WIDE R26, R2, 0x4, R14 ;  /* 0x00000004021a7825 */ /* 0x004fc600078e020e */
[----:B------:R2:W-:Y:S04]  /*57e0*/  STL.64 [R1+0x290], R22 ;  /* 0x0002901601007387 */ /* 0x0005e80000100a00 */
[----:B------:R2:W-:Y:S01]  /*57f0*/  LDGSTS.E [R6+0x1c000], desc[UR48][R22.64], !P1 ;  /* 0x1c00000016067fae */ /* 0x0005e2000c921870 */
[----:B------:R-:W-:Y:S01]  /*5800*/  ISETP.GE.U32.AND P1, PT, R0, 0x7fffffa5, PT ;  /* 0x7fffffa50000780c */ /* 0x000fe20003f26070 */
[----:B------:R-:W-:Y:S02]  /*5810*/  IMAD R0, R240, 0x36, RZ ;  /* 0x00000036f0007824 */ /* 0x000fe400078e02ff */
[C---:B-1----:R-:W-:Y:S01]  /*5820*/  IMAD.WIDE R24, R2.reuse, 0x4, R16 ;  /* 0x0000000402187825 */ /* 0x042fe200078e0210 */
[----:B------:R1:W-:Y:S04]  /*5830*/  STL.64 [R1+0x2a8], R28 ;  /* 0x0002a81c01007387 */ /* 0x0003e80000100a00 */
[----:B------:R1:W-:Y:S01]  /*5840*/  LDGSTS.E [R6+0x10004], desc[UR48][R28.64], !P6 ;  /* 0x100040001c067fae */ /* 0x0003e2000f121870 */
[----:B--2---:R-:W-:-:S03]  /*5850*/  IMAD.WIDE R22, R2, 0x4, R18 ;  /* 0x0000000402167825 */ /* 0x004fc600078e0212 */
[----:B------:R2:W-:Y:S01]  /*5860*/  STL.64 [R1+0x2c0], R26 ;  /* 0x0002c01a01007387 */ /* 0x0005e20000100a00 */
[----:B-----5:R-:W-:-:S03]  /*5870*/  VIADD R2, R242, 0xffffffc7 ;  /* 0xffffffc7f2027836 */ /* 0x020fc60000000000 */
[----:B------:R2:W-:Y:S01]  /*5880*/  LDGSTS.E [R6+0x14004], desc[UR48][R26.64], !P6 ;  /* 0x140040001a067fae */ /* 0x0005e2000f121870 */
[----:B------:R-:W5:Y:S03]  /*5890*/  LDC R242, c[0x0][0x230] ;  /* 0x00008c00fff27b82 */ /* 0x000f660000000800 */
        /* <DEDUP_REMOVED lines=8> */
[----:B---3--:R-:W-:-:S04]  /*5920*/  IMAD.WIDE R24, R0, 0x4, R18 ;  /* 0x0000000400187825 */ /* 0x008fc800078e0212 */
[----:B------:R-:W-:-:S04]  /*5930*/  IMAD.WIDE R30, R2, 0x4, R12 ;  /* 0x00000004021e7825 */ /* 0x000fc800078e020c */
[----:B-1----:R-:W-:Y:S01]  /*5940*/  IMAD.WIDE R22, R0, 0x4, R12 ;  /* 0x0000000400167825 */ /* 0x002fe200078e020c */
[----:B------:R-:W-:Y:S02]  /*5950*/  IADD3 R0, R4, -0x3a, RZ ;  /* 0xffffffc604007810 */ /* 0x000fe40007ffe0ff */
[----:B------:R-:W-:Y:S02]  /*5960*/  LOP3.LUT R4, R3, 0x60, RZ, 0x3c, !PT ;  /* 0x0000006003047812 */ /* 0x000fe400078e3cff */
[----:B------:R1:W-:Y:S02]  /*5970*/  STL.64 [R1+0x318], R22 ;  /* 0x0003181601007387 */ /* 0x0003e40000100a00 */
[----:B------:R-:W-:Y:S02]  /*5980*/  IADD3 R4, R4, UR10, RZ ;  /* 0x0000000a04047c10 */ /* 0x000fe4000fffe0ff */
[----:B------:R1:W-:Y:S04]  /*5990*/  LDGSTS.E [R6+0x10008], desc[UR48][R22.64], !P5 ;  /* 0x1000800016067fae */ /* 0x0003e8000e921870 */
[----:B------:R2:W-:Y:S04]  /*59a0*/  STL.64 [R1+0x320], R28 ;  /* 0x0003201c01007387 */ /* 0x0005e80000100a00 */
[----:B------:R2:W-:Y:S01]  /*59b0*/  LDGSTS.E [R6+0x14008], desc[UR48][R28.64], !P5 ;  /* 0x140080001c067fae */ /* 0x0005e2000e921870 */
[----:B-1----:R-:W-:-:S03]  /*59c0*/  IMAD.MOV.U32 R22, RZ, RZ, R244 ;  /* 0x000000ffff167224 */ /* 0x002fc600078e00f4 */
[----:B------:R1:W-:Y:S01]  /*59d0*/  STL.64 [R1+0x328], R26 ;  /* 0x0003281a01007387 */ /* 0x0003e20000100a00 */
[----:B------:R-:W3:Y:S01]  /*59e0*/  LDC R244, c[0x0][0x230] ;  /* 0x00008c00fff47b82 */ /* 0x000ee20000000800 */
[----:B------:R-:W-:Y:S02]  /*59f0*/  MOV R23, R245 ;  /* 0x000000f500177202 */ /* 0x000fe40000000f00 */
[----:B------:R1:W-:Y:S01]  /*5a00*/  LDGSTS.E [R6+0x18008], desc[UR48][R26.64], !P5 ;  /* 0x180080001a067fae */ /* 0x0003e2000e921870 */
[----:B--2---:R-:W-:-:S03]  /*5a10*/  IMAD.WIDE R28, R2, 0x4, R14 ;  /* 0x00000004021c7825 */ /* 0x004fc600078e020e */
[----:B------:R2:W-:Y:S01]  /*5a20*/  STL.64 [R1+0x330], R24 ;  /* 0x0003301801007387 */ /* 0x0005e20000100a00 */
[----:B------:R-:W3:Y:S03]  /*5a30*/  LDC R245, c[0x0][0x230] ;  /* 0x00008c00fff57b82 */ /* 0x000ee60000000800 */
[----:B------:R2:W-:Y:S01]  /*5a40*/  LDGSTS.E [R6+0x1c008], desc[UR48][R24.64], !P5 ;  /* 0x1c00800018067fae */ /* 0x0005e2000e921870 */
[----:B------:R-:W-:Y:S01]  /*5a50*/  ISETP.GE.U32.AND P5, PT, R0, 0x7fffff87, PT ;  /* 0x7fffff870000780c */ /* 0x000fe20003fa6070 */
[----:B----4-:R-:W-:Y:S02]  /*5a60*/  VIADD R0, R243, 0xffffffc5 ;  /* 0xffffffc5f3007836 */ /* 0x010fe40000000000 */
[C---:B-1----:R-:W-:Y:S01]  /*5a70*/  IMAD.WIDE R26, R2.reuse, 0x4, R16 ;  /* 0x00000004021a7825 */ /* 0x042fe200078e0210 */
[----:B------:R1:W-:Y:S01]  /*5a80*/  LDGSTS.E [R6+0x1000c], desc[UR48][R30.64], !P4 ;  /* 0x1000c0001e067fae */ /* 0x0003e2000e121870 */
[----:B------:R-:W4:Y:S03]  /*5a90*/  LDC R243, c[0x0][0x230] ;  /* 0x00008c00fff37b82 */ /* 0x000f260000000800 */
[----:B------:R5:W-:Y:S01]  /*5aa0*/  LDGSTS.E [R6+0x1400c], desc[UR48][R28.64], !P4 ;  /* 0x1400c0001c067fae */ /* 0x000be2000e121870 */
[----:B--2---:R-:W-:-:S03]  /*5ab0*/  IMAD.WIDE R24, R2, 0x4, R18 ;  /* 0x0000000402187825 */ /* 0x004fc600078e0212 */
[----:B------:R2:W-:Y:S01]  /*5ac0*/  LDGSTS.E [R6+0x1800c], desc[UR48][R26.64], !P4 ;  /* 0x1800c0001a067fae */ /* 0x0005e2000e121870 */
[----:B------:R-:W-:-:S03]  /*5ad0*/  IMAD R2, R240, 0x19, RZ ;  /* 0x00000019f0027824 */ /* 0x000fc600078e02ff */
[----:B------:R2:W-:Y:S01]  /*5ae0*/  LDGSTS.E [R6+0x1c00c], desc[UR48][R24.64], !P4 ;  /* 0x1c00c00018067fae */ /* 0x0005e2000e121870 */
[----:B------:R-:W-:Y:S01]  /*5af0*/  ISETP.GE.U32.AND P4, PT, R0, 0x7fffff86, PT ;  /* 0x7fffff860000780c */ /* 0x000fe20003f86070 */
[----:B------:R-:W-:Y:S02]  /*5b00*/  IMAD R0, R240, 0x18, RZ ;  /* 0x00000018f0007824 */ /* 0x000fe400078e02ff */
[----:B------:R1:W-:Y:S04]  /*5b10*/  STL.64 [R1+0x338], R30 ;  /* 0x0003381e01007387 */ /* 0x0003e80000100a00 */
[----:B------:R5:W-:Y:S04]  /*5b20*/  STL.64 [R1+0x348], R28 ;  /* 0x0003481c01007387 */ /* 0x000be80000100a00 */
[----:B------:R2:W-:Y:S04]  /*5b30*/  STL.64 [R1+0x358], R26 ;  /* 0x0003581a01007387 */ /* 0x0005e80000100a00 */
[----:B------:R3:W-:Y:S01]  /*5b40*/  STL.64 [R1+0x360], R24 ;  /* 0x0003601801007387 */ /* 0x0007e20000100a00 */
[----:B-1----:R-:W-:-:S04]  /*5b50*/  IMAD.WIDE R30, R0, 0x4, R12 ;  /* 0x00000004001e7825 */ /* 0x002fc800078e020c */
[C---:B-----5:R-:W-:Y:S01]  /*5b60*/  IMAD.WIDE R28, R0.reuse, 0x4, R14 ;  /* 0x00000004001c7825 */ /* 0x060fe200078e020e */
[----:B------:R1:W-:Y:S03]  /*5b70*/  STL.64 [R1+0x370], R30 ;  /* 0x0003701e01007387 */ /* 0x0003e60000100a00 */
[C---:B--2---:R-:W-:Y:S01]  /*5b80*/  IMAD.WIDE R26, R0.reuse, 0x4, R16 ;  /* 0x00000004001a7825 */ /* 0x044fe200078e0210 */
[----:B------:R1:W-:Y:S03]  /*5b90*/  LDGSTS.E [R4], desc[UR48][R30.64], !P3 ;  /* 0x000000001e047fae */ /* 0x0003e6000d921870 */
[----:B---3--:R-:W-:Y:S01]  /*5ba0*/  IMAD.WIDE R24, R0, 0x4, R18 ;  /* 0x0000000400187825 */ /* 0x008fe200078e0212 */
[----:B------:R2:W-:Y:S03]  /*5bb0*/  STL.64 [R1+0x378], R28 ;  /* 0x0003781c01007387 */ /* 0x0005e60000100a00 */
[----:B------:R-:W-:Y:S01]  /*5bc0*/  VIADD R0, R242, 0xffffffc4 ;  /* 0xffffffc4f2007836 */ /* 0x000fe20000000000 */
[----:B------:R2:W-:Y:S01]  /*5bd0*/  LDGSTS.E [R4+0x4000], desc[UR48][R28.64], !P3 ;  /* 0x040000001c047fae */ /* 0x0005e2000d921870 */
[----:B------:R-:W3:Y:S01]  /*5be0*/  LDC R242, c[0x0][0x230] ;  /* 0x00008c00fff27b82 */ /* 0x000ee20000000800 */
[----:B-1----:R-:W-:-:S02]  /*5bf0*/  IMAD.WIDE R30, R2, 0x4, R12 ;  /* 0x00000004021e7825 */ /* 0x002fc400078e020c */
        /* <DEDUP_REMOVED lines=10> */
[----:B--2---:R-:W-:Y:S01]  /*5ca0*/  IMAD.WIDE R24, R2, 0x4, R18 ;  /* 0x0000000402187825 */ /* 0x004fe200078e0212 */
[----:B------:R-:W-:-:S02]  /*5cb0*/  IADD3 R2, R244, -0x1d, RZ ;  /* 0xffffffe3f4027810 */ /* 0x000fc40007ffe0ff */
[----:B------:R2:W-:Y:S01]  /*5cc0*/  STL.64 [R1+0x3a8], R28 ;  /* 0x0003a81c01007387 */ /* 0x0005e20000100a00 */
[----:B------:R-:W5:Y:S03]  /*5cd0*/  LDC R244, c[0x0][0x230] ;  /* 0x00008c00fff47b82 */ /* 0x000f660000000800 */
[----:B------:R2:W-:Y:S01]  /*5ce0*/  LDGSTS.E [R4+0x4004], desc[UR48][R28.64], !P2 ;  /* 0x040040001c047fae */ /* 0x0005e2000d121870 */
[----:B-1----:R-:W-:-:S03]  /*5cf0*/  IMAD.WIDE R30, R0, 0x4, R12 ;  /* 0x00000004001e7825 */ /* 0x002fc600078e020c */
[----:B------:R1:W-:Y:S04]  /*5d00*/  STL.64 [R1+0x3b0], R26 ;  /* 0x0003b01a01007387 */ /* 0x0003e80000100a00 */
[----:B------:R1:W-:Y:S04]  /*5d10*/  LDGSTS.E [R4+0x8004], desc[UR48][R26.64], !P2 ;  /* 0x080040001a047fae */ /* 0x0003e8000d121870 */
[----:B------:R4:W-:Y:S01]  /*5d20*/  STL.64 [R1+0x3c0], R24 ;  /* 0x0003c01801007387 */ /* 0x0009e20000100a00 */
[----:B--2---:R-:W-:-:S03]  /*5d30*/  IMAD.WIDE R28, R0, 0x4, R14 ;  /* 0x00000004001c7825 */ /* 0x004fc600078e020e */
        /* <DEDUP_REMOVED lines=8> */
[----:B------:R-:W-:-:S03]  /*5dc0*/  VIADD R0, R243, 0xffffffe2 ;  /* 0xffffffe2f3007836 */ /* 0x000fc60000000000 */
[----:B------:R2:W-:Y:S01]  /*5dd0*/  LDGSTS.E [R4+0x4008], desc[UR48][R28.64], !P0 ;  /* 0x040080001c047fae */ /* 0x0005e2000c121870 */
[----:B------:R-:W4:Y:S01]  /*5de0*/  LDC R243, c[0x0][0x230] ;  /* 0x00008c00fff37b82 */ /* 0x000f220000000800 */
[C---:B-1----:R-:W-:Y:S02]  /*5df0*/  IMAD.WIDE R30, R2.reuse, 0x4, R12 ;  /* 0x00000004021e7825 */ /* 0x042fe400078e020c */
        /* <DEDUP_REMOVED lines=8> */
[----:B------:R1:W-:Y:S04]  /*5e80*/  LDGSTS.E [R4+0xc], desc[UR48][R30.64], !P1 ;  /* 0x0000c0001e047fae */ /* 0x0003e8000c921870 */
[----:B------:R5:W-:Y:S01]  /*5e90*/  LDGSTS.E [R4+0x400c], desc[UR48][R28.64], !P1 ;  /* 0x0400c0001c047fae */ /* 0x000be2000c921870 */
[----:B--2---:R-:W-:Y:S01]  /*5ea0*/  IMAD.WIDE R24, R2, 0x4, R18 ;  /* 0x0000000402187825 */ /* 0x004fe200078e0212 */
[----:B---3--:R-:W-:-:S02]  /*5eb0*/  IADD3 R2, R242, -0x1f, RZ ;  /* 0xffffffe1f2027810 */ /* 0x008fc40007ffe0ff */
[----:B------:R1:W-:Y:S01]  /*5ec0*/  STL.64 [R1+0x3f8], R30 ;  /* 0x0003f81e01007387 */ /* 0x0003e20000100a00 */
[----:B------:R-:W2:Y:S03]  /*5ed0*/  LDC R242, c[0x0][0x230] ;  /* 0x00008c00fff27b82 */ /* 0x000ea60000000800 */
[----:B------:R3:W-:Y:S04]  /*5ee0*/  LDGSTS.E [R4+0x800c], desc[UR48][R26.64], !P1 ;  /* 0x0800c0001a047fae */ /* 0x0007e8000c921870 */
[----:B------:R5:W-:Y:S04]  /*5ef0*/  STL.64 [R1+0x410], R28 ;  /* 0x0004101c01007387 */ /* 0x000be80000100a00 */
[----:B------:R4:W-:Y:S01]  /*5f00*/  LDGSTS.E [R4+0xc00c], desc[UR48][R24.64], !P1 ;  /* 0x0c00c00018047fae */ /* 0x0009e2000c921870 */
[----:B-1----:R-:W-:Y:S01]  /*5f10*/  IMAD.WIDE R30, R0, 0x4, R12 ;  /* 0x00000004001e7825 */ /* 0x002fe200078e020c */
[----:B------:R-:W-:-:S02]  /*5f20*/  ISETP.GE.U32.AND P1, PT, R2, 0x7fffffa2, PT ;  /* 0x7fffffa20200780c */ /* 0x000fc40003f26070 */
[----:B------:R3:W-:Y:S01]  /*5f30*/  STL.64 [R1+0x418], R26 ;  /* 0x0004181a01007387 */ /* 0x0007e20000100a00 */
[----:B------:R-:W-:Y:S02]  /*5f40*/  IMAD R2, R240, 0x39, RZ ;  /* 0x00000039f0027824 */ /* 0x000fe400078e02ff */
[C---:B-----5:R-:W-:Y:S01]  /*5f50*/  IMAD.WIDE R28, R0.reuse, 0x4, R14 ;  /* 0x00000004001c7825 */ /* 0x060fe200078e020e */
[----:B------:R4:W-:Y:S04]  /*5f60*/  STL.64 [R1+0x428], R24 ;  /* 0x0004281801007387 */ /* 0x0009e80000100a00 */
[----:B------:R1:W-:Y:S01]  /*5f70*/  STL.64 [R1+0x430], R30 ;  /* 0x0004301e01007387 */ /* 0x0003e20000100a00 */
[----:B---3--:R-:W-:-:S03]  /*5f80*/  IMAD.WIDE R26, R0, 0x4, R16 ;  /* 0x00000004001a7825 */ /* 0x008fc600078e0210 */
        /* <DEDUP_REMOVED lines=9> */
[----:B---3--:R-:W-:-:S03]  /*6020*/  IMAD.WIDE R28, R2, 0x4, R14 ;  /* 0x00000004021c7825 */ /* 0x008fc600078e020e */
[----:B------:R3:W-:Y:S04]  /*6030*/  STL.64 [R1+0x450], R24 ;  /* 0x0004501801007387 */ /* 0x0007e80000100a00 */
[----:B------:R3:W-:Y:S01]  /*6040*/  LDGSTS.E [R4+0x1c000], desc[UR48][R24.64], !P6 ;  /* 0x1c00000018047fae */ /* 0x0007e2000f121870 */
[----:B------:R-:W-:Y:S01]  /*6050*/  ISETP.GE.U32.AND P6, PT, R0, 0x7fffffa1, PT ;  /* 0x7fffffa10000780c */ /* 0x000fe20003fc6070 */
[C---:B-1----:R-:W-:Y:S01]  /*6060*/  IMAD.WIDE R26, R2.reuse, 0x4, R16 ;  /* 0x00000004021a7825 */ /* 0x042fe200078e0210 */
[----:B------:R-:W-:Y:S01]  /*6070*/  IADD3 R0, R243, -0x3d, RZ ;  /* 0xffffffc3f3007810 */ /* 0x000fe20007ffe0ff */
[----:B------:R1:W-:Y:S01]  /*6080*/  LDGSTS.E [R4+0x10004], desc[UR48][R30.64], !P5 ;  /* 0x100040001e047fae */ /* 0x0003e2000e921870 */
[----:B------:R-:W5:Y:S03]  /*6090*/  LDC R243, c[0x0][0x230] ;  /* 0x00008c00fff37b82 */ /* 0x000f660000000800 */
[----:B------:R2:W-:Y:S01]  /*60a0*/  LDGSTS.E [R4+0x14004], desc[UR48][R28.64], !P5 ;  /* 0x140040001c047fae */ /* 0x0005e2000e921870 */
[----:B---3--:R-:W-:-:S03]  /*60b0*/  IMAD.WIDE R24, R2, 0x4, R18 ;  /* 0x0000000402187825 */ /* 0x008fc600078e0212 */
[----:B------:R3:W-:Y:S01]  /*60c0*/  LDGSTS.E [R4+0x18004], desc[UR48][R26.64], !P5 ;  /* 0x180040001a047fae */ /* 0x0007e2000e921870 */
[----:B------:R-:W-:-:S03]  /*60d0*/  IMAD R2, R240, 0x3b, RZ ;  /* 0x0000003bf0027824 */ /* 0x000fc600078e02ff */
[----:B------:R4:W-:Y:S01]  /*60e0*/  LDGSTS.E [R4+0x1c004], desc[UR48][R24.64], !P5 ;  /* 0x1c00400018047fae */ /* 0x0009e2000e921870 */
[----:B------:R-:W-:Y:S01]  /*60f0*/  ISETP.GE.U32.AND P5, PT, R0, 0x7fffff84, PT ;  /* 0x7fffff840000780c */ /* 0x000fe20003fa6070 */
[----:B------:R-:W-:Y:S02]  /*6100*/  IMAD R0, R240, 0x3a, RZ ;  /* 0x0000003af0007824 */ /* 0x000fe400078e02ff */
[----:B------:R1:W-:Y:S04]  /*6110*/  STL.64 [R1+0x460], R30 ;  /* 0x0004601e01007387 */ /* 0x0003e80000100a00 */
[----:B------:R2:W-:Y:S04]  /*6120*/  STL.64 [R1+0x468], R28 ;  /* 0x0004681c01007387 */ /* 0x0005e80000100a00 */
[----:B------:R3:W-:Y:S01]  /*6130*/  STL.64 [R1+0x478], R26 ;  /* 0x0004781a01007387 */ /* 0x0007e20000100a00 */
[----:B-----5:R-:W-:-:S02]  /*6140*/  VIADD R243, R243, 0xffffffc0 ;  /* 0xffffffc0f3f37836 */ /* 0x020fc40000000000 */
[C---:B-1----:R-:W-:Y:S01]  /*6150*/  IMAD.WIDE R30, R0.reuse, 0x4, R12 ;  /* 0x00000004001e7825 */ /* 0x042fe200078e020c */
[----:B------:R4:W-:Y:S03]  /*6160*/  STL.64 [R1+0x480], R24 ;  /* 0x0004801801007387 */ /* 0x0009e60000100a00 */
[C---:B--2---:R-:W-:Y:S01]  /*6170*/  IMAD.WIDE R28, R0.reuse, 0x4, R14 ;  /* 0x00000004001c7825 */ /* 0x044fe200078e020e */
[----:B------:R1:W-:Y:S03]  /*6180*/  STL.64 [R1+0x490], R30 ;  /* 0x0004901e01007387 */ /* 0x0003e60000100a00 */
[C---:B---3--:R-:W-:Y:S01]  /*6190*/  IMAD.WIDE R26, R0.reuse, 0x4, R16 ;  /* 0x00000004001a7825 */ /* 0x048fe200078e0210 */
[----:B------:R1:W-:Y:S03]  /*61a0*/  LDGSTS.E [R4+0x10008], desc[UR48][R30.64], !P4 ;  /* 0x100080001e047fae */ /* 0x0003e6000e121870 */
[----:B----4-:R-:W-:Y:S01]  /*61b0*/  IMAD.WIDE R24, R0, 0x4, R18 ;  /* 0x0000000400187825 */ /* 0x010fe200078e0212 */
[----:B------:R2:W-:Y:S03]  /*61c0*/  STL.64 [R1+0x498], R28 ;  /* 0x0004981c01007387 */ /* 0x0005e60000100a00 */
[----:B------:R-:W-:Y:S01]  /*61d0*/  VIADD R0, R242, 0xffffffc2 ;  /* 0xffffffc2f2007836 */ /* 0x000fe20000000000 */
[----:B------:R2:W-:Y:S01]  /*61e0*/  LDGSTS.E [R4+0x14008], desc[UR48][R28.64], !P4 ;  /* 0x140080001c047fae */ /* 0x0005e2000e121870 */
[----:B------:R-:W-:-:S02]  /*61f0*/  IMAD R242, R240, 0x1d, RZ ;  /* 0x0000001df0f27824 */ /* 0x000fc400078e02ff */
[--C-:B-1----:R-:W-:Y:S01]  /*6200*/  IMAD.WIDE R30, R2, 0x4, R12.reuse ;  /* 0x00000004021e7825 */ /* 0x102fe200078e020c */
[----:B------:R1:W-:Y:S03]  /*6210*/  STL.64 [R1+0x4a8], R26 ;  /* 0x0004a81a01007387 */ /* 0x0003e60000100a00 */
[----:B------:R-:W-:Y:S01]  /*6220*/  IMAD.WIDE R32, R242, 0x4, R12 ;  /* 0x00000004f2207825 */ /* 0x000fe200078e020c */
[----:B------:R1:W-:Y:S03]  /*6230*/  LDGSTS.E [R4+0x18008], desc[UR48][R26.64], !P4 ;  /* 0x180080001a047fae */ /* 0x0003e6000e121870 */
[----:B--2---:R-:W-:Y:S01]  /*6240*/  IMAD.WIDE R28, R2, 0x4, R14 ;  /* 0x00000004021c7825 */ /* 0x004fe200078e020e */
[----:B------:R2:W-:Y:S04]  /*6250*/  STL.64 [R1+0x4b0], R24 ;  /* 0x0004b01801007387 */ /* 0x0005e80000100a00 */
[----:B------:R2:W-:Y:S01]  /*6260*/  LDGSTS.E [R4+0x1c008], desc[UR48][R24.64], !P4 ;  /* 0x1c00800018047fae */ /* 0x0005e2000e121870 */
[----:B------:R-:W-:Y:S01]  /*6270*/  ISETP.GE.U32.AND P4, PT, R0, 0x7fffff83, PT ;  /* 0x7fffff830000780c */ /* 0x000fe20003f86070 */
[----:B-1----:R-:W-:Y:S01]  /*6280*/  IMAD.WIDE R26, R2, 0x4, R16 ;  /* 0x00000004021a7825 */ /* 0x002fe200078e0210 */
[----:B------:R-:W-:Y:S01]  /*6290*/  IADD3 R0, R244, -0x3f, RZ ;  /* 0xffffffc1f4007810 */ /* 0x000fe20007ffe0ff */
[----:B------:R1:W-:Y:S02]  /*62a0*/  LDGSTS.E [R4+0x1000c], desc[UR48][R30.64], !P3 ;  /* 0x1000c0001e047fae */ /* 0x0003e4000d921870 */
[----:B------:R-:W-:-:S02]  /*62b0*/  IMAD R244, R240, 0x1e, RZ ;  /* 0x0000001ef0f47824 */ /* 0x000fc400078e02ff */
[----:B------:R3:W-:Y:S01]  /*62c0*/  LDGSTS.E [R4+0x1400c], desc[UR48][R28.64], !P3 ;  /* 0x1400c0001c047fae */ /* 0x0007e2000d921870 */
[----:B--2---:R-:W-:-:S03]  /*62d0*/  IMAD.WIDE R24, R2, 0x4, R18 ;  /* 0x0000000402187825 */ /* 0x004fc600078e0212 */
[----:B------:R2:W-:Y:S01]  /*62e0*/  LDGSTS.E [R4+0x1800c], desc[UR48][R26.64], !P3 ;  /* 0x1800c0001a047fae */ /* 0x0005e2000d921870 */
[----:B------:R-:W-:-:S03]  /*62f0*/  LOP3.LUT R2, R3, 0x70, RZ, 0x3c, !PT ;  /* 0x0000007003027812 */ /* 0x000fc600078e3cff */
[----:B------:R4:W-:Y:S01]  /*6300*/  LDGSTS.E [R4+0x1c00c], desc[UR48][R24.64], !P3 ;  /* 0x1c00c00018047fae */ /* 0x0009e2000d921870 */
[----:B------:R-:W-:Y:S01]  /*6310*/  ISETP.GE.U32.AND P3, PT, R0, 0x7fffff82, PT ;  /* 0x7fffff820000780c */ /* 0x000fe20003f66070 */
[----:B------:R-:W-:Y:S02]  /*6320*/  IMAD R0, R240, 0x1c, RZ ;  /* 0x0000001cf0007824 */ /* 0x000fe400078e02ff */
[----:B------:R-:W-:Y:S01]  /*6330*/  VIADD R2, R2, UR10 ;  /* 0x0000000a02027c36 */ /* 0x000fe20008000000 */
[----:B------:R1:W-:Y:S01]  /*6340*/  STL.64 [R1+0x4c0], R30 ;  /* 0x0004c01e01007387 */ /* 0x0003e20000100a00 */
[----:B------:R-:W-:-:S03]  /*6350*/  IMAD.WIDE R40, R0, 0x4, R12 ;  /* 0x0000000400287825 */ /* 0x000fc600078e020c */
[----:B------:R3:W-:Y:S01]  /*6360*/  STL.64 [R1+0x4c8], R28 ;  /* 0x0004c81c01007387 */ /* 0x0007e20000100a00 */
[----:B------:R-:W-:-:S03]  /*6370*/  IMAD.WIDE R38, R0, 0x4, R14 ;  /* 0x0000000400267825 */ /* 0x000fc600078e020e */
[----:B------:R-:W-:Y:S01]  /*6380*/  LDGSTS.E [R2], desc[UR48][R40.64], !P2 ;  /* 0x0000000028027fae */ /* 0x000fe2000d121870 */
[----:B------:R-:W-:-:S03]  /*6390*/  IMAD.WIDE R36, R0, 0x4, R16 ;  /* 0x0000000400247825 */ /* 0x000fc600078e0210 */
[----:B------:R2:W-:Y:S01]  /*63a0*/  STL.64 [R1+0x4d8], R26 ;  /* 0x0004d81a01007387 */ /* 0x0005e20000100a00 */
[----:B------:R-:W-:-:S03]  /*63b0*/  IMAD.WIDE R34, R0, 0x4, R18 ;  /* 0x0000000400227825 */ /* 0x000fc600078e0212 */
[----:B------:R-:W-:Y:S01]  /*63c0*/  LDGSTS.E [R2+0x4000], desc[UR48][R38.64], !P2 ;  /* 0x0400000026027fae */ /* 0x000fe2000d121870 */
[----:B-1----:R-:W-:-:S03]  /*63d0*/  IMAD.WIDE R30, R242, 0x4, R14 ;  /* 0x00000004f21e7825 */ /* 0x002fc600078e020e */
[----:B------:R-:W-:Y:S01]  /*63e0*/  LDGSTS.E [R2+0x8000], desc[UR48][R36.64], !P2 ;  /* 0x0800000024027fae */ /* 0x000fe2000d121870 */
[----:B---3--:R-:W-:-:S03]  /*63f0*/  IMAD.WIDE R28, R242, 0x4, R16 ;  /* 0x00000004f21c7825 */ /* 0x008fc600078e0210 */
[----:B------:R4:W-:Y:S01]  /*6400*/  STL.64 [R1+0x4e0], R24 ;  /* 0x0004e01801007387 */ /* 0x0009e20000100a00 */
[----:B--2---:R-:W-:-:S03]  /*6410*/  IMAD.WIDE R26, R242, 0x4, R18 ;  /* 0x00000004f21a7825 */ /* 0x004fc600078e0212 */
[----:B------:R-:W-:Y:S01]  /*6420*/  LDGSTS.E [R2+0xc000], desc[UR48][R34.64], !P2 ;  /* 0x0c00000022027fae */ /* 0x000fe2000d121870 */
[----:B------:R-:W-:-:S03]  /*6430*/  ISETP.GE.AND P2, PT, R252, R243, PT ;  /* 0x000000f3fc00720c */ /* 0x000fc60003f46270 */
[----:B------:R1:W-:Y:S01]  /*6440*/  LDGSTS.E [R2+0x4], desc[UR48][R32.64], !P0 ;  /* 0x0000400020027fae */ /* 0x0003e2000c121870 */
[----:B------:R-:W-:Y:S02]  /*6450*/  SEL R242, RZ, 0x4, P2 ;  /* 0x00000004fff27807 */ /* 0x000fe40001000000 */
[----:B------:R-:W-:Y:S01]  /*6460*/  ISETP.GE.AND P2, PT, R252, UR4, PT ;  /* 0x00000004fc007c0c */ /* 0x000fe2000bf46270 */
[----:B------:R2:W-:Y:S01]  /*6470*/  LDGSTS.E [R2+0x4004], desc[UR48][R30.64], !P0 ;  /* 0x040040001e027fae */ /* 0x0005e2000c121870 */
[----:B----4-:R-:W-:Y:S01]  /*6480*/  IADD3 R24, R245, 0x3f, RZ ;  /* 0x0000003ff5187810 */ /* 0x010fe20007ffe0ff */
[----:B------:R-:W-:Y:S01]  /*6490*/  ULDC.64 UR4, c[0x0][0x238] ;  /* 0x00008e0000047ab9 */ /* 0x000fe20000000a00 */
[----:B------:R-:W3:Y:S01]  /*64a0*/  LDC R245, c[0x0][0x230] ;  /* 0x00008c00fff57b82 */ /* 0x000ee20000000800 */
[----:B------:R4:W-:Y:S01]  /*64b0*/  LDGSTS.E [R2+0x8004], desc[UR48][R28.64], !P0 ;  /* 0x080040001c027fae */ /* 0x0009e2000c121870 */
[----:B------:R-:W-:-:S03]  /*64c0*/  USHF.L.U32 UR7, UR4, 0x6, URZ ;  /* 0x0000000604077899 */ /* 0x000fc6000800063f */
[----:B------:R5:W-:Y:S01]  /*64d0*/  LDGSTS.E [R2+0xc004], desc[UR48][R26.64], !P0 ;  /* 0x0c0040001a027fae */ /* 0x000be2000c121870 */
[----:B------:R-:W-:-:S03]  /*64e0*/  ISETP.GT.AND P0, PT, R24, 0x3f, PT ;  /* 0x0000003f1800780c */ /* 0x000fc60003f04270 */
[----:B------:R-:W-:Y:S01]  /*64f0*/  STL.64 [R1+0x4f8], R40 ;  /* 0x0004f82801007387 */ /* 0x000fe20000100a00 */
[----:B------:R-:W-:Y:S02]  /*6500*/  SEL R0, RZ, 0x4, !P0 ;  /* 0x00000004ff007807 */ /* 0x000fe40004000000 */
[----:B------:R-:W-:Y:S01]  /*6510*/  ISETP.GE.U32.AND P0, PT, R243, 0x7fffff81, PT ;  /* 0x7fffff81f300780c */ /* 0x000fe20003f06070 */
[----:B------:R1:W-:Y:S01]  /*6520*/  STL.64 [R1+0x508], R32 ;  /* 0x0005082001007387 */ /* 0x0003e20000100a00 */
[----:B------:R-:W-:Y:S02]  /*6530*/  SEL R243, R0, RZ, !P2 ;  /* 0x000000ff00f37207 */ /* 0x000fe40005000000 */
[----:B------:R-:W-:Y:S01]  /*6540*/  ISETP.GT.AND P2, PT, R24, 0x7f, PT ;  /* 0x0000007f1800780c */ /* 0x000fe20003f44270 */
[----:B------:R-:W-:Y:S01]  /*6550*/  STL.64 [R1+0x518], R38 ;  /* 0x0005182601007387 */ /* 0x000fe20000100a00 */
[----:B------:R-:W-:Y:S02]  /*6560*/  IMAD.WIDE R24, R244, 0x4, R18 ;  /* 0x00000004f4187825 */ /* 0x000fe400078e0212 */
[----:B------:R-:W-:Y:S01]  /*6570*/  SEL R0, R242, RZ, P2 ;  /* 0x000000fff2007207 */ /* 0x000fe20001000000 */
[----:B------:R-:W-:Y:S01]  /*6580*/  STL.64 [R1+0x528], R36 ;  /* 0x0005282401007387 */ /* 0x000fe20000100a00 */
[----:B------:R-:W-:-:S02]  /*6590*/  IMAD R242, R240, 0x1f, RZ ;  /* 0x0000001ff0f27824 */ /* 0x000fc400078e02ff */
[----:B------:R-:W-:Y:S01]  /*65a0*/  ISETP.NE.U32.AND P2, PT, R0, RZ, PT ;  /* 0x000000ff0000720c */ /* 0x000fe20003f45070 */
[----:B-1----:R-:W1:Y:S01]  /*65b0*/  LDC R32, c[0x0][0x230] ;  /* 0x00008c00ff207b82 */ /* 0x002e620000000800 */
[----:B------:R-:W-:Y:S01]  /*65c0*/  STL.64 [R1+0x538], R34 ;  /* 0x0005382201007387 */ /* 0x000fe20000100a00 */
[----:B------:R-:W-:-:S03]  /*65d0*/  IMAD R0, R240, 0x3c, RZ ;  /* 0x0000003cf0007824 */ /* 0x000fc600078e02ff */
[----:B------:R2:W-:Y:S04]  /*65e0*/  STL.64 [R1+0x548], R30 ;  /* 0x0005481e01007387 */ /* 0x0005e80000100a00 */
[----:B------:R4:W-:Y:S04]  /*65f0*/  STL.64 [R1+0x558], R28 ;  /* 0x0005581c01007387 */ /* 0x0009e80000100a00 */
[----:B------:R5:W-:Y:S01]  /*6600*/  STL.64 [R1+0x568], R26 ;  /* 0x0005681a01007387 */ /* 0x000be20000100a00 */
[----:B--2---:R-:W-:-:S04]  /*6610*/  IMAD.WIDE R30, R244, 0x4, R12 ;  /* 0x00000004f41e7825 */ /* 0x004fc800078e020c */
[C---:B----4-:R-:W-:Y:S01]  /*6620*/  IMAD.WIDE R28, R244.reuse, 0x4, R14 ;  /* 0x00000004f41c7825 */ /* 0x050fe200078e020e */
[----:B------:R2:W-:Y:S03]  /*6630*/  STL.64 [R1+0x578], R30 ;  /* 0x0005781e01007387 */ /* 0x0005e60000100a00 */
[----:B-----5:R-:W-:Y:S01]  /*6640*/  IMAD.WIDE R26, R244, 0x4, R16 ;  /* 0x00000004f41a7825 */ /* 0x020fe200078e0210 */
[----:B------:R2:W-:Y:S01]  /*6650*/  LDGSTS.E [R2+0x8], desc[UR48][R30.64], !P1 ;  /* 0x000080001e027fae */ /* 0x0005e2000c921870 */
[----:B------:R-:W4:Y:S03]  /*6660*/  LDC R244, c[0x0][0x230] ;  /* 0x00008c00fff47b82 */ /* 0x000f260000000800 */
[----:B------:R5:W-:Y:S04]  /*6670*/  STL.64 [R1+0x588], R28 ;  /* 0x0005881c01007387 */ /* 0x000be80000100a00 */
[----:B------:R5:W-:Y:S01]  /*6680*/  LDGSTS.E [R2+0x4008], desc[UR48][R28.64], !P1 ;  /* 0x040080001c027fae */ /* 0x000be2000c921870 */
[----:B--2---:R-:W-:-:S03]  /*6690*/  IMAD.WIDE R30, R242, 0x4, R12 ;  /* 0x00000004f21e7825 */ /* 0x004fc600078e020c */
[----:B------:R2:W-:Y:S04]  /*66a0*/  STL.64 [R1+0x598], R26 ;  /* 0x0005981a01007387 */ /* 0x0005e80000100a00 */
[----:B------:R2:W-:Y:S01]  /*66b0*/  LDGSTS.E [R2+0x8008], desc[UR48][R26.64], !P1 ;  /* 0x080080001a027fae */ /* 0x0005e2000c921870 */
[----:B-----5:R-:W-:-:S03]  /*66c0*/  IMAD.WIDE R28, R242, 0x4, R14 ;  /* 0x00000004f21c7825 */ /* 0x020fc600078e020e */
[----:B------:R5:W-:Y:S04]  /*66d0*/  STL.64 [R1+0x5a8], R24 ;  /* 0x0005a81801007387 */ /* 0x000be80000100a00 */
[----:B------:R5:W-:Y:S01]  /*66e0*/  LDGSTS.E [R2+0xc008], desc[UR48][R24.64], !P1 ;  /* 0x0c00800018027fae */ /* 0x000be2000c921870 */
[----:B------:R-:W-:Y:S02]  /*66f0*/  ISETP.NE.U32.AND P1, PT, R243, RZ, PT ;  /* 0x000000fff300720c */ /* 0x000fe40003f25070 */
[----:B------:R-:W4:Y:S01]  /*6700*/  LDC R243, c[0x0][0x230] ;  /* 0x00008c00fff37b82 */ /* 0x000f220000000800 */
[C---:B--2---:R-:W-:Y:S01]  /*6710*/  IMAD.WIDE R26, R242.reuse, 0x4, R16 ;  /* 0x00000004f21a7825 */ /* 0x044fe200078e0210 */
[----:B------:R2:W-:Y:S04]  /*6720*/  STL.64 [R1+0x5b8], R30 ;  /* 0x0005b81e01007387 */ /* 0x0005e80000100a00 */
[----:B------:R2:W-:Y:S01]  /*6730*/  LDGSTS.E [R2+0xc], desc[UR48][R30.64], !P6 ;  /* 0x0000c0001e027fae */ /* 0x0005e2000f121870 */
[----:B-----5:R-:W-:Y:S01]  /*6740*/  IMAD.WIDE R24, R242, 0x4, R18 ;  /* 0x00000004f2187825 */ /* 0x020fe200078e0212 */
[----:B---3--:R-:W-:-:S02]  /*6750*/  IADD3 R242, R245, -0x41, RZ ;  /* 0xffffffbff5f27810 */ /* 0x008fc40007ffe0ff */
[----:B------:R3:W-:Y:S01]  /*6760*/  STL.64 [R1+0x5c8], R28 ;  /* 0x0005c81c01007387 */ /* 0x0007e20000100a00 */
[----:B------:R-:W5:Y:S03]  /*6770*/  LDC R245, c[0x0][0x230] ;  /* 0x00008c00fff57b82 */ /* 0x000f660000000800 */
[----:B------:R3:W-:Y:S01]  /*6780*/  LDGSTS.E [R2+0x400c], desc[UR48][R28.64], !P6 ;  /* 0x0400c0001c027fae */ /* 0x0007e2000f121870 */
[----:B--2---:R-:W-:-:S03]  /*6790*/  IMAD.WIDE R30, R0, 0x4, R12 ;  /* 0x00000004001e7825 */ /* 0x004fc600078e020c */
[----:B------:R2:W-:Y:S04]  /*67a0*/  STL.64 [R1+0x5d8], R26 ;  /* 0x0005d81a01007387 */ /* 0x0005e80000100a00 */
[----:B------:R2:W-:Y:S01]  /*67b0*/  LDGSTS.E [R2+0x800c], desc[UR48][R26.64], !P6 ;  /* 0x0800c0001a027fae */ /* 0x0005e2000f121870 */
[----:B---3--:R-:W-:-:S03]  /*67c0*/  IMAD.WIDE R28, R0, 0x4, R14 ;  /* 0x00000004001c7825 */ /* 0x008fc600078e020e */
[----:B------:R3:W-:Y:S04]  /*67d0*/  STL.64 [R1+0x5e8], R24 ;  /* 0x0005e81801007387 */ /* 0x0007e80000100a00 */
[----:B------:R3:W-:Y:S01]  /*67e0*/  LDGSTS.E [R2+0xc00c], desc[UR48][R24.64], !P6 ;  /* 0x0c00c00018027fae */ /* 0x0007e2000f121870 */
[----:B------:R-:W-:Y:S01]  /*67f0*/  ISETP.GE.U32.AND P6, PT, R242, 0x7fffff80, PT ;  /* 0x7fffff80f200780c */ /* 0x000fe20003fc6070 */
[----:B------:R-:W-:Y:S02]  /*6800*/  IMAD R242, R240, 0x3d, RZ ;  /* 0x0000003df0f27824 */ /* 0x000fe400078e02ff */
[C---:B--2---:R-:W-:Y:S01]  /*6810*/  IMAD.WIDE R26, R0.reuse, 0x4, R16 ;  /* 0x00000004001a7825 */ /* 0x044fe200078e0210 */
[----:B------:R2:W-:Y:S03]  /*6820*/  LDGSTS.E [R2+0x10000], desc[UR48][R30.64], !P5 ;  /* 0x100000001e027fae */ /* 0x0005e6000e921870 */
[----:B-----5:R-:W-:Y:S01]  /*6830*/  VIADD R245, R245, 0xffffff9e ;  /* 0xffffff9ef5f57836 */ /* 0x020fe20000000000 */
[----:B------:R5:W-:Y:S01]  /*6840*/  LDGSTS.E [R2+0x14000], desc[UR48][R28.64], !P5 ;  /* 0x140000001c027fae */ /* 0x000be2000e921870 */
[----:B---3--:R-:W-:-:S03]  /*6850*/  IMAD.WIDE R24, R0, 0x4, R18 ;  /* 0x0000000400187825 */ /* 0x008fc600078e0212 */
[----:B------:R2:W-:Y:S01]  /*6860*/  STL.64 [R1+0x5f8], R30 ;  /* 0x0005f81e01007387 */ /* 0x0005e20000100a00 */
[----:B-1----:R-:W-:-:S03]  /*6870*/  VIADD R0, R32, 0xffffffbe ;  /* 0xffffffbe20007836 */ /* 0x002fc60000000000 */
[----:B------:R1:W-:Y:S01]  /*6880*/  LDGSTS.E [R2+0x18000], desc[UR48][R26.64], !P5 ;  /* 0x180000001a027fae */ /* 0x0003e2000e921870 */
[----:B------:R-:W3:Y:S03]  /*6890*/  LDC R32, c[0x0][0x230] ;  /* 0x00008c00ff207b82 */ /* 0x000ee60000000800 */
[----:B------:R5:W-:Y:S04]  /*68a0*/  STL.64 [R1+0x608], R28 ;  /* 0x0006081c01007387 */ /* 0x000be80000100a00 */
[----:B------:R4:W-:Y:S01]  /*68b0*/  LDGSTS.E [R2+0x1c000], desc[UR48][R24.64], !P5 ;  /* 0x1c00000018027fae */ /* 0x0009e2000e921870 */
[----:B--2---:R-:W-:Y:S01]  /*68c0*/  IMAD.WIDE R30, R242, 0x4, R12 ;  /* 0x00000004f21e7825 */ /* 0x004fe200078e020c */
[----:B------:R-:W-:-:S02]  /*68d0*/  ISETP.GE.U32.AND P5, PT, R0, 0x7fffff7f, PT ;  /* 0x7fffff7f0000780c */ /* 0x000fc40003fa6070 */
[----:B------:R1:W-:Y:S01]  /*68e0*/  STL.64 [R1+0x618], R26 ;  /* 0x0006181a01007387 */ /* 0x0003e20000100a00 */
[C---:B------:R-:W-:Y:S02]  /*68f0*/  IMAD R0, R240.reuse, 0x3e, RZ ;  /* 0x0000003ef0007824 */ /* 0x040fe400078e02ff */
[----:B------:R-:W-:Y:S01]  /*6900*/  IMAD R240, R240, 0x3f, RZ ;  /* 0x0000003ff0f07824 */ /* 0x000fe200078e02ff */
[----:B------:R4:W-:Y:S01]  /*6910*/  STL.64 [R1+0x628], R24 ;  /* 0x0006281801007387 */ /* 0x0009e20000100a00 */
[----:B-----5:R-:W-:-:S03]  /*6920*/  IMAD.WIDE R28, R242, 0x4, R14 ;  /* 0x00000004f21c7825 */ /* 0x020fc600078e020e */
[----:B------:R2:W-:Y:S01]  /*6930*/  STL.64 [R1+0x638], R30 ;  /* 0x0006381e01007387 */ /* 0x0005e20000100a00 */
[----:B-1----:R-:W-:-:S03]  /*6940*/  IMAD.WIDE R26, R242, 0x4, R16 ;  /* 0x00000004f21a7825 */ /* 0x002fc600078e0210 */
[----:B------:R2:W-:Y:S01]  /*6950*/  LDGSTS.E [R2+0x10004], desc[UR48][R30.64], !P4 ;  /* 0x100040001e027fae */ /* 0x0005e2000e121870 */
[----:B----4-:R-:W-:-:S03]  /*6960*/  IMAD.WIDE R24, R242, 0x4, R18 ;  /* 0x00000004f2187825 */ /* 0x010fc600078e0212 */
[----:B------:R1:W-:Y:S01]  /*6970*/  STL.64 [R1+0x648], R28 ;  /* 0x0006481c01007387 */ /* 0x0003e20000100a00 */
[----:B------:R-:W-:Y:S01]  /*6980*/  IADD3 R242, R243, -0x43, RZ ;  /* 0xffffffbdf3f27810 */ /* 0x000fe20007ffe0ff */
[----:B------:R-:W-:Y:S02]  /*6990*/  IMAD.U32 R243, RZ, RZ, UR7 ;  /* 0x00000007fff37e24 */ /* 0x000fe4000f8e00ff */
[----:B------:R1:W-:Y:S01]  /*69a0*/  LDGSTS.E [R2+0x14004], desc[UR48][R28.64], !P4 ;  /* 0x140040001c027fae */ /* 0x0003e2000e121870 */
[----:B--2---:R-:W-:-:S03]  /*69b0*/  IMAD.WIDE R30, R0, 0x4, R12 ;  /* 0x00000004001e7825 */ /* 0x004fc600078e020c */
[----:B------:R2:W-:Y:S04]  /*69c0*/  STL.64 [R1+0x658], R26 ;  /* 0x0006581a01007387 */ /* 0x0005e80000100a00 */
[----:B------:R2:W-:Y:S01]  /*69d0*/  LDGSTS.E [R2+0x18004], desc[UR48][R26.64], !P4 ;  /* 0x180040001a027fae */ /* 0x0005e2000e121870 */
[----:B-1----:R-:W-:-:S03]  /*69e0*/  IMAD.WIDE R28, R0, 0x4, R14 ;  /* 0x00000004001c7825 */ /* 0x002fc600078e020e */
[----:B------:R1:W-:Y:S04]  /*69f0*/  STL.64 [R1+0x670], R24 ;  /* 0x0006701801007387 */ /* 0x0003e80000100a00 */
[----:B------:R1:W-:Y:S01]  /*6a00*/  LDGSTS.E [R2+0x1c004], desc[UR48][R24.64], !P4 ;  /* 0x1c00400018027fae */ /* 0x0003e2000e121870 */
[----:B------:R-:W-:Y:S02]  /*6a10*/  ISETP.GE.U32.AND P4, PT, R242, 0x7fffff7e, PT ;  /* 0x7fffff7ef200780c */ /* 0x000fe40003f86070 */
[----:B------:R-:W-:Y:S01]  /*6a20*/  LOP3.LUT R242, R7, 0x20, RZ, 0x3c, !PT ;  /* 0x0000002007f27812 */ /* 0x000fe200078e3cff */
[C---:B--2---:R-:W-:Y:S01]  /*6a30*/  IMAD.WIDE R26, R0.reuse, 0x4, R16 ;  /* 0x00000004001a7825 */ /* 0x044fe200078e0210 */
[----:B------:R2:W-:Y:S04]  /*6a40*/  STL.64 [R1+0x668], R30 ;  /* 0x0006681e01007387 */ /* 0x0005e80000100a00 */
[----:B------:R2:W-:Y:S01]  /*6a50*/  LDGSTS.E [R2+0x10008], desc[UR48][R30.64], !P3 ;  /* 0x100080001e027fae */ /* 0x0005e2000d921870 */
[----:B-1----:R-:W-:-:S03]  /*6a60*/  IMAD.WIDE R24, R0, 0x4, R18 ;  /* 0x0000000400187825 */ /* 0x002fc600078e0212 */
[----:B------:R1:W-:Y:S01]  /*6a70*/  STL.64 [R1+0x680], R28 ;  /* 0x0006801c01007387 */ /* 0x0003e20000100a00 */
[----:B------:R-:W-:-:S03]  /*6a80*/  VIADD R0, R244, 0xffffffbc ;  /* 0xffffffbcf4007836 */ /* 0x000fc60000000000 */
[----:B------:R1:W-:Y:S01]  /*6a90*/  LDGSTS.E [R2+0x14008], desc[UR48][R28.64], !P3 ;  /* 0x140080001c027fae */ /* 0x0003e2000d921870 */
[----:B------:R-:W-:Y:S01]  /*6aa0*/  MOV R244, UR10 ;  /* 0x0000000a00f47c02 */ /* 0x000fe20008000f00 */
[----:B--2---:R-:W-:Y:S02]  /*6ab0*/  IMAD.WIDE R30, R240, 0x4, R12 ;  /* 0x00000004f01e7825 */ /* 0x004fe400078e020c */
[----:B------:R2:W-:Y:S01]  /*6ac0*/  STL.64 [R1+0x698], R26 ;  /* 0x0006981a01007387 */ /* 0x0005e20000100a00 */
[----:B------:R-:W-:-:S03]  /*6ad0*/  IADD3 R242, R244, 0x100000, R242 ;  /* 0x00100000f4f27810 */ /* 0x000fc60007ffe0f2 */
[----:B------:R2:W-:Y:S01]  /*6ae0*/  LDGSTS.E [R2+0x18008], desc[UR48][R26.64], !P3 ;  /* 0x180080001a027fae */ /* 0x0005e2000d921870 */
[----:B-1----:R-:W-:-:S03]  /*6af0*/  IMAD.WIDE R28, R240, 0x4, R14 ;  /* 0x00000004f01c7825 */ /* 0x002fc600078e020e */
[----:B------:R1:W-:Y:S04]  /*6b00*/  STL.64 [R1+0x690], R24 ;  /* 0x0006901801007387 */ /* 0x0003e80000100a00 */
[----:B------:R1:W-:Y:S01]  /*6b10*/  LDGSTS.E [R2+0x1c008], desc[UR48][R24.64], !P3 ;  /* 0x1c00800018027fae */ /* 0x0003e2000d921870 */
[----:B------:R-:W-:Y:S02]  /*6b20*/  ISETP.GE.U32.AND P3, PT, R0, 0x7fffff7d, PT ;  /* 0x7fffff7d0000780c */ /* 0x000fe40003f66070 */
[----:B---3--:R-:W-:Y:S01]  /*6b30*/  IADD3 R0, R32, -0x61, RZ ;  /* 0xffffff9f20007810 */ /* 0x008fe20007ffe0ff */
[C---:B--2---:R-:W-:Y:S01]  /*6b40*/  IMAD.WIDE R26, R240.reuse, 0x4, R16 ;  /* 0x00000004f01a7825 */ /* 0x044fe200078e0210 */
[----:B------:R2:W-:Y:S04]  /*6b50*/  STL.64 [R1+0x6a8], R30 ;  /* 0x0006a81e01007387 */ /* 0x0005e80000100a00 */
[----:B------:R3:W-:Y:S01]  /*6b60*/  STL.64 [R1+0x6b8], R28 ;  /* 0x0006b81c01007387 */ /* 0x0007e20000100a00 */
[----:B-1----:R-:W-:-:S03]  /*6b70*/  IMAD.WIDE R24, R240, 0x4, R18 ;  /* 0x00000004f0187825 */ /* 0x002fc600078e0212 */
[----:B------:R1:W-:Y:S01]  /*6b80*/  STL.64 [R1+0x6d0], R26 ;  /* 0x0006d01a01007387 */ /* 0x0003e20000100a00 */
[----:B------:R-:W-:-:S03]  /*6b90*/  LOP3.LUT R240, R7, 0x40, RZ, 0x3c, !PT ;  /* 0x0000004007f07812 */ /* 0x000fc600078e3cff */
[----:B------:R4:W-:Y:S01]  /*6ba0*/  STL.64 [R1+0x6c8], R24 ;  /* 0x0006c81801007387 */ /* 0x0009e20000100a00 */
[----:B------:R-:W-:-:S03]  /*6bb0*/  IADD3 R240, R244, 0x100000, R240 ;  /* 0x00100000f4f07810 */ /* 0x000fc60007ffe0f0 */
[----:B------:R-:W5:Y:S04]  /*6bc0*/  LDL.64 R78, [R1+0x210] ;  /* 0x00021000014e7983 */ /* 0x000f680000100a00 */
        /* <DEDUP_REMOVED lines=11> */
[----:B------:R-:W-:Y:S04]  /*6c80*/  LDGSTS.E [R2+0x1000c], desc[UR48][R30.64], !P0 ;  /* 0x1000c0001e027fae */ /* 0x000fe8000c121870 */
[----:B------:R-:W5:Y:S04]  /*6c90*/  LDL.64 R54, [R1+0x2d0] ;  /* 0x0002d00001367983 */ /* 0x000f680000100a00 */
[----:B------:R-:W-:Y:S04]  /*6ca0*/  LDGSTS.E [R2+0x1400c], desc[UR48][R28.64], !P0 ;  /* 0x1400c0001c027fae */ /* 0x000fe8000c121870 */
[----:B------:R-:W5:Y:S04]  /*6cb0*/  LDL.64 R52, [R1+0x2f8] ;  /* 0x0002f80001347983 */ /* 0x000f680000100a00 */
[----:B------:R-:W-:Y:S04]  /*6cc0*/  LDGSTS.E [R2+0x1800c], desc[UR48][R26.64], !P0 ;  /* 0x1800c0001a027fae */ /* 0x000fe8000c121870 */
[----:B------:R-:W5:Y:S04]  /*6cd0*/  LDL.64 R50, [R1+0x1d0] ;  /* 0x0001d00001327983 */ /* 0x000f680000100a00 */
[----:B------:R-:W-:Y:S01]  /*6ce0*/  LDGSTS.E [R2+0x1c00c], desc[UR48][R24.64], !P0 ;  /* 0x1c00c00018027fae */ /* 0x000fe2000c121870 */
[----:B------:R-:W-:-:S02]  /*6cf0*/  ISETP.GE.U32.AND P0, PT, R0, 0x7fffff60, PT ;  /* 0x7fffff600000780c */ /* 0x000fc40003f06070 */
[----:B------:R-:W-:Y:S01]  /*6d00*/  LOP3.LUT R0, R7, 0x60, RZ, 0x3c, !PT ;  /* 0x0000006007007812 */ /* 0x000fe200078e3cff */
[----:B------:R-:W5:Y:S03]  /*6d10*/  LDL.64 R48, [R1+0x200] ;  /* 0x0002000001307983 */ /* 0x000f660000100a00 */
[C---:B------:R-:W-:Y:S01]  /*6d20*/  IADD3 R0, R244.reuse, 0x100000, R0 ;  /* 0x00100000f4007810 */ /* 0x040fe20007ffe000 */
[----:B------:R-:W5:Y:S01]  /*6d30*/  LDL.64 R46, [R1+0x228] ;  /* 0x00022800012e7983 */ /* 0x000f620000100a00 */
        /* <DEDUP_REMOVED lines=8> */
[----:B--2---:R-:W2:Y:S04]  /*6dc0*/  LDL.64 R30, [R1+0x230] ;  /* 0x00023000011e7983 */ /* 0x004ea80000100a00 */
[----:B---3--:R-:W3:Y:S04]  /*6dd0*/  LDL.64 R28, [R1+0x260] ;  /* 0x00026000011c7983 */ /* 0x008ee80000100a00 */
[----:B------:R-:W0:Y:S04]  /*6de0*/  LDGDEPBAR ;  /* 0x00000000000079af */ /* 0x000e280000000000 */
[----:B-1----:R-:W3:Y:S04]  /*6df0*/  LDL.64 R26, [R1+0x288] ;  /* 0x00028800011a7983 */ /* 0x002ee80000100a00 */
[----:B------:R-:W-:Y:S04]  /*6e00*/  LDGSTS.E [R244], desc[UR48][R22.64], P1 ;  /* 0x0000000016f47fae */ /* 0x000fe80008921870 */
[----:B----4-:R-:W4:Y:S04]  /*6e10*/  LDL.64 R24, [R1+0x2b8] ;  /* 0x0002b80001187983 */ /* 0x010f280000100a00 */
[----:B------:R-:W4:Y:S04]  /*6e20*/  LDL.64 R20, [R1+0x310] ;  /* 0x0003100001147983 */ /* 0x000f280000100a00 */
[----:B------:R-:W4:Y:S04]  /*6e30*/  LDL.64 R22, [R1+0x2e8] ;  /* 0x0002e80001167983 */ /* 0x000f280000100a00 */
[----:B------:R-:W-:Y:S04]  /*6e40*/  LDGSTS.E [R244+0x400], desc[UR48][R80.64], P1 ;  /* 0x0040000050f47fae */ /* 0x000fe80008921870 */
[----:B------:R-:W4:Y:S04]  /*6e50*/  LDL.LU.64 R80, [R1+0xca0] ;  /* 0x000ca00001507983 */ /* 0x000f280000300a00 */
[----:B-----5:R-:W-:Y:S04]  /*6e60*/  LDGSTS.E [R244+0x800], desc[UR48][R78.64], P1 ;  /* 0x008000004ef47fae */ /* 0x020fe80008921870 */
[----:B------:R-:W-:Y:S04]  /*6e70*/  LDGSTS.E [R244+0xc00], desc[UR48][R76.64], P1 ;  /* 0x00c000004cf47fae */ /* 0x000fe80008921870 */
[----:B------:R-:W-:Y:S04]  /*6e80*/  LDGSTS.E [R244+0x1000], desc[UR48][R74.64], P1 ;  /* 0x010000004af47fae */ /* 0x000fe80008921870 */
[----:B------:R-:W5:Y:S04]  /*6e90*/  LDL.LU.64 R78, [R1+0xc98] ;  /* 0x000c9800014e7983 */ /* 0x000f680000300a00 */
[----:B------:R-:W5:Y:S04]  /*6ea0*/  LDL.LU.64 R76, [R1+0xc90] ;  /* 0x000c9000014c7983 */ /* 0x000f680000300a00 */
[----:B------:R-:W5:Y:S04]  /*6eb0*/  LDL.LU.64 R74, [R1+0xc88] ;  /* 0x000c8800014a7983 */ /* 0x000f680000300a00 */
[----:B------:R-:W-:Y:S04]  /*6ec0*/  LDGSTS.E [R244+0x1400], desc[UR48][R72.64], P1 ;  /* 0x0140000048f47fae */ /* 0x000fe80008921870 */
        /* <DEDUP_REMOVED lines=41> */
[----:B--2---:R-:W-:Y:S04]  /*7160*/  LDGSTS.E [R0+0xb00], desc[UR48][R30.64], P1 ;  /* 0x00b000001e007fae */ /* 0x004fe80008921870 */
[----:B---3--:R-:W-:Y:S04]  /*7170*/  LDGSTS.E [R0+0xf00], desc[UR48][R28.64], P1 ;  /* 0x00f000001c007fae */ /* 0x008fe80008921870 */
[----:B------:R-:W-:Y:S04]  /*7180*/  LDGSTS.E [R0+0x1300], desc[UR48][R26.64], P1 ;  /* 0x013000001a007fae */ /* 0x000fe80008921870 */
[----:B------:R-:W2:Y:S04]  /*7190*/  LDL.LU.64 R30, [R1+0xbd8] ;  /* 0x000bd800011e7983 */ /* 0x000ea80000300a00 */
[----:B------:R-:W3:Y:S04]  /*71a0*/  LDL.LU.64 R28, [R1+0xbd0] ;  /* 0x000bd000011c7983 */ /* 0x000ee80000300a00 */
[----:B------:R-:W5:Y:S04]  /*71b0*/  LDL.LU.64 R26, [R1+0xbc8] ;  /* 0x000bc800011a7983 */ /* 0x000f680000300a00 */
[----:B----4-:R-:W-:Y:S04]  /*71c0*/  LDGSTS.E [R0+0x1700], desc[UR48][R24.64], P1 ;  /* 0x0170000018007fae */ /* 0x010fe80008921870 */
[----:B------:R-:W-:Y:S04]  /*71d0*/  LDGSTS.E [R0+0x1b00], desc[UR48][R22.64], P1 ;  /* 0x01b0000016007fae */ /* 0x000fe80008921870 */
[----:B------:R-:W-:Y:S04]  /*71e0*/  LDGSTS.E [R0+0x1f00], desc[UR48][R20.64], P1 ;  /* 0x01f0000014007fae */ /* 0x000fe80008921870 */
[----:B------:R-:W4:Y:S04]  /*71f0*/  LDL.LU.64 R24, [R1+0xbc0] ;  /* 0x000bc00001187983 */ /* 0x000f280000300a00 */
[----:B------:R-:W2:Y:S04]  /*7200*/  LDL.LU.64 R22, [R1+0xbb8] ;  /* 0x000bb80001167983 */ /* 0x000ea80000300a00 */
[----:B------:R-:W3:Y:S04]  /*7210*/  LDL.LU.64 R20, [R1+0xbb0] ;  /* 0x000bb00001147983 */ /* 0x000ee80000300a00 */
[----:B------:R-:W0:Y:S01]  /*7220*/  LDGDEPBAR ;  /* 0x00000000000079af */ /* 0x000e220000000000 */
[C---:B------:R-:W-:Y:S01]  /*7230*/  IMAD.WIDE R12, R243.reuse, 0x4, R12 ;  /* 0x00000004f30c7825 */ /* 0x040fe200078e020c */
[----:B------:R-:W-:Y:S03]  /*7240*/  BAR.SYNC.DEFER_BLOCKING 0x0 ;  /* 0x0000000000007b1d */ /* 0x000fe60000010000 */
[----:B------:R-:W-:-:S03]  /*7250*/  IMAD.WIDE R14, R243, 0x4, R14 ;  /* 0x00000004f30e7825 */ /* 0x000fc600078e020e */
[----:B------:R1:W-:Y:S01]  /*7260*/  STL.64 [R1+0x8d0], R12 ;  /* 0x0008d00c01007387 */ /* 0x0003e20000100a00 */
[----:B------:R-:W-:-:S03]  /*7270*/  IMAD.WIDE R16, R243, 0x4, R16 ;  /* 0x00000004f3107825 */ /* 0x000fc600078e0210 */
[----:B------:R1:W-:Y:S04]  /*7280*/  STL.64 [R1+0x8c8], R14 ;  /* 0x0008c80e01007387 */ /* 0x0003e80000100a00 */
[----:B------:R-:W-:Y:S01]  /*7290*/  @!PT LDS RZ, [RZ] ;  /* 0x00000000fffff984 */ /* 0x000fe20000000800 */
[----:B------:R-:W-:Y:S01]  /*72a0*/  @!PT LDS RZ, [RZ] ;  /* 0x00000000fffff984 */ /* 0x000fe20000000800 */
[----:B------:R-:W-:Y:S01]  /*72b0*/  @!PT LDS RZ, [RZ] ;  /* 0x00000000fffff984 */ /* 0x000fe20000000800 */
[----:B------:R1:W-:Y:S01]  /*72c0*/  LDGSTS.E [R10+0x20000], desc[UR48][R12.64], !P6 ;  /* 0x200000000c0a7fae */ /* 0x0003e2000f121870 */
[----:B------:R-:W-:-:S03]  /*72d0*/  IMAD.WIDE R18, R243, 0x4, R18 ;  /* 0x00000004f3127825 */ /* 0x000fc600078e0212 */
[----:B------:R1:W-:Y:S01]  /*72e0*/  LDGSTS.E [R10+0x24000], desc[UR48][R14.64], !P6 ;  /* 0x240000000e0a7fae */ /* 0x0003e2000f121870 */
[----:B------:R-:W-:Y:S02]  /*72f0*/  ISETP.GE.U32.AND P1, PT, R245, 0x7fffff5f, PT ;  /* 0x7fffff5ff500780c */ /* 0x000fe40003f26070 */
[----:B------:R-:W1:Y:S01]  /*7300*/  LDC R245, c[0x0][0x230] ;  /* 0x00008c00fff57b82 */ /* 0x000e620000000800 */
[----:B------:R5:W-:Y:S04]  /*7310*/  STL.64 [R1+0x8c0], R16 ;  /* 0x0008c01001007387 */ /* 0x000be80000100a00 */
[----:B------:R5:W-:Y:S03]  /*7320*/  LDGSTS.E [R10+0x28000], desc[UR48][R16.64], !P6 ;  /* 0x28000000100a7fae */ /* 0x000be6000f121870 */
[----:B-1----:R-:W1:Y:S01]  /*7330*/  LDC R13, c[0x0][0x230] ;  /* 0x00008c00ff0d7b82 */ /* 0x002e620000000800 */
[----:B------:R4:W-:Y:S04]  /*7340*/  STL.64 [R1+0x8b8], R18 ;  /* 0x0008b81201007387 */ /* 0x0009e80000100a00 */
[----:B------:R4:W-:Y:S03]  /*7350*/  LDGSTS.E [R10+0x2c000], desc[UR48][R18.64], !P6 ;  /* 0x2c000000120a7fae */ /* 0x0009e6000f121870 */
[----:B------:R-:W3:Y:S08]  /*7360*/  LDC R15, c[0x0][0x230] ;  /* 0x00008c00ff0f7b82 */ /* 0x000ef00000000800 */
[----:B------:R-:W3:Y:S01]  /*7370*/  LDC R14, c[0x0][0x230] ;  /* 0x00008c00ff0e7b82 */ /* 0x000ee20000000800 */
[----:B-1----:R-:W-:-:S07]  /*7380*/  VIADD R12, R13, 0xffffff9c ;  /* 0xffffff9c0d0c7836 */ /* 0x002fce0000000000 */
[----:B------:R-:W1:Y:S01]  /*7390*/  LDC R13, c[0x0][0x230] ;  /* 0x00008c00ff0d7b82 */ /* 0x000e620000000800 */
[----:B------:R-:W-:-:S04]  /*73a0*/  IADD3 R245, R245, -0x63, RZ ;  /* 0xffffff9df5f57810 */ /* 0x000fc80007ffe0ff */
[----:B------:R-:W-:Y:S01]  /*73b0*/  ISETP.GE.U32.AND P6, PT, R245, 0x7fffff5e, PT ;  /* 0x7fffff5ef500780c */ /* 0x000fe20003fc6070 */
[C---:B------:R-:W-:Y:S02]  /*73c0*/  IMAD.WIDE R238, R243.reuse, 0x4, R238 ;  /* 0x00000004f3ee7825 */ /* 0x040fe400078e02ee */
[----:B------:R-:W1:Y:S02]  /*73d0*/  LDC R245, c[0x0][0x230] ;  /* 0x00008c00fff57b82 */ /* 0x000e640000000800 */
[----:B-----5:R-:W-:-:S04]  /*73e0*/  IMAD.WIDE R16, R243, 0x4, R26 ;  /* 0x00000004f3107825 */ /* 0x020fc800078e021a */
[----:B----4-:R-:W-:-:S04]  /*73f0*/  IMAD.WIDE R18, R243, 0x4, R24 ;  /* 0x00000004f3127825 */ /* 0x010fc800078e0218 */
[----:B--2---:R-:W-:-:S04]  /*7400*/  IMAD.WIDE R22, R243, 0x4, R22 ;  /* 0x00000004f3167825 */ /* 0x004fc800078e0216 */
[----:B---3--:R-:W-:-:S05]  /*7410*/  IMAD.WIDE R20, R243, 0x4, R20 ;  /* 0x00000004f3147825 */ /* 0x008fca00078e0214 */
[----:B------:R2:W-:Y:S04]  /*7420*/  STL.64 [R1+0x8b0], R20 ;  /* 0x0008b01401007387 */ /* 0x0005e80000100a00 */
[----:B------:R2:W-:Y:S04]  /*7430*/  LDGSTS.E [R10+0x20004], desc[UR48][R20.64], !P5 ;  /* 0x20004000140a7fae */ /* 0x0005e8000e921870 */
[----:B------:R3:W-:Y:S04]  /*7440*/  STL.64 [R1+0x8a8], R22 ;  /* 0x0008a81601007387 */ /* 0x0007e80000100a00 */
[----:B------:R3:W-:Y:S04]  /*7450*/  LDGSTS.E [R10+0x24004], desc[UR48][R22.64], !P5 ;  /* 0x24004000160a7fae */ /* 0x0007e8000e921870 */
[----:B------:R4:W-:Y:S01]  /*7460*/  STL.64 [R1+0x8a0], R18 ;  /* 0x0008a01201007387 */ /* 0x0009e20000100a00 */
[----:B--2---:R-:W-:-:S03]  /*7470*/  IMAD.WIDE R20, R243, 0x4, R30 ;  /* 0x00000004f3147825 */ /* 0x004fc600078e021e */
[----:B------:R4:W-:Y:S01]  /*7480*/  LDGSTS.E [R10+0x28004], desc[UR48][R18.64], !P5 ;  /* 0x28004000120a7fae */ /* 0x0009e2000e921870 */
[----:B---3--:R-:W-:-:S03]  /*7490*/  IMAD.WIDE R22, R243, 0x4, R28 ;  /* 0x00000004f3167825 */ /* 0x008fc600078e021c */
[----:B------:R2:W-:Y:S04]  /*74a0*/  STL.64 [R1+0x898], R16 ;  /* 0x0008981001007387 */ /* 0x0005e80000100a00 */
[----:B------:R2:W-:Y:S01]  /*74b0*/  LDGSTS.E [R10+0x2c004], desc[UR48][R16.64], !P5 ;  /* 0x2c004000100a7fae */ /* 0x0005e2000e921870 */
[----:B----4-:R-:W-:-:S03]  /*74c0*/  IMAD.WIDE R18, R243, 0x4, R32 ;  /* 0x00000004f3127825 */ /* 0x010fc600078e0220 */
[----:B------:R3:W-:Y:S01]  /*74d0*/  STL.64 [R1+0x890], R22 ;  /* 0x0008901601007387 */ /* 0x0007e20000100a00 */
[----:B--2---:R-:W-:-:S03]  /*74e0*/  IMAD.WIDE R16, R243, 0x4, R34 ;  /* 0x00000004f3107825 */ /* 0x004fc600078e0222 */
[----:B------:R3:W-:Y:S01]  /*74f0*/  LDGSTS.E [R10+0x20008], desc[UR48][R22.64], !P4 ;  /* 0x20008000160a7fae */ /* 0x0007e2000e121870 */
[----:B------:R-:W-:Y:S01]  /*7500*/  ISETP.GE.U32.AND P5, PT, R12, 0x7fffff5d, PT ;  /* 0x7fffff5d0c00780c */ /* 0x000fe20003fa6070 */
[----:B------:R-:W2:Y:S02]  /*7510*/  LDC R32, c[0x0][0x230] ;  /* 0x00008c00ff207b82 */ /* 0x000ea40000000800 */
[----:B------:R-:W-:Y:S04]  /*7520*/  STL.64 [R1+0x888], R20 ;  /* 0x0008881401007387 */ /* 0x000fe80000100a00 */
[----:B------:R-:W-:Y:S04]  /*7530*/  LDGSTS.E [R10+0x24008], desc[UR48][R20.64], !P4 ;  /* 0x24008000140a7fae */ /* 0x000fe8000e121870 */
[----:B------:R-:W-:Y:S04]  /*7540*/  STL.64 [R1+0x880], R18 ;  /* 0x0008801201007387 */ /* 0x000fe80000100a00 */
[----:B------:R-:W-:Y:S04]  /*7550*/  LDGSTS.E [R10+0x28008], desc[UR48][R18.64], !P4 ;  /* 0x28008000120a7fae */ /* 0x000fe8000e121870 */
[----:B------:R4:W-:Y:S04]  /*7560*/  STL.64 [R1+0x878], R16 ;  /* 0x0008781001007387 */ /* 0x0009e80000100a00 */
[----:B------:R4:W-:Y:S01]  /*7570*/  LDGSTS.E [R10+0x2c008], desc[UR48][R16.64], !P4 ;  /* 0x2c008000100a7fae */ /* 0x0009e2000e121870 */
[----:B------:R-:W-:Y:S01]  /*7580*/  IMAD.WIDE R24, R243, 0x4, R36 ;  /* 0x00000004f3187825 */ /* 0x000fe200078e0224 */
[----:B------:R-:W-:-:S02]  /*7590*/  IADD3 R12, R15, -0x45, RZ ;  /* 0xffffffbb0f0c7810 */ /* 0x000fc40007ffe0ff */
[----:B------:R-:W5:Y:S01]  /*75a0*/  LDC R15, c[0x0][0x230] ;  /* 0x00008c00ff0f7b82 */ /* 0x000f620000000800 */
[----:B---3--:R-:W-:-:S07]  /*75b0*/  IMAD.WIDE R22, R243, 0x4, R38 ;  /* 0x00000004f3167825 */ /* 0x008fce00078e0226 */
[----:B----4-:R-:W3:Y:S01]  /*75c0*/  LDC R16, c[0x0][0x230] ;  /* 0x00008c00ff107b82 */ /* 0x010ee20000000800 */
[C---:B------:R-:W-:Y:S01]  /*75d0*/  IMAD.WIDE R20, R243.reuse, 0x4, R40 ;  /* 0x00000004f3147825 */ /* 0x040fe200078e0228 */
[----:B------:R4:W-:Y:S03]  /*75e0*/  STL.64 [R1+0x870], R24 ;  /* 0x0008701801007387 */ /* 0x0009e60000100a00 */
[C---:B------:R-:W-:Y:S01]  /*75f0*/  IMAD.WIDE R18, R243.reuse, 0x4, R42 ;  /* 0x00000004f3127825 */ /* 0x040fe200078e022a */
[----:B------:R4:W-:Y:S01]  /*7600*/  LDGSTS.E [R10+0x2000c], desc[UR48][R24.64], !P3 ;  /* 0x2000c000180a7fae */ /* 0x0009e2000d921870 */
[----:B------:R-:W-:Y:S01]  /*7610*/  ISETP.GE.U32.AND P4, PT, R12, 0x7fffff7c, PT ;  /* 0x7fffff7c0c00780c */ /* 0x000fe20003f86070 */
[----:B------:R-:W2:Y:S02]  /*7620*/  LDC R40, c[0x0][0x230] ;  /* 0x00008c00ff287b82 */ /* 0x000ea40000000800 */
[----:B------:R1:W-:Y:S04]  /*7630*/  STL.64 [R1+0x868], R22 ;  /* 0x0008681601007387 */ /* 0x0003e80000100a00 */
[----:B------:R1:W-:Y:S01]  /*7640*/  LDGSTS.E [R10+0x2400c], desc[UR48][R22.64], !P3 ;  /* 0x2400c000160a7fae */ /* 0x0003e2000d921870 */
[----:B----4-:R-:W-:-:S03]  /*7650*/  IMAD.WIDE R24, R243, 0x4, R44 ;  /* 0x00000004f3187825 */ /* 0x010fc600078e022c */
[----:B------:R4:W-:Y:S04]  /*7660*/  STL.64 [R1+0x860], R20 ;  /* 0x0008601401007387 */ /* 0x0009e80000100a00 */
[----:B------:R4:W-:Y:S01]  /*7670*/  LDGSTS.E [R10+0x2800c], desc[UR48][R20.64], !P3 ;  /* 0x2800c000140a7fae */ /* 0x0009e2000d921870 */
[----:B-1----:R-:W-:-:S03]  /*7680*/  IMAD.WIDE R22, R243, 0x4, R46 ;  /* 0x00000004f3167825 */ /* 0x002fc600078e022e */
[----:B------:R1:W-:Y:S04]  /*7690*/  STL.64 [R1+0x858], R18 ;  /* 0x0008581201007387 */ /* 0x0003e80000100a00 */
[----:B------:R1:W-:Y:S01]  /*76a0*/  LDGSTS.E [R10+0x2c00c], desc[UR48][R18.64], !P3 ;  /* 0x2c00c000120a7fae */ /* 0x0003e2000d921870 */
[----:B------:R-:W-:Y:S02]  /*76b0*/  VIADD R12, R14, 0xffffffba ;  /* 0xffffffba0e0c7836 */ /* 0x000fe40000000000 */
[----:B------:R-:W2:Y:S01]  /*76c0*/  LDC R14, c[0x0][0x230] ;  /* 0x00008c00ff0e7b82 */ /* 0x000ea20000000800 */
[C---:B----4-:R-:W-:Y:S01]  /*76d0*/  IMAD.WIDE R20, R243.reuse, 0x4, R48 ;  /* 0x00000004f3147825 */ /* 0x050fe200078e0230 */
[----:B------:R4:W-:Y:S04]  /*76e0*/  STL.64 [R1+0x848], R24 ;  /* 0x0008481801007387 */ /* 0x0009e80000100a00 */
[----:B------:R4:W-:Y:S01]  /*76f0*/  LDGSTS.E [R10+0x30000], desc[UR48][R24.64], !P0 ;  /* 0x30000000180a7fae */ /* 0x0009e2000c121870 */
[----:B-1----:R-:W-:-:S03]  /*7700*/  IMAD.WIDE R18, R243, 0x4, R50 ;  /* 0x00000004f3127825 */ /* 0x002fc600078e0232 */
[----:B------:R1:W-:Y:S01]  /*7710*/  STL.64 [R1+0x840], R22 ;  /* 0x0008401601007387 */ /* 0x0003e20000100a00 */
[----:B------:R-:W-:Y:S01]  /*7720*/  ISETP.GE.U32.AND P3, PT, R12, 0x7fffff7b, PT ;  /* 0x7fffff7b0c00780c */ /* 0x000fe20003f66070 */
[----:B------:R-:W2:Y:S02]  /*7730*/  LDC R48, c[0x0][0x230] ;  /* 0x00008c00ff307b82 */ /* 0x000ea40000000800 */
[----:B------:R1:W-:Y:S01]  /*7740*/  LDGSTS.E [R10+0x34000], desc[UR48][R22.64], !P0 ;  /* 0x34000000160a7fae */ /* 0x0003e2000c121870 */
[----:B----4-:R-:W-:-:S03]  /*7750*/  IMAD.WIDE R24, R243, 0x4, R52 ;  /* 0x00000004f3187825 */ /* 0x010fc600078e0234 */
[----:B------:R4:W-:Y:S01]  /*7760*/  STL.64 [R1+0x838], R20 ;  /* 0x0008381401007387 */ /* 0x0009e20000100a00 */
[----:B------:R-:W-:Y:S02]  /*7770*/  IADD3 R12, R13, -0x47, RZ ;  /* 0xffffffb90d0c7810 */ /* 0x000fe40007ffe0ff */
[----:B------:R-:W2:Y:S01]  /*7780*/  LDC R13, c[0x0][0x230] ;  /* 0x00008c00ff0d7b82 */ /* 0x000ea20000000800 */
[----:B------:R4:W-:Y:S01]  /*7790*/  LDGSTS.E [R10+0x38000], desc[UR48][R20.64], !P0 ;  /* 0x38000000140a7fae */ /* 0x0009e2000c121870 */
[----:B-1----:R-:W-:-:S03]  /*77a0*/  IMAD.WIDE R22, R243, 0x4, R54 ;  /* 0x00000004f3167825 */ /* 0x002fc600078e0236 */
[----:B------:R1:W-:Y:S04]  /*77b0*/  STL.64 [R1+0x830], R18 ;  /* 0x0008301201007387 */ /* 0x0003e80000100a00 */
[----:B------:R1:W-:Y:S01]  /*77c0*/  LDGSTS.E [R10+0x3c000], desc[UR48][R18.64], !P0 ;  /* 0x3c000000120a7fae */ /* 0x0003e2000c121870 */
[----:B----4-:R-:W-:-:S03]  /*77d0*/  IMAD.WIDE R20, R243, 0x4, R56 ;  /* 0x00000004f3147825 */ /* 0x010fc600078e0238 */
[----:B------:R-:W-:Y:S01]  /*77e0*/  STL.64 [R1+0x828], R24 ;  /* 0x0008281801007387 */ /* 0x000fe20000100a00 */
[----:B------:R-:W-:Y:S01]  /*77f0*/  ISETP.GE.U32.AND P0, PT, R12, 0x7fffff7a, PT ;  /* 0x7fffff7a0c00780c */ /* 0x000fe20003f06070 */
[----:B------:R-:W4:Y:S02]  /*7800*/  LDC R56, c[0x0][0x230] ;  /* 0x00008c00ff387b82 */ /* 0x000f240000000800 */
[----:B------:R-:W-:Y:S01]  /*7810*/  LDGSTS.E [R10+0x30004], desc[UR48][R24.64], !P1 ;  /* 0x30004000180a7fae */ /* 0x000fe2000c921870 */
[----:B-1----:R-:W-:-:S03]  /*7820*/  IMAD.WIDE R18, R243, 0x4, R58 ;  /* 0x00000004f3127825 */ /* 0x002fc600078e023a */
[----:B------:R1:W-:Y:S04]  /*7830*/  STL.64 [R1+0x820], R22 ;  /* 0x0008201601007387 */ /* 0x0003e80000100a00 */
[----:B------:R1:W-:Y:S01]  /*7840*/  LDGSTS.E [R10+0x34004], desc[UR48][R22.64], !P1 ;  /* 0x34004000160a7fae */ /* 0x0003e2000c921870 */
[----:B---3--:R-:W-:-:S03]  /*7850*/  VIADD R12, R16, 0xffffffb8 ;  /* 0xffffffb8100c7836 */ /* 0x008fc60000000000 */
[----:B------:R3:W-:Y:S01]  /*7860*/  STL.64 [R1+0x818], R20 ;  /* 0x0008181401007387 */ /* 0x0007e20000100a00 */
[----:B------:R-:W-:-:S03]  /*7870*/  IMAD.WIDE R16, R243, 0x4, R66 ;  /* 0x00000004f3107825 */ /* 0x000fc600078e0242 */
[----:B------:R3:W-:Y:S01]  /*7880*/  LDGSTS.E [R10+0x38004], desc[UR48][R20.64], !P1 ;  /* 0x38004000140a7fae */ /* 0x0007e2000c921870 */
[----:B-1----:R-:W-:-:S03]  /*7890*/  IMAD.WIDE R22, R243, 0x4, R60 ;  /* 0x00000004f3167825 */ /* 0x002fc600078e023c */
[----:B------:R1:W-:Y:S04]  /*78a0*/  STL.64 [R1+0x810], R18 ;  /* 0x0008101201007387 */ /* 0x0003e80000100a00 */
[----:B------:R1:W-:Y:S01]  /*78b0*/  LDGSTS.E [R10+0x3c004], desc[UR48][R18.64], !P1 ;  /* 0x3c004000120a7fae */ /* 0x0003e2000c921870 */
[----:B---3--:R-:W-:-:S03]  /*78c0*/  IMAD.WIDE R20, R243, 0x4, R62 ;  /* 0x00000004f3147825 */ /* 0x008fc600078e023e */
[----:B------:R3:W-:Y:S01]  /*78d0*/  STL.64 [R1+0x808], R22 ;  /* 0x0008081601007387 */ /* 0x0007e20000100a00 */
[----:B------:R-:W-:-:S03]  /*78e0*/  ISETP.GE.U32.AND P1, PT, R12, 0x7fffff79, PT ;  /* 0x7fffff790c00780c */ /* 0x000fc60003f26070 */
[----:B------:R3:W-:Y:S01]  /*78f0*/  LDGSTS.E [R10+0x30008], desc[UR48][R22.64], !P6 ;  /* 0x30008000160a7fae */ /* 0x0007e2000f121870 */
[----:B-1----:R-:W-:-:S03]  /*7900*/  IMAD.WIDE R18, R243, 0x4, R64 ;  /* 0x00000004f3127825 */ /* 0x002fc600078e0240 */
[----:B------:R1:W-:Y:S01]  /*7910*/  STL.64 [R1+0x800], R20 ;  /* 0x0008001401007387 */ /* 0x0003e20000100a00 */
[----:B-----5:R-:W-:Y:S01]  /*7920*/  IADD3 R12, R15, -0x65, RZ ;  /* 0xffffff9b0f0c7810 */ /* 0x020fe20007ffe0ff */
[----:B------:R-:W5:Y:S02]  /*7930*/  LDC R64, c[0x0][0x230] ;  /* 0x00008c00ff407b82 */ /* 0x000f640000000800 */
[----:B------:R1:W-:Y:S01]  /*7940*/  LDGSTS.E [R10+0x34008], desc[UR48][R20.64], !P6 ;  /* 0x34008000140a7fae */ /* 0x0003e2000f121870 */
[----:B---3--:R-:W-:-:S03]  /*7950*/  IMAD.WIDE R22, R243, 0x4, R68 ;  /* 0x00000004f3167825 */ /* 0x008fc600078e0244 */
[----:B------:R3:W-:Y:S02]  /*7960*/  STL.64 [R1+0x7f8], R18 ;  /* 0x0007f81201007387 */ /* 0x0007e40000100a00 */
[----:B------:R-:W4:Y:S02]  /*7970*/  LDC R15, c[0x0][0x230] ;  /* 0x00008c00ff0f7b82 */ /* 0x000f240000000800 */
[----:B------:R3:W-:Y:S01]  /*7980*/  LDGSTS.E [R10+0x38008], desc[UR48][R18.64], !P6 ;  /* 0x38008000120a7fae */ /* 0x0007e2000f121870 */
[----:B-1----:R-:W-:-:S03]  /*7990*/  IMAD.WIDE R20, R243, 0x4, R70 ;  /* 0x00000004f3147825 */ /* 0x002fc600078e0246 */
[----:B------:R1:W-:Y:S04]  /*79a0*/  STL.64 [R1+0x7f0], R16 ;  /* 0x0007f01001007387 */ /* 0x0003e80000100a00 */
[----:B------:R1:W-:Y:S01]  /*79b0*/  LDGSTS.E [R10+0x3c008], desc[UR48][R16.64], !P6 ;  /* 0x3c008000100a7fae */ /* 0x0003e2000f121870 */
[----:B---3--:R-:W-:-:S03]  /*79c0*/  IMAD.WIDE R18, R243, 0x4, R72 ;  /* 0x00000004f3127825 */ /* 0x008fc600078e0248 */
[----:B------:R-:W-:Y:S01]  /*79d0*/  STL.64 [R1+0x7e8], R22 ;  /* 0x0007e81601007387 */ /* 0x000fe20000100a00 */
[----:B-1----:R-:W-:-:S03]  /*79e0*/  IMAD.WIDE R16, R243, 0x4, R74 ;  /* 0x00000004f3107825 */ /* 0x002fc600078e024a */
[----:B------:R-:W-:Y:S01]  /*79f0*/  LDGSTS.E [R10+0x3000c], desc[UR48][R22.64], !P5 ;  /* 0x3000c000160a7fae */ /* 0x000fe2000e921870 */
[----:B------:R-:W-:Y:S01]  /*7a00*/  ISETP.GE.U32.AND P6, PT, R12, 0x7fffff5c, PT ;  /* 0x7fffff5c0c00780c */ /* 0x000fe20003fc6070 */
[----:B------:R-:W1:Y:S02]  /*7a10*/  LDC R72, c[0x0][0x230] ;  /* 0x00008c00ff487b82 */ /* 0x000e640000000800 */
[----:B------:R-:W-:Y:S04]  /*7a20*/  STL.64 [R1+0x7e0], R20 ;  /* 0x0007e01401007387 */ /* 0x000fe80000100a00 */
[----:B------:R-:W-:Y:S04]  /*7a30*/  LDGSTS.E [R10+0x3400c], desc[UR48][R20.64], !P5 ;  /* 0x3400c000140a7fae */ /* 0x000fe8000e921870 */
[----:B------:R-:W-:Y:S04]  /*7a40*/  STL.64 [R1+0x7d8], R18 ;  /* 0x0007d81201007387 */ /* 0x000fe80000100a00 */
[----:B------:R-:W-:Y:S04]  /*7a50*/  LDGSTS.E [R10+0x3800c], desc[UR48][R18.64], !P5 ;  /* 0x3800c000120a7fae */ /* 0x000fe8000e921870 */
[----:B------:R3:W-:Y:S04]  /*7a60*/  STL.64 [R1+0x7d0], R16 ;  /* 0x0007d01001007387 */ /* 0x0007e80000100a00 */
[----:B------:R3:W-:Y:S01]  /*7a70*/  LDGSTS.E [R10+0x3c00c], desc[UR48][R16.64], !P5 ;  /* 0x3c00c000100a7fae */ /* 0x0007e2000e921870 */
[----:B--2---:R-:W-:-:S02]  /*7a80*/  VIADD R12, R14, 0xffffff9a ;  /* 0xffffff9a0e0c7836 */ /* 0x004fc40000000000 */
[C---:B------:R-:W-:Y:S01]  /*7a90*/  IMAD.WIDE R24, R243.reuse, 0x4, R76 ;  /* 0x00000004f3187825 */ /* 0x040fe200078e024c */
[----:B------:R-:W2:Y:S08]  /*7aa0*/  LDC R14, c[0x0][0x230] ;  /* 0x00008c00ff0e7b82 */ /* 0x000eb00000000800 */
[----:B---3--:R-:W3:Y:S01]  /*7ab0*/  LDC R16, c[0x0][0x230] ;  /* 0x00008c00ff107b82 */ /* 0x008ee20000000800 */
[----:B------:R-:W-:Y:S01]  /*7ac0*/  IMAD.WIDE R22, R243, 0x4, R78 ;  /* 0x00000004f3167825 */ /* 0x000fe200078e024e */
[----:B------:R-:W-:-:S03]  /*7ad0*/  ISETP.GE.U32.AND P5, PT, R12, 0x7fffff5b, PT ;  /* 0x7fffff5b0c00780c */ /* 0x000fc60003fa6070 */
[----:B------:R-:W-:Y:S01]  /*7ae0*/  IMAD.WIDE R20, R243, 0x4, R80 ;  /* 0x00000004f3147825 */ /* 0x000fe200078e0250 */
[----:B------:R5:W-:Y:S01]  /*7af0*/  STL.64 [R1+0x850], R24 ;  /* 0x0008501801007387 */ /* 0x000be20000100a00 */
[----:B------:R-:W-:Y:S01]  /*7b00*/  IADD3 R12, R13, -0x67, RZ ;  /* 0xffffff990d0c7810 */ /* 0x000fe20007ffe0ff */
[----:B------:R-:W2:Y:S01]  /*7b10*/  LDC R80, c[0x0][0x230] ;  /* 0x00008c00ff507b82 */ /* 0x000ea20000000800 */
[C---:B------:R-:W-:Y:S01]  /*7b20*/  IMAD.WIDE R18, R243.reuse, 0x4, R82 ;  /* 0x00000004f3127825 */ /* 0x040fe200078e0252 */
[----:B------:R5:W-:Y:S04]  /*7b30*/  LDGSTS.E [R241+0x20000], desc[UR48][R24.64], !P4 ;  /* 0x2000000018f17fae */ /* 0x000be8000e121870 */
[----:B------:R4:W-:Y:S02]  /*7b40*/  STL.64 [R1+0x7c8], R22 ;  /* 0x0007c81601007387 */ /* 0x0009e40000100a00 */
[----:B------:R-:W2:Y:S02]  /*7b50*/  LDC R13, c[0x0][0x230] ;  /* 0x00008c00ff0d7b82 */ /* 0x000ea40000000800 */
[----:B------:R4:W-:Y:S01]  /*7b60*/  LDGSTS.E [R241+0x24000], desc[UR48][R22.64], !P4 ;  /* 0x2400000016f17fae */ /* 0x0009e2000e121870 */
[----:B-----5:R-:W-:-:S03]  /*7b70*/  IMAD.WIDE R24, R243, 0x4, R84 ;  /* 0x00000004f3187825 */ /* 0x020fc600078e0254 */
[----:B------:R5:W-:Y:S04]  /*7b80*/  STL.64 [R1+0x7c0], R20 ;  /* 0x0007c01401007387 */ /* 0x000be80000100a00 */
[----:B------:R5:W-:Y:S01]  /*7b90*/  LDGSTS.E [R241+0x28000], desc[UR48][R20.64], !P4 ;  /* 0x2800000014f17fae */ /* 0x000be2000e121870 */
[----:B----4-:R-:W-:-:S03]  /*7ba0*/  IMAD.WIDE R22, R243, 0x4, R86 ;  /* 0x00000004f3167825 */ /* 0x010fc600078e0256 */
[----:B------:R4:W-:Y:S04]  /*7bb0*/  STL.64 [R1+0x7b8], R18 ;  /* 0x0007b81201007387 */ /* 0x0009e80000100a00 */
[----:B------:R4:W-:Y:S01]  /*7bc0*/  LDGSTS.E [R241+0x2c000], desc[UR48][R18.64], !P4 ;  /* 0x2c00000012f17fae */ /* 0x0009e2000e121870 */
[----:B------:R-:W-:Y:S01]  /*7bd0*/  ISETP.GE.U32.AND P4, PT, R12, 0x7fffff5a, PT ;  /* 0x7fffff5a0c00780c */ /* 0x000fe20003f86070 */
[----:B------:R-:W-:Y:S02]  /*7be0*/  VIADD R12, R15, 0xffffff98 ;  /* 0xffffff980f0c7836 */ /* 0x000fe40000000000 */
[C---:B-----5:R-:W-:Y:S01]  /*7bf0*/  IMAD.WIDE R20, R243.reuse, 0x4, R88 ;  /* 0x00000004f3147825 */ /* 0x060fe200078e0258 */
[----:B------:R5:W-:Y:S01]  /*7c00*/  LDGSTS.E [R241+0x20004], desc[UR48][R24.64], !P3 ;  /* 0x2000400018f17fae */ /* 0x000be2000d921870 */
[----:B------:R-:W2:Y:S03]  /*7c10*/  LDC R15, c[0x0][0x230] ;  /* 0x00008c00ff0f7b82 */ /* 0x000ea60000000800 */
[----:B------:R1:W-:Y:S01]  /*7c20*/  LDGSTS.E [R241+0x24004], desc[UR48][R22.64], !P3 ;  /* 0x2400400016f17fae */ /* 0x0003e2000d921870 */
[----:B----4-:R-:W-:-:S03]  /*7c30*/  IMAD.WIDE R18, R243, 0x4, R90 ;  /* 0x00000004f3127825 */ /* 0x010fc600078e025a */
[----:B------:R5:W-:Y:S01]  /*7c40*/  STL.64 [R1+0x7b0], R24 ;  /* 0x0007b01801007387 */ /* 0x000be20000100a00 */
[----:B------:R-:W-:-:S03]  /*7c50*/  IMAD.WIDE R28, R243, 0x4, R250 ;  /* 0x00000004f31c7825 */ /* 0x000fc600078e02fa */
[----:B------:R4:W-:Y:S01]  /*7c60*/  LDGSTS.E [R241+0x28004], desc[UR48][R20.64], !P3 ;  /* 0x2800400014f17fae */ /* 0x0009e2000d921870 */
[----:B------:R-:W-:-:S03]  /*7c70*/  VIADD R32, R32, 0xffffff8e ;  /* 0xffffff8e20207836 */ /* 0x000fc60000000000 */
[----:B------:R1:W-:Y:S01]  /*7c80*/  STL.64 [R1+0x7a8], R22 ;  /* 0x0007a81601007387 */ /* 0x0003e20000100a00 */
[----:B------:R-:W-:Y:S01]  /*7c90*/  IADD3 R40, R40, -0x73, RZ ;  /* 0xffffff8d28287810 */ /* 0x000fe20007ffe0ff */
[----:B------:R-:W-:Y:S01]  /*7ca0*/  VIADD R48, R48, 0xffffff8c ;  /* 0xffffff8c30307836 */ /* 0x000fe20000000000 */
[----:B------:R-:W-:Y:S01]  /*7cb0*/  IADD3 R56, R56, -0x55, RZ ;  /* 0xffffffab38387810 */ /* 0x000fe20007ffe0ff */
[----:B------:R4:W-:Y:S01]  /*7cc0*/  LDGSTS.E [R241+0x2c004], desc[UR48][R18.64], !P3 ;  /* 0x2c00400012f17fae */ /* 0x0009e2000d921870 */
[C---:B-----5:R-:W-:Y:S01]  /*7cd0*/  IMAD.WIDE R24, R243.reuse, 0x4, R92 ;  /* 0x00000004f3187825 */ /* 0x060fe200078e025c */
[----:B------:R-:W-:Y:S01]  /*7ce0*/  ISETP.GE.U32.AND P3, PT, R12, 0x7fffff59, PT ;  /* 0x7fffff590c00780c */ /* 0x000fe20003f66070 */
[----:B------:R-:W5:Y:S01]  /*7cf0*/  LDC R88, c[0x0][0x230] ;  /* 0x00008c00ff587b82 */ /* 0x000f620000000800 */
[----:B------:R4:W-:Y:S01]  /*7d00*/  STL.64 [R1+0x7a0], R20 ;  /* 0x0007a01401007387 */ /* 0x0009e20000100a00 */
[----:B---3--:R-:W-:Y:S01]  /*7d10*/  IADD3 R12, R16, -0x49, RZ ;  /* 0xffffffb7100c7810 */ /* 0x008fe20007ffe0ff */
[----:B-1----:R-:W-:-:S02]  /*7d20*/  IMAD.WIDE R22, R243, 0x4, R94 ;  /* 0x00000004f3167825 */ /* 0x002fc400078e025e */
[----:B------:R1:W-:Y:S03]  /*7d30*/  STL.64 [R1+0x798], R18 ;  /* 0x0007981201007387 */ /* 0x0003e60000100a00 */
[----:B------:R-:W3:Y:S01]  /*7d40*/  LDC R16, c[0x0][0x230] ;  /* 0x00008c00ff107b82 */ /* 0x000ee20000000800 */
[----:B------:R2:W-:Y:S01]  /*7d50*/  STL.64 [R1+0x790], R24 ;  /* 0x0007901801007387 */ /* 0x0005e20000100a00 */
[----:B----4-:R-:W-:-:S03]  /*7d60*/  IMAD.WIDE R20, R243, 0x4, R96 ;  /* 0x00000004f3147825 */ /* 0x010fc600078e0260 */
[----:B------:R2:W-:Y:S01]  /*7d70*/  LDGSTS.E [R241+0x20008], desc[UR48][R24.64], !P0 ;  /* 0x2000800018f17fae */ /* 0x0005e2000c121870 */
[----:B------:R-:W-:Y:S02]  /*7d80*/  VIADD R64, R64, 0xffffffaa ;  /* 0xffffffaa40407836 */ /* 0x000fe40000000000 */
[C---:B-1----:R-:W-:Y:S01]  /*7d90*/  IMAD.WIDE R18, R243.reuse, 0x4, R98 ;  /* 0x00000004f3127825 */ /* 0x042fe200078e0262 */
[----:B------:R1:W-:Y:S01]  /*7da0*/  STL.64 [R1+0x788], R22 ;  /* 0x0007881601007387 */ /* 0x0003e20000100a00 */
[----:B------:R-:W-:Y:S01]  /*7db0*/  IADD3 R72, R72, -0x57, RZ ;  /* 0xffffffa948487810 */ /* 0x000fe20007ffe0ff */
[----:B------:R-:W4:Y:S02]  /*7dc0*/  LDC R96, c[0x0][0x230] ;  /* 0x00008c00ff607b82 */ /* 0x000f240000000800 */
[----:B------:R1:W-:Y:S01]  /*7dd0*/  LDGSTS.E [R241+0x24008], desc[UR48][R22.64], !P0 ;  /* 0x2400800016f17fae */ /* 0x0003e2000c121870 */
[----:B--2---:R-:W-:-:S03]  /*7de0*/  IMAD.WIDE R24, R243, 0x4, R100 ;  /* 0x00000004f3187825 */ /* 0x004fc600078e0264 */
[----:B------:R2:W-:Y:S04]  /*7df0*/  STL.64 [R1+0x780], R20 ;  /* 0x0007801401007387 */ /* 0x0005e80000100a00 */
[----:B------:R2:W-:Y:S01]  /*7e00*/  LDGSTS.E [R241+0x28008], desc[UR48][R20.64], !P0 ;  /* 0x2800800014f17fae */ /* 0x0005e2000c121870 */
[----:B-1----:R-:W-:-:S03]  /*7e10*/  IMAD.WIDE R22, R243, 0x4, R102 ;  /* 0x00000004f3167825 */ /* 0x002fc600078e0266 */
[----:B------:R1:W-:Y:S04]  /*7e20*/  STL.64 [R1+0x778], R18 ;  /* 0x0007781201007387 */ /* 0x0003e80000100a00 */
[----:B------:R1:W-:Y:S01]  /*7e30*/  LDGSTS.E [R241+0x2c008], desc[UR48][R18.64], !P0 ;  /* 0x2c00800012f17fae */ /* 0x0003e2000c121870 */
[----:B--2---:R-:W-:-:S03]  /*7e40*/  IMAD.WIDE R20, R243, 0x4, R104 ;  /* 0x00000004f3147825 */ /* 0x004fc600078e0268 */
[----:B------:R2:W-:Y:S01]  /*7e50*/  STL.64 [R1+0x770], R24 ;  /* 0x0007701801007387 */ /* 0x0005e20000100a00 */
[----:B------:R-:W-:Y:S01]  /*7e60*/  ISETP.GE.U32.AND P0, PT, R12, 0x7fffff78, PT ;  /* 0x7fffff780c00780c */ /* 0x000fe20003f06070 */
[----:B------:R-:W3:Y:S02]  /*7e70*/  LDC R104, c[0x0][0x230] ;  /* 0x00008c00ff687b82 */ /* 0x000ee40000000800 */
[----:B------:R2:W-:Y:S01]  /*7e80*/  LDGSTS.E [R241+0x2000c], desc[UR48][R24.64], !P1 ;  /* 0x2000c00018f17fae */ /* 0x0005e2000c921870 */
[----:B-1----:R-:W-:-:S03]  /*7e90*/  IMAD.WIDE R18, R243, 0x4, R106 ;  /* 0x00000004f3127825 */ /* 0x002fc600078e026a */
[----:B------:R1:W-:Y:S04]  /*7ea0*/  STL.64 [R1+0x768], R22 ;  /* 0x0007681601007387 */ /* 0x0003e80000100a00 */
[----:B------:R1:W-:Y:S01]  /*7eb0*/  LDGSTS.E [R241+0x2400c], desc[UR48][R22.64], !P1 ;  /* 0x2400c00016f17fae */ /* 0x0003e2000c921870 */
[----:B--2---:R-:W-:-:S03]  /*7ec0*/  IMAD.WIDE R24, R243, 0x4, R108 ;  /* 0x00000004f3187825 */ /* 0x004fc600078e026c */
[----:B------:R2:W-:Y:S04]  /*7ed0*/  STL.64 [R1+0x760], R20 ;  /* 0x0007601401007387 */ /* 0x0005e80000100a00 */
[----:B------:R2:W-:Y:S01]  /*7ee0*/  LDGSTS.E [R241+0x2800c], desc[UR48][R20.64], !P1 ;  /* 0x2800c00014f17fae */ /* 0x0005e2000c921870 */
[----:B------:R-:W-:Y:S02]  /*7ef0*/  VIADD R12, R14, 0xffffffb6 ;  /* 0xffffffb60e0c7836 */ /* 0x000fe40000000000 */
[----:B------:R-:W3:Y:S01]  /*7f00*/  LDC R14, c[0x0][0x230] ;  /* 0x00008c00ff0e7b82 */ /* 0x000ee20000000800 */
[C---:B-1----:R-:W-:Y:S01]  /*7f10*/  IMAD.WIDE R22, R243.reuse, 0x4, R110 ;  /* 0x00000004f3167825 */ /* 0x042fe200078e026e */
[----:B------:R1:W-:Y:S04]  /*7f20*/  STL.64 [R1+0x758], R18 ;  /* 0x0007581201007387 */ /* 0x0003e80000100a00 */
[----:B------:R1:W-:Y:S01]  /*7f30*/  LDGSTS.E [R241+0x2c00c], desc[UR48][R18.64], !P1 ;  /* 0x2c00c00012f17fae */ /* 0x0003e2000c921870 */
[----:B------:R-:W-:Y:S01]  /*7f40*/  VIADD R80, R80, 0xffffffa8 ;  /* 0xffffffa850507836 */ /* 0x000fe20000000000 */
[----:B-----5:R-:W-:Y:S01]  /*7f50*/  IADD3 R88, R88, -0x75, RZ ;  /* 0xffffff8b58587810 */ /* 0x020fe20007ffe0ff */
[C---:B--2---:R-:W-:Y:S01]  /*7f60*/  IMAD.WIDE R20, R243.reuse, 0x4, R112 ;  /* 0x00000004f3147825 */ /* 0x044fe200078e0270 */
[----:B------:R2:W-:Y:S03]  /*7f70*/  STL.64 [R1+0x750], R24 ;  /* 0x0007501801007387 */ /* 0x0005e60000100a00 */
[----:B----4-:R-:W-:Y:S01]  /*7f80*/  VIADD R96, R96, 0xffffff8a ;  /* 0xffffff8a60607836 */ /* 0x010fe20000000000 */
[----:B------:R2:W-:Y:S01]  /*7f90*/  LDGSTS.E [R241+0x30000], desc[UR48][R24.64], !P6 ;  /* 0x3000000018f17fae */ /* 0x0005e2000f121870 */
[----:B---3--:R-:W-:Y:S01]  /*7fa0*/  IADD3 R104, R104, -0x77, RZ ;  /* 0xffffff8968687810 */ /* 0x008fe20007ffe0ff */
[----:B------:R-:W3:Y:S01]  /*7fb0*/  LDC R110, c[0x0][0x230] ;  /* 0x00008c00ff6e7b82 */ /* 0x000ee20000000800 */
[----:B-1----:R-:W-:Y:S01]  /*7fc0*/  IMAD.WIDE R18, R243, 0x4, R114 ;  /* 0x00000004f3127825 */ /* 0x002fe200078e0272 */
[----:B------:R1:W-:Y:S01]  /*7fd0*/  STL.64 [R1+0x748], R22 ;  /* 0x0007481601007387 */ /* 0x0003e20000100a00 */
[----:B------:R-:W-:-:S03]  /*7fe0*/  ISETP.GE.U32.AND P1, PT, R12, 0x7fffff77, PT ;  /* 0x7fffff770c00780c */ /* 0x000fc60003f26070 */
[----:B------:R1:W-:Y:S02]  /*7ff0*/  LDGSTS.E [R241+0x34000], desc[UR48][R22.64], !P6 ;  /* 0x3400000016f17fae */ /* 0x0003e4000f121870 */
[----:B------:R-:W4:Y:S01]  /*8000*/  LDC R111, c[0x0][0x230] ;  /* 0x00008c00ff6f7b82 */ /* 0x000f220000000800 */
[----:B--2---:R-:W-:Y:S01]  /*8010*/  IMAD.WIDE R24, R243, 0x4, R116 ;  /* 0x00000004f3187825 */ /* 0x004fe200078e0274 */
[----:B------:R2:W-:Y:S01]  /*8020*/  STL.64 [R1+0x740], R20 ;  /* 0x0007401401007387 */ /* 0x0005e20000100a00 */
[----:B------:R-:W-:-:S03]  /*8030*/  IADD3 R12, R13, -0x4b, RZ ;  /* 0xffffffb50d0c7810 */ /* 0x000fc60007ffe0ff */
[----:B------:R2:W-:Y:S02]  /*8040*/  LDGSTS.E [R241+0x38000], desc[UR48][R20.64], !P6 ;  /* 0x3800000014f17fae */ /* 0x0005e4000f121870 */
[----:B------:R-:W5:Y:S01]  /*8050*/  LDC R13, c[0x0][0x230] ;  /* 0x00008c00ff0d7b82 */ /* 0x000f620000000800 */
[C---:B-1----:R-:W-:Y:S01]  /*8060*/  IMAD.WIDE R22, R243.reuse, 0x4, R118 ;  /* 0x00000004f3167825 */ /* 0x042fe200078e0276 */
[----:B------:R1:W-:Y:S04]  /*8070*/  STL.64 [R1+0x738], R18 ;  /* 0x0007381201007387 */ /* 0x0003e80000100a00 */
[----:B------:R1:W-:Y:S01]  /*8080*/  LDGSTS.E [R241+0x3c000], desc[UR48][R18.64], !P6 ;  /* 0x3c00000012f17fae */ /* 0x0003e2000f121870 */
[----:B--2---:R-:W-:-:S03]  /*8090*/  IMAD.WIDE R20, R243, 0x4, R120 ;  /* 0x00000004f3147825 */ /* 0x004fc600078e0278 */
[----:B------:R-:W-:Y:S01]  /*80a0*/  STL.64 [R1+0x730], R24 ;  /* 0x0007301801007387 */ /* 0x000fe20000100a00 */
[----:B------:R-:W-:-:S03]  /*80b0*/  ISETP.GE.U32.AND P6, PT, R12, 0x7fffff76, PT ;  /* 0x7fffff760c00780c */ /* 0x000fc60003fc6070 */
[----:B------:R-:W-:Y:S01]  /*80c0*/  LDGSTS.E [R241+0x30004], desc[UR48][R24.64], !P5 ;  /* 0x3000400018f17fae */ /* 0x000fe2000e921870 */
[----:B-1----:R-:W-:-:S03]  /*80d0*/  IMAD.WIDE R18, R243, 0x4, R122 ;  /* 0x00000004f3127825 */ /* 0x002fc600078e027a */
[----:B------:R1:W-:Y:S04]  /*80e0*/  STL.64 [R1+0x728], R22 ;  /* 0x0007281601007387 */ /* 0x0003e80000100a00 */
[----:B------:R1:W-:Y:S01]  /*80f0*/  LDGSTS.E [R241+0x34004], desc[UR48][R22.64], !P5 ;  /* 0x3400400016f17fae */ /* 0x0003e2000e921870 */
[----:B------:R-:W-:-:S03]  /*8100*/  VIADD R12, R16, 0xffffffb4 ;  /* 0xffffffb4100c7836 */ /* 0x000fc60000000000 */
[----:B------:R2:W-:Y:S01]  /*8110*/  STL.64 [R1+0x720], R20 ;  /* 0x0007201401007387 */ /* 0x0005e20000100a00 */
[----:B------:R-:W-:-:S03]  /*8120*/  IMAD.WIDE R16, R243, 0x4, R130 ;  /* 0x00000004f3107825 */ /* 0x000fc600078e0282 */
[----:B------:R2:W-:Y:S01]  /*8130*/  LDGSTS.E [R241+0x38004], desc[UR48][R20.64], !P5 ;  /* 0x3800400014f17fae */ /* 0x0005e2000e921870 */
[----:B-1----:R-:W-:-:S03]  /*8140*/  IMAD.WIDE R22, R243, 0x4, R124 ;  /* 0x00000004f3167825 */ /* 0x002fc600078e027c */
[----:B------:R1:W-:Y:S04]  /*8150*/  STL.64 [R1+0x718], R18 ;  /* 0x0007181201007387 */ /* 0x0003e80000100a00 */
[----:B------:R1:W-:Y:S01]  /*8160*/  LDGSTS.E [R241+0x3c004], desc[UR48][R18.64], !P5 ;  /* 0x3c00400012f17fae */ /* 0x0003e2000e921870 */
[----:B--2---:R-:W-:-:S03]  /*8170*/  IMAD.WIDE R20, R243, 0x4, R126 ;  /* 0x00000004f3147825 */ /* 0x004fc600078e027e */
[----:B------:R2:W-:Y:S01]  /*8180*/  STL.64 [R1+0x710], R22 ;  /* 0x0007101601007387 */ /* 0x0005e20000100a00 */
[----:B------:R-:W-:-:S03]  /*8190*/  ISETP.GE.U32.AND P5, PT, R12, 0x7fffff75, PT ;  /* 0x7fffff750c00780c */ /* 0x000fc60003fa6070 */
[----:B------:R2:W-:Y:S01]  /*81a0*/  LDGSTS.E [R241+0x30008], desc[UR48][R22.64], !P4 ;  /* 0x3000800016f17fae */ /* 0x0005e2000e121870 */
[----:B-1----:R-:W-:-:S03]  /*81b0*/  IMAD.WIDE R18, R243, 0x4, R128 ;  /* 0x00000004f3127825 */ /* 0x002fc600078e0280 */
[----:B------:R1:W-:Y:S01]  /*81c0*/  STL.64 [R1+0x708], R20 ;  /* 0x0007081401007387 */ /* 0x0003e20000100a00 */
[----:B------:R-:W-:Y:S02]  /*81d0*/  IADD3 R12, R15, -0x69, RZ ;  /* 0xffffff970f0c7810 */ /* 0x000fe40007ffe0ff */
[----:B------:R-:W3:Y:S01]  /*81e0*/  LDC R15, c[0x0][0x230] ;  /* 0x00008c00ff0f7b82 */ /* 0x000ee20000000800 */
        /* <DEDUP_REMOVED lines=8> */
[----:B------:R-:W-:Y:S04]  /*8270*/  STL.64 [R1+0x6f0], R22 ;  /* 0x0006f01601007387 */ /* 0x000fe80000100a00 */
[----:B------:R-:W-:Y:S01]  /*8280*/  LDGSTS.E [R241+0x3000c], desc[UR48][R22.64], !P3 ;  /* 0x3000c00016f17fae */ /* 0x000fe2000d921870 */
[----:B-1----:R-:W-:-:S03]  /*8290*/  IMAD.WIDE R16, R243, 0x4, R138 ;  /* 0x00000004f3107825 */ /* 0x002fc600078e028a */
[----:B------:R-:W-:Y:S04]  /*82a0*/  STL.64 [R1+0x6e8], R20 ;  /* 0x0006e81401007387 */ /* 0x000fe80000100a00 */
[----:B------:R-:W-:Y:S04]  /*82b0*/  LDGSTS.E [R241+0x3400c], desc[UR48][R20.64], !P3 ;  /* 0x3400c00014f17fae */ /* 0x000fe8000d921870 */
[----:B------:R-:W-:Y:S04]  /*82c0*/  STL.64 [R1+0x6e0], R18 ;  /* 0x0006e01201007387 */ /* 0x000fe80000100a00 */
[----:B------:R-:W-:Y:S04]  /*82d0*/  LDGSTS.E [R241+0x3800c], desc[UR48][R18.64], !P3 ;  /* 0x3800c00012f17fae */ /* 0x000fe8000d921870 */
[----:B------:R1:W-:Y:S04]  /*82e0*/  STL.64 [R1+0x6d8], R16 ;  /* 0x0006d81001007387 */ /* 0x0003e80000100a00 */
[----:B------:R1:W-:Y:S01]  /*82f0*/  LDGSTS.E [R241+0x3c00c], desc[UR48][R16.64], !P3 ;  /* 0x3c00c00010f17fae */ /* 0x0003e2000d921870 */
[----:B------:R-:W-:Y:S01]  /*8300*/  ISETP.GE.U32.AND P4, PT, R12, 0x7fffff58, PT ;  /* 0x7fffff580c00780c */ /* 0x000fe20003f86070 */
[----:B------:R-:W-:-:S02]  /*8310*/  VIADD R12, R14, 0xffffff96 ;  /* 0xffffff960e0c7836 */ /* 0x000fc40000000000 */
[C---:B------:R-:W-:Y:S01]  /*8320*/  IMAD.WIDE R24, R243.reuse, 0x4, R140 ;  /* 0x00000004f3187825 */ /* 0x040fe200078e028c */
[----:B------:R-:W-:Y:S01]  /*8330*/  STL.64 [R1+0xb40], R240 ;  /* 0x000b40f001007387 */ /* 0x000fe20000100a00 */
[----:B------:R-:W2:Y:S08]  /*8340*/  LDC R14, c[0x0][0x230] ;  /* 0x00008c00ff0e7b82 */ /* 0x000eb00000000800 */
[----:B-1----:R-:W1:Y:S01]  /*8350*/  LDC R16, c[0x0][0x230] ;  /* 0x00008c00ff107b82 */ /* 0x002e620000000800 */
[----:B------:R-:W-:Y:S01]  /*8360*/  IMAD.WIDE R22, R243, 0x4, R142 ;  /* 0x00000004f3167825 */ /* 0x000fe200078e028e */
[----:B------:R-:W-:-:S03]  /*8370*/  ISETP.GE.U32.AND P3, PT, R12, 0x7fffff57, PT ;  /* 0x7fffff570c00780c */ /* 0x000fc60003f66070 */
[----:B------:R-:W-:Y:S01]  /*8380*/  IMAD.WIDE R20, R243, 0x4, R144 ;  /* 0x00000004f3147825 */ /* 0x000fe200078e0290 */
[----:B------:R4:W-:Y:S01]  /*8390*/  STL.64 [R1+0x6c0], R24 ;  /* 0x0006c01801007387 */ /* 0x0009e20000100a00 */
[----:B-----5:R-:W-:Y:S02]  /*83a0*/  IADD3 R12, R13, -0x6b, RZ ;  /* 0xffffff950d0c7810 */ /* 0x020fe40007ffe0ff */
[C---:B------:R-:W-:Y:S01]  /*83b0*/  IMAD.WIDE R18, R243.reuse, 0x4, R146 ;  /* 0x00000004f3127825 */ /* 0x040fe200078e0292 */
[----:B------:R4:W-:Y:S01]  /*83c0*/  LDGSTS.E [R11+0x20000], desc[UR48][R24.64], !P0 ;  /* 0x20000000180b7fae */ /* 0x0009e2000c121870 */
[----:B------:R-:W5:Y:S03]  /*83d0*/  LDC R13, c[0x0][0x230] ;  /* 0x00008c00ff0d7b82 */ /* 0x000f660000000800 */
[----:B------:R3:W-:Y:S04]  /*83e0*/  STL.64 [R1+0x6b0], R22 ;  /* 0x0006b01601007387 */ /* 0x0007e80000100a00 */
[----:B------:R3:W-:Y:S01]  /*83f0*/  LDGSTS.E [R11+0x24000], desc[UR48][R22.64], !P0 ;  /* 0x24000000160b7fae */ /* 0x0007e2000c121870 */
[----:B----4-:R-:W-:-:S03]  /*8400*/  IMAD.WIDE R24, R243, 0x4, R148 ;  /* 0x00000004f3187825 */ /* 0x010fc600078e0294 */
[----:B------:R4:W-:Y:S04]  /*8410*/  STL.64 [R1+0x6a0], R20 ;  /* 0x0006a01401007387 */ /* 0x0009e80000100a00 */
[----:B------:R4:W-:Y:S01]  /*8420*/  LDGSTS.E [R11+0x28000], desc[UR48][R20.64], !P0 ;  /* 0x28000000140b7fae */ /* 0x0009e2000c121870 */
[----:B---3--:R-:W-:-:S03]  /*8430*/  IMAD.WIDE R22, R243, 0x4, R150 ;  /* 0x00000004f3167825 */ /* 0x008fc600078e0296 */
[----:B------:R3:W-:Y:S04]  /*8440*/  STL.64 [R1+0x688], R18 ;  /* 0x0006881201007387 */ /* 0x0007e80000100a00 */
[----:B------:R3:W-:Y:S01]  /*8450*/  LDGSTS.E [R11+0x2c000], desc[UR48][R18.64], !P0 ;  /* 0x2c000000120b7fae */ /* 0x0007e2000c121870 */
[----:B------:R-:W-:Y:S01]  /*8460*/  ISETP.GE.U32.AND P0, PT, R12, 0x7fffff56, PT ;  /* 0x7fffff560c00780c */ /* 0x000fe20003f06070 */
[----:B------:R-:W-:Y:S02]  /*8470*/  VIADD R12, R15, 0xffffff94 ;  /* 0xffffff940f0c7836 */ /* 0x000fe40000000000 */
[C---:B----4-:R-:W-:Y:S01]  /*8480*/  IMAD.WIDE R20, R243.reuse, 0x4, R152 ;  /* 0x00000004f3147825 */ /* 0x050fe200078e0298 */
[----:B------:R4:W-:Y:S01]  /*8490*/  LDGSTS.E [R11+0x20004], desc[UR48][R24.64], !P1 ;  /* 0x20004000180b7fae */ /* 0x0009e2000c921870 */
[----:B------:R-:W5:Y:S03]  /*84a0*/  LDC R15, c[0x0][0x230] ;  /* 0x00008c00ff0f7b82 */ /* 0x000f660000000800 */
[----:B------:R2:W-:Y:S01]  /*84b0*/  LDGSTS.E [R11+0x24004], desc[UR48][R22.64], !P1 ;  /* 0x24004000160b7fae */ /* 0x0005e2000c921870 */
[----:B---3--:R-:W-:-:S03]  /*84c0*/  IMAD.WIDE R18, R243, 0x4, R154 ;  /* 0x00000004f3127825 */ /* 0x008fc600078e029a */
[----:B------:R4:W-:Y:S04]  /*84d0*/  STL.64 [R1+0x678], R24 ;  /* 0x0006781801007387 */ /* 0x0009e80000100a00 */
[----:B------:R3:W-:Y:S04]  /*84e0*/  LDGSTS.E [R11+0x28004], desc[UR48][R20.64], !P1 ;  /* 0x28004000140b7fae */ /* 0x0007e8000c921870 */
[----:B------:R2:W-:Y:S04]  /*84f0*/  STL.64 [R1+0x660], R22 ;  /* 0x0006601601007387 */ /* 0x0005e80000100a00 */
[----:B------:R3:W-:Y:S01]  /*8500*/  LDGSTS.E [R11+0x2c004], desc[UR48][R18.64], !P1 ;  /* 0x2c004000120b7fae */ /* 0x0007e2000c921870 */
[----:B----4-:R-:W-:Y:S01]  /*8510*/  IMAD.WIDE R24, R243, 0x4, R156 ;  /* 0x00000004f3187825 */ /* 0x010fe200078e029c */
[----:B------:R-:W-:-:S02]  /*8520*/  ISETP.GE.U32.AND P1, PT, R12, 0x7fffff55, PT ;  /* 0x7fffff550c00780c */ /* 0x000fc40003f26070 */
[----:B------:R3:W-:Y:S01]  /*8530*/  STL.64 [R1+0x650], R20 ;  /* 0x0006501401007387 */ /* 0x0007e20000100a00 */
[----:B-1----:R-:W-:Y:S02]  /*8540*/  IADD3 R12, R16, -0x4d, RZ ;  /* 0xffffffb3100c7810 */ /* 0x002fe40007ffe0ff */
[----:B------:R-:W1:Y:S01]  /*8550*/  LDC R16, c[0x0][0x230] ;  /* 0x00008c00ff107b82 */ /* 0x000e620000000800 */
[C---:B--2---:R-:W-:Y:S01]  /*8560*/  IMAD.WIDE R22, R243.reuse, 0x4, R158 ;  /* 0x00000004f3167825 */ /* 0x044fe200078e029e */
[----:B------:R2:W-:Y:S04]  /*8570*/  STL.64 [R1+0x640], R18 ;  /* 0x0006401201007387 */ /* 0x0005e80000100a00 */
[----:B------:R4:W-:Y:S01]  /*8580*/  STL.64 [R1+0x630], R24 ;  /* 0x0006301801007387 */ /* 0x0009e20000100a00 */
[----:B---3--:R-:W-:-:S03]  /*8590*/  IMAD.WIDE R20, R243, 0x4, R160 ;  /* 0x00000004f3147825 */ /* 0x008fc600078e02a0 */
[----:B------:R4:W-:Y:S01]  /*85a0*/  LDGSTS.E [R11+0x20008], desc[UR48][R24.64], !P6 ;  /* 0x20008000180b7fae */ /* 0x0009e2000f121870 */
[----:B--2---:R-:W-:-:S03]  /*85b0*/  IMAD.WIDE R18, R243, 0x4, R162 ;  /* 0x00000004f3127825 */ /* 0x004fc600078e02a2 */
[----:B------:R2:W-:Y:S04]  /*85c0*/  STL.64 [R1+0x620], R22 ;  /* 0x0006201601007387 */ /* 0x0005e80000100a00 */
[----:B------:R2:W-:Y:S01]  /*85d0*/  LDGSTS.E [R11+0x24008], desc[UR48][R22.64], !P6 ;  /* 0x24008000160b7fae */ /* 0x0005e2000f121870 */
[----:B----4-:R-:W-:-:S03]  /*85e0*/  IMAD.WIDE R24, R243, 0x4, R164 ;  /* 0x00000004f3187825 */ /* 0x010fc600078e02a4 */
[----:B------:R3:W-:Y:S04]  /*85f0*/  STL.64 [R1+0x610], R20 ;  /* 0x0006101401007387 */ /* 0x0007e80000100a00 */
[----:B------:R3:W-:Y:S01]  /*8600*/  LDGSTS.E [R11+0x28008], desc[UR48][R20.64], !P6 ;  /* 0x28008000140b7fae */ /* 0x0007e2000f121870 */
[----:B--2---:R-:W-:-:S03]  /*8610*/  IMAD.WIDE R22, R243, 0x4, R166 ;  /* 0x00000004f3167825 */ /* 0x004fc600078e02a6 */
[----:B------:R2:W-:Y:S04]  /*8620*/  STL.64 [R1+0x600], R18 ;  /* 0x0006001201007387 */ /* 0x0005e80000100a00 */
[----:B------:R2:W-:Y:S01]  /*8630*/  LDGSTS.E [R11+0x2c008], desc[UR48][R18.64], !P6 ;  /* 0x2c008000120b7fae */ /* 0x0005e2000f121870 */
[----:B---3--:R-:W-:-:S03]  /*8640*/  IMAD.WIDE R20, R243, 0x4, R168 ;  /* 0x00000004f3147825 */ /* 0x008fc600078e02a8 */
[----:B------:R3:W-:Y:S04]  /*8650*/  STL.64 [R1+0x5f0], R24 ;  /* 0x0005f01801007387 */ /* 0x0007e80000100a00 */
[----:B------:R3:W-:Y:S01]  /*8660*/  LDGSTS.E [R11+0x2000c], desc[UR48][R24.64], !P5 ;  /* 0x2000c000180b7fae */ /* 0x0007e2000e921870 */
[----:B--2---:R-:W-:-:S03]  /*8670*/  IMAD.WIDE R18, R243, 0x4, R170 ;  /* 0x00000004f3127825 */ /* 0x004fc600078e02aa */
[----:B------:R2:W-:Y:S01]  /*8680*/  STL.64 [R1+0x5e0], R22 ;  /* 0x0005e01601007387 */ /* 0x0005e20000100a00 */
[----:B------:R-:W-:-:S03]  /*8690*/  ISETP.GE.U32.AND P6, PT, R12, 0x7fffff74, PT ;  /* 0x7fffff740c00780c */ /* 0x000fc60003fc6070 */
[----:B------:R2:W-:Y:S01]  /*86a0*/  LDGSTS.E [R11+0x2400c], desc[UR48][R22.64], !P5 ;  /* 0x2400c000160b7fae */ /* 0x0005e2000e921870 */
[----:B---3--:R-:W-:-:S03]  /*86b0*/  IMAD.WIDE R24, R243, 0x4, R172 ;  /* 0x00000004f3187825 */ /* 0x008fc600078e02ac */
[----:B------:R3:W-:Y:S04]  /*86c0*/  STL.64 [R1+0x5d0], R20 ;  /* 0x0005d01401007387 */ /* 0x0007e80000100a00 */
[----:B------:R3:W-:Y:S01]  /*86d0*/  LDGSTS.E [R11+0x2800c], desc[UR48][R20.64], !P5 ;  /* 0x2800c000140b7fae */ /* 0x0007e2000e921870 */
[----:B------:R-:W-:Y:S02]  /*86e0*/  VIADD R12, R14, 0xffffffb2 ;  /* 0xffffffb20e0c7836 */ /* 0x000fe40000000000 */
[----:B------:R-:W4:Y:S01]  /*86f0*/  LDC R14, c[0x0][0x230] ;  /* 0x00008c00ff0e7b82 */ /* 0x000f220000000800 */
[C---:B--2---:R-:W-:Y:S01]  /*8700*/  IMAD.WIDE R22, R243.reuse, 0x4, R174 ;  /* 0x00000004f3167825 */ /* 0x044fe200078e02ae */
        /* <DEDUP_REMOVED lines=10> */
[----:B------:R3:W-:Y:S01]  /*87b0*/  STL.64 [R1+0x590], R20 ;  /* 0x0005901401007387 */ /* 0x0007e20000100a00 */
[----:B-----5:R-:W-:Y:S02]  /*87c0*/  IADD3 R12, R13, -0x4f, RZ ;  /* 0xffffffb10d0c7810 */ /* 0x020fe40007ffe0ff */
[----:B------:R-:W5:Y:S01]  /*87d0*/  LDC R13, c[0x0][0x230] ;  /* 0x00008c00ff0d7b82 */ /* 0x000f620000000800 */
[----:B------:R3:W-:Y:S01]  /*87e0*/  LDGSTS.E [R11+0x38000], desc[UR48][R20.64], !P4 ;  /* 0x38000000140b7fae */ /* 0x0007e2000e121870 */
[----:B--2---:R-:W-:-:S03]  /*87f0*/  IMAD.WIDE R22, R243, 0x4, R182 ;  /* 0x00000004f3167825 */ /* 0x004fc600078e02b6 */
[----:B------:R2:W-:Y:S04]  /*8800*/  STL.64 [R1+0x580], R18 ;  /* 0x0005801201007387 */ /* 0x0005e80000100a00 */
[----:B------:R2:W-:Y:S01]  /*8810*/  LDGSTS.E [R11+0x3c000], desc[UR48][R18.64], !P4 ;  /* 0x3c000000120b7fae */ /* 0x0005e2000e121870 */
[----:B---3--:R-:W-:-:S03]  /*8820*/  IMAD.WIDE R20, R243, 0x4, R184 ;  /* 0x00000004f3147825 */ /* 0x008fc600078e02b8 */
[----:B------:R-:W-:Y:S01]  /*8830*/  STL.64 [R1+0x570], R24 ;  /* 0x0005701801007387 */ /* 0x000fe20000100a00 */
[----:B------:R-:W-:-:S03]  /*8840*/  ISETP.GE.U32.AND P4, PT, R12, 0x7fffff72, PT ;  /* 0x7fffff720c00780c */ /* 0x000fc60003f86070 */
[----:B------:R-:W-:Y:S01]  /*8850*/  LDGSTS.E [R11+0x30004], desc[UR48][R24.64], !P3 ;  /* 0x30004000180b7fae */ /* 0x000fe2000d921870 */
[----:B--2---:R-:W-:-:S03]  /*8860*/  IMAD.WIDE R18, R243, 0x4, R186 ;  /* 0x00000004f3127825 */ /* 0x004fc600078e02ba */
[----:B------:R2:W-:Y:S04]  /*8870*/  STL.64 [R1+0x560], R22 ;  /* 0x0005601601007387 */ /* 0x0005e80000100a00 */
[----:B------:R2:W-:Y:S01]  /*8880*/  LDGSTS.E [R11+0x34004], desc[UR48][R22.64], !P3 ;  /* 0x34004000160b7fae */ /* 0x0005e2000d921870 */
[----:B-1----:R-:W-:-:S03]  /*8890*/  VIADD R12, R16, 0xffffffb0 ;  /* 0xffffffb0100c7836 */ /* 0x002fc60000000000 */
[----:B------:R1:W-:Y:S01]  /*88a0*/  STL.64 [R1+0x550], R20 ;  /* 0x0005501401007387 */ /* 0x0003e20000100a00 */
[----:B------:R-:W-:-:S03]  /*88b0*/  IMAD.WIDE R16, R243, 0x4, R194 ;  /* 0x00000004f3107825 */ /* 0x000fc600078e02c2 */
        /* <DEDUP_REMOVED lines=30> */
[----:B------:R-:W-:Y:S01]  /*8aa0*/  STL.64 [R1+0x4a0], R22 ;  /* 0x0004a01601007387 */ /* 0x000fe20000100a00 */
[----:B--2---:R-:W-:-:S03]  /*8ab0*/  IMAD.WIDE R16, R243, 0x4, R210 ;  /* 0x00000004f3107825 */ /* 0x004fc600078e02d2 */
[----:B------:R-:W-:Y:S04]  /*8ac0*/  LDGSTS.E [R5+0x20000], desc[UR48][R22.64], !P6 ;  /* 0x2000000016057fae */ /* 0x000fe8000f121870 */
        /* <DEDUP_REMOVED lines=17> */
[----:B------:R1:W-:Y:S04]  /*8be0*/  LDGSTS.E [R5+0x28004], desc[UR48][R16.64], !P5 ;  /* 0x2800400010057fae */ /* 0x0003e8000e921870 */
[----:B------:R3:W-:Y:S01]  /*8bf0*/  STL.64 [R1+0x400], R10 ;  /* 0x0004000a01007387 */ /* 0x0007e20000100a00 */
[----:B--2---:R-:W-:-:S03]  /*8c00*/  IMAD.WIDE R18, R243, 0x4, R224 ;  /* 0x00000004f3127825 */ /* 0x004fc600078e02e0 */
[----:B------:R3:W-:Y:S04]  /*8c10*/  LDGSTS.E [R5+0x2c004], desc[UR48][R10.64], !P5 ;  /* 0x2c0040000a057fae */ /* 0x0007e8000e921870 */
[----:B------:R2:W-:Y:S01]  /*8c20*/  STL.64 [R1+0x3e8], R22 ;  /* 0x0003e81601007387 */ /* 0x0005e20000100a00 */
[----:B------:R-:W-:Y:S01]  /*8c30*/  ISETP.GE.U32.AND P3, PT, R12, 0x7fffff71, PT ;  /* 0x7fffff710c00780c */ /* 0x000fe20003f66070 */
[C---:B------:R-:W-:Y:S01]  /*8c40*/  IMAD.WIDE R24, R243.reuse, 0x4, R228 ;  /* 0x00000004f3187825 */ /* 0x040fe200078e02e4 */
[----:B-1----:R-:W1:Y:S01]  /*8c50*/  LDC R16, c[0x0][0x230] ;  /* 0x00008c00ff107b82 */ /* 0x002e620000000800 */
[----:B------:R-:W-:Y:S02]  /*8c60*/  STL.64 [R1+0x3d0], R20 ;  /* 0x0003d01401007387 */ /* 0x000fe40000100a00 */
[----:B---3--:R-:W-:-:S02]  /*8c70*/  IMAD.WIDE R10, R243, 0x4, R226 ;  /* 0x00000004f30a7825 */ /* 0x008fc400078e02e2 */
[----:B------:R3:W-:Y:S04]  /*8c80*/  STL.64 [R1+0x3b8], R18 ;  /* 0x0003b81201007387 */ /* 0x0007e80000100a00 */
[----:B------:R2:W-:Y:S04]  /*8c90*/  LDGSTS.E [R5+0x20008], desc[UR48][R22.64], !P4 ;  /* 0x2000800016057fae */ /* 0x0005e8000e121870 */
[----:B------:R5:W-:Y:S04]  /*8ca0*/  STL.64 [R1+0x3a0], R10 ;  /* 0x0003a00a01007387 */ /* 0x000be80000100a00 */
[----:B------:R-:W-:Y:S04]  /*8cb0*/  LDGSTS.E [R5+0x24008], desc[UR48][R20.64], !P4 ;  /* 0x2400800014057fae */ /* 0x000fe8000e121870 */
[----:B------:R-:W5:Y:S04]  /*8cc0*/  LDL.LU.64 R30, [R1] ;  /* 0x00000000011e7983 */ /* 0x000f680000300a00 */
[----:B------:R-:W-:Y:S04]  /*8cd0*/  LDGSTS.E [R5+0x28008], desc[UR48][R18.64], !P4 ;  /* 0x2800800012057fae */ /* 0x000fe8000e121870 */
[----:B------:R-:W5:Y:S01]  /*8ce0*/  LDL.LU.64 R26, [R1+0x8] ;  /* 0x00000800011a7983 */ /* 0x000f620000300a00 */
[----:B------:R-:W-:Y:S01]  /*8cf0*/  IADD3 R12, R15, -0x6d, RZ ;  /* 0xffffff930f0c7810 */ /* 0x000fe20007ffe0ff */
[----:B--2---:R-:W-:Y:S01]  /*8d00*/  IMAD.WIDE R22, R243, 0x4, R230 ;  /* 0x00000004f3167825 */ /* 0x004fe200078e02e6 */
[----:B------:R-:W2:Y:S01]  /*8d10*/  LDC R15, c[0x0][0x230] ;  /* 0x00008c00ff0f7b82 */ /* 0x000ea20000000800 */
[----:B------:R5:W-:Y:S04]  /*8d20*/  LDGSTS.E [R5+0x2c008], desc[UR48][R10.64], !P4 ;  /* 0x2c0080000a057fae */ /* 0x000be8000e121870 */
[----:B---3--:R-:W3:Y:S01]  /*8d30*/  LDL.LU.64 R18, [R1+0x10] ;  /* 0x0000100001127983 */ /* 0x008ee20000300a00 */
[----:B------:R-:W-:Y:S01]  /*8d40*/  ISETP.GE.U32.AND P0, PT, R12, 0x7fffff54, PT ;  /* 0x7fffff540c00780c */ /* 0x000fe20003f06070 */
[----:B----4-:R-:W-:Y:S01]  /*8d50*/  VIADD R12, R14, 0xffffff92 ;  /* 0xffffff920e0c7836 */ /* 0x010fe20000000000 */
[----:B-1----:R-:W-:Y:S01]  /*8d60*/  IADD3 R16, R16, -0x53, RZ ;  /* 0xffffffad10107810 */ /* 0x002fe20007ffe0ff */
[----:B------:R-:W1:Y:S01]  /*8d70*/  LDC R14, c[0x0][0x230] ;  /* 0x00008c00ff0e7b82 */ /* 0x000e620000000800 */
[----:B------:R4:W-:Y:S02]  /*8d80*/  LDGSTS.E [R5+0x2000c], desc[UR48][R24.64], !P3 ;  /* 0x2000c00018057fae */ /* 0x0009e4000d921870 */
[----:B------:R-:W-:-:S02]  /*8d90*/  ISETP.GE.U32.AND P1, PT, R12, 0x7fffff53, PT ;  /* 0x7fffff530c00780c */ /* 0x000fc40003f26070 */
[----:B-----5:R-:W-:Y:S01]  /*8da0*/  IADD3 R12, R13, -0x6f, RZ ;  /* 0xffffff910d0c7810 */ /* 0x020fe20007ffe0ff */
[----:B------:R-:W-:Y:S01]  /*8db0*/  IMAD.WIDE R10, R243, 0x4, R234 ;  /* 0x00000004f30a7825 */ /* 0x000fe200078e02ea */
[----:B------:R4:W-:Y:S01]  /*8dc0*/  STL.64 [R1+0x380], R24 ;  /* 0x0003801801007387 */ /* 0x0009e20000100a00 */
[----:B------:R-:W5:Y:S01]  /*8dd0*/  LDC R13, c[0x0][0x230] ;  /* 0x00008c00ff0d7b82 */ /* 0x000f620000000800 */
[----:B------:R-:W-:Y:S02]  /*8de0*/  ISETP.GE.U32.AND P6, PT, R12, 0x7fffff52, PT ;  /* 0x7fffff520c00780c */ /* 0x000fe40003fc6070 */
[----:B------:R-:W-:Y:S01]  /*8df0*/  LDGSTS.E [R5+0x2400c], desc[UR48][R22.64], !P3 ;  /* 0x2400c00016057fae */ /* 0x000fe2000d921870 */
[----:B--2---:R-:W-:-:S04]  /*8e00*/  VIADD R12, R15, 0xffffff90 ;  /* 0xffffff900f0c7836 */ /* 0x004fc80000000000 */
[----:B------:R-:W2:Y:S01]  /*8e10*/  LDC R20, c[0x0][0x230] ;  /* 0x00008c00ff147b82 */ /* 0x000ea20000000800 */
[----:B------:R-:W-:Y:S02]  /*8e20*/  ISETP.GE.U32.AND P5, PT, R12, 0x7fffff51, PT ;  /* 0x7fffff510c00780c */ /* 0x000fe40003fa6070 */
[----:B-1----:R-:W-:Y:S01]  /*8e30*/  IADD3 R12, R14, -0x51, RZ ;  /* 0xffffffaf0e0c7810 */ /* 0x002fe20007ffe0ff */
[----:B------:R-:W-:Y:S01]  /*8e40*/  IMAD.WIDE R14, R243, 0x4, R232 ;  /* 0x00000004f30e7825 */ /* 0x000fe200078e02e8 */
[----:B------:R-:W-:Y:S03]  /*8e50*/  STL.64 [R1+0x368], R22 ;  /* 0x0003681601007387 */ /* 0x000fe60000100a00 */
[----:B----4-:R-:W1:Y:S01]  /*8e60*/  LDC R24, c[0x0][0x230] ;  /* 0x00008c00ff187b82 */ /* 0x010e620000000800 */
[----:B------:R-:W-:Y:S01]  /*8e70*/  ISETP.GE.U32.AND P4, PT, R12, 0x7fffff70, PT ;  /* 0x7fffff700c00780c */ /* 0x000fe20003f86070 */
[----:B------:R4:W-:Y:S01]  /*8e80*/  STL.64 [R1+0x350], R14 ;  /* 0x0003500e01007387 */ /* 0x0009e20000100a00 */
[----:B-----5:R-:W-:-:S03]  /*8e90*/  VIADD R12, R13, 0xffffffae ;  /* 0xffffffae0d0c7836 */ /* 0x020fc60000000000 */
[----:B------:R5:W-:Y:S01]  /*8ea0*/  STL.64 [R1+0x340], R10 ;  /* 0x0003400a01007387 */ /* 0x000be20000100a00 */
[C---:B------:R-:W-:Y:S01]  /*8eb0*/  IMAD.WIDE R232, R243.reuse, 0x4, R236 ;  /* 0x00000004f3e87825 */ /* 0x040fe200078e02ec */
[----:B------:R-:W5:Y:S02]  /*8ec0*/  LDC R230, c[0x0][0x230] ;  /* 0x00008c00ffe67b82 */ /* 0x000f640000000800 */
[----:B------:R4:W-:Y:S04]  /*8ed0*/  LDGSTS.E [R5+0x2800c], desc[UR48][R14.64], !P3 ;  /* 0x2800c0000e057fae */ /* 0x0009e8000d921870 */
[----:B------:R-:W-:Y:S01]  /*8ee0*/  LDGSTS.E [R5+0x2c00c], desc[UR48][R10.64], !P3 ;  /* 0x2c00c0000a057fae */ /* 0x000fe2000d921870 */
[----:B------:R-:W-:Y:S01]  /*8ef0*/  ISETP.GE.U32.AND P3, PT, R12, 0x7fffff6f, PT ;  /* 0x7fffff6f0c00780c */ /* 0x000fe20003f66070 */
[C---:B------:R-:W-:Y:S01]  /*8f00*/  IMAD.WIDE R12, R243.reuse, 0x4, R246 ;  /* 0x00000004f30c7825 */ /* 0x040fe200078e02f6 */
[----:B------:R-:W5:Y:S01]  /*8f10*/  LDC R231, c[0x0][0x230] ;  /* 0x00008c00ffe77b82 */ /* 0x000f620000000800 */
[----:B------:R-:W5:Y:S04]  /*8f20*/  LDL.LU.64 R36, [R1+0x18] ;  /* 0x0000180001247983 */ /* 0x000f680000300a00 */
[----:B------:R-:W5:Y:S01]  /*8f30*/  LDL.LU.64 R38, [R1+0x20] ;  /* 0x0000200001267983 */ /* 0x000f620000300a00 */
[----:B----4-:R-:W-:-:S04]  /*8f40*/  IMAD.WIDE R14, R243, 0x4, R248 ;  /* 0x00000004f30e7825 */ /* 0x010fc800078e02f8 */
[C---:B------:R-:W-:Y:S01]  /*8f50*/  IMAD.WIDE R30, R243.reuse, 0x4, R30 ;  /* 0x00000004f31e7825 */ /* 0x040fe200078e021e */
[----:B------:R-:W4:Y:S03]  /*8f60*/  LDL.LU.64 R34, [R1+0x28] ;  /* 0x0000280001227983 */ /* 0x000f260000300a00 */
[C---:B---3--:R-:W-:Y:S01]  /*8f70*/  IMAD.WIDE R18, R243.reuse, 0x4, R18 ;  /* 0x00000004f3127825 */ /* 0x048fe200078e0212 */
[----:B------:R-:W3:Y:S03]  /*8f80*/  LDL.LU.64 R22, [R1+0x30] ;  /* 0x0000300001167983 */ /* 0x000ee60000300a00 */
[----:B--2---:R-:W-:Y:S01]  /*8f90*/  VIADD R20, R20, 0xffffffac ;  /* 0xffffffac14147836 */ /* 0x004fe20000000000 */
[----:B------:R-:W-:Y:S01]  /*8fa0*/  STL.64 [R1+0xab8], R232 ;  /* 0x000ab8e801007387 */ /* 0x000fe20000100a00 */
[----:B-1----:R-:W-:Y:S01]  /*8fb0*/  IADD3 R24, R24, -0x71, RZ ;  /* 0xffffff8f18187810 */ /* 0x002fe20007ffe0ff */
[----:B------:R-:W-:Y:S01]  /*8fc0*/  VIADD R110, R110, 0xffffff88 ;  /* 0xffffff886e6e7836 */ /* 0x000fe20000000000 */
[----:B------:R-:W1:Y:S01]  /*8fd0*/  LDC R236, c[0x0][0x230] ;  /* 0x00008c00ffec7b82 */ /* 0x000e620000000800 */
[----:B------:R-:W-:Y:S04]  /*8fe0*/  STL.64 [R1+0xac0], R238 ;  /* 0x000ac0ee01007387 */ /* 0x000fe80000100a00 */
[----:B------:R-:W-:Y:S04]  /*8ff0*/  STL.64 [R1+0xac8], R12 ;  /* 0x000ac80c01007387 */ /* 0x000fe80000100a00 */
[----:B------:R-:W-:Y:S04]  /*9000*/  STL.64 [R1+0xad0], R14 ;  /* 0x000ad00e01007387 */ /* 0x000fe80000100a00 */
[----:B------:R-:W2:Y:S04]  /*9010*/  LDL.LU.64 R44, [R1+0x38] ;  /* 0x00003800012c7983 */ /* 0x000ea80000300a00 */
[----:B------:R-:W2:Y:S04]  /*9020*/  LDL.LU.64 R46, [R1+0x40] ;  /* 0x00004000012e7983 */ /* 0x000ea80000300a00 */
[----:B------:R-:W2:Y:S04]  /*9030*/  LDL.LU.64 R42, [R1+0x48] ;  /* 0x00004800012a7983 */ /* 0x000ea80000300a00 */
[----:B------:R-:W-:Y:S04]  /*9040*/  LDGSTS.E [R5+0x30000], desc[UR48][R232.64], !P0 ;  /* 0x30000000e8057fae */ /* 0x000fe8000c121870 */
[----:B------:R-:W-:Y:S04]  /*9050*/  LDGSTS.E [R5+0x34000], desc[UR48][R238.64], !P0 ;  /* 0x34000000ee057fae */ /* 0x000fe8000c121870 */
[----:B------:R-:W-:Y:S04]  /*9060*/  LDGSTS.E [R5+0x38000], desc[UR48][R12.64], !P0 ;  /* 0x380000000c057fae */ /* 0x000fe8000c121870 */
[----:B------:R1:W-:Y:S01]  /*9070*/  LDGSTS.E [R5+0x3c000], desc[UR48][R14.64], !P0 ;  /* 0x3c0000000e057fae */ /* 0x0003e2000c121870 */
[----:B------:R-:W-:Y:S01]  /*9080*/  ISETP.GE.U32.AND P0, PT, R16, 0x7fffff6e, PT ;  /* 0x7fffff6e1000780c */ /* 0x000fe20003f06070 */
[----:B------:R-:W-:-:S02]  /*9090*/  IMAD.WIDE R16, R243, 0x4, R26 ;  /* 0x00000004f3107825 */ /* 0x000fc400078e021a */
[----:B------:R-:W2:Y:S04]  /*90a0*/  LDL.LU.64 R26, [R1+0x50] ;  /* 0x00005000011a7983 */ /* 0x000ea80000300a00 */
[----:B------:R-:W-:Y:S04]  /*90b0*/  STL.64 [R1+0xab0], R28 ;  /* 0x000ab01c01007387 */ /* 0x000fe80000100a00 */
[----:B------:R-:W-:Y:S04]  /*90c0*/  STL.64 [R1+0xad8], R30 ;  /* 0x000ad81e01007387 */ /* 0x000fe80000100a00 */
[----:B------:R-:W-:Y:S04]  /*90d0*/  STL.64 [R1+0xae0], R16 ;  /* 0x000ae01001007387 */ /* 0x000fe80000100a00 */
[----:B------:R1:W-:Y:S04]  /*90e0*/  STL.64 [R1+0xae8], R18 ;  /* 0x000ae81201007387 */ /* 0x0003e80000100a00 */
[----:B------:R-:W2:Y:S04]  /*90f0*/  LDL.LU.64 R52, [R1+0x58] ;  /* 0x0000580001347983 */ /* 0x000ea80000300a00 */
[----:B------:R-:W2:Y:S04]  /*9100*/  LDL.LU.64 R54, [R1+0x60] ;  /* 0x0000600001367983 */ /* 0x000ea80000300a00 */
[----:B------:R-:W2:Y:S01]  /*9110*/  LDL.LU.64 R50, [R1+0x68] ;  /* 0x0000680001327983 */ /* 0x000ea20000300a00 */
[----:B-----5:R-:W-:-:S03]  /*9120*/  IMAD.WIDE R36, R243, 0x4, R36 ;  /* 0x00000004f3247825 */ /* 0x020fc600078e0224 */
[----:B------:R-:W-:Y:S01]  /*9130*/  LDGSTS.E [R5+0x30004], desc[UR48][R28.64], !P1 ;  /* 0x300040001c057fae */ /* 0x000fe2000c921870 */
[----:B------:R-:W-:-:S03]  /*9140*/  IMAD.WIDE R38, R243, 0x4, R38 ;  /* 0x00000004f3267825 */ /* 0x000fc600078e0226 */
[----:B------:R-:W-:Y:S04]  /*9150*/  LDGSTS.E [R5+0x34004], desc[UR48][R30.64], !P1 ;  /* 0x340040001e057fae */ /* 0x000fe8000c921870 */
[----:B------:R-:W-:Y:S04]  /*9160*/  LDGSTS.E [R5+0x38004], desc[UR48][R16.64], !P1 ;  /* 0x3800400010057fae */ /* 0x000fe8000c921870 */
[----:B------:R-:W-:Y:S01]  /*9170*/  LDGSTS.E [R5+0x3c004], desc[UR48][R18.64], !P1 ;  /* 0x3c00400012057fae */ /* 0x000fe2000c921870 */
[----:B------:R-:W-:-:S03]  /*9180*/  ISETP.GE.U32.AND P1, PT, R20, 0x7fffff6d, PT ;  /* 0x7fffff6d1400780c */ /* 0x000fc60003f26070 */
[----:B------:R-:W-:Y:S04]  /*9190*/  LDGSTS.E [R5+0x30008], desc[UR48][R36.64], !P6 ;  /* 0x3000800024057fae */ /* 0x000fe8000f121870 */
[----:B------:R-:W-:Y:S01]  /*91a0*/  LDGSTS.E [R5+0x34008], desc[UR48][R38.64], !P6 ;  /* 0x3400800026057fae */ /* 0x000fe2000f121870 */
[----:B----4-:R-:W-:-:S03]  /*91b0*/  IMAD.WIDE R20, R243, 0x4, R34 ;  /* 0x00000004f3147825 */ /* 0x010fc600078e0222 */
[----:B------:R-:W4:Y:S04]  /*91c0*/  LDL.LU.64 R34, [R1+0x70] ;  /* 0x0000700001227983 */ /* 0x000f280000300a00 */
[----:B------:R-:W-:Y:S04]  /*91d0*/  STL.64 [R1+0xaf0], R36 ;  /* 0x000af02401007387 */ /* 0x000fe80000100a00 */
[----:B------:R-:W-:Y:S01]  /*91e0*/  STL.64 [R1+0xaf8], R38 ;  /* 0x000af82601007387 */ /* 0x000fe20000100a00 */
[----:B---3--:R-:W-:-:S03]  /*91f0*/  IMAD.WIDE R22, R243, 0x4, R22 ;  /* 0x00000004f3167825 */ /* 0x008fc600078e0216 */
[----:B------:R3:W-:Y:S04]  /*9200*/  STL.64 [R1+0xb00], R20 ;  /* 0x000b001401007387 */ /* 0x0007e80000100a00 */
[----:B------:R3:W-:Y:S04]  /*9210*/  LDGSTS.E [R5+0x38008], desc[UR48][R20.64], !P6 ;  /* 0x3800800014057fae */ /* 0x0007e8000f121870 */
[----:B------:R-:W-:Y:S04]  /*9220*/  STL.64 [R1+0xb08], R22 ;  /* 0x000b081601007387 */ /* 0x000fe80000100a00 */
[----:B------:R-:W-:Y:S01]  /*9230*/  LDGSTS.E [R5+0x3c008], desc[UR48][R22.64], !P6 ;  /* 0x3c00800016057fae */ /* 0x000fe2000f121870 */
[----:B------:R-:W-:-:S03]  /*9240*/  ISETP.GE.U32.AND P6, PT, R24, 0x7fffff50, PT ;  /* 0x7fffff501800780c */ /* 0x000fc60003fc6070 */
[----:B------:R-:W5:Y:S04]  /*9250*/  LDL.LU.64 R60, [R1+0x78] ;  /* 0x00007800013c7983 */ /* 0x000f680000300a00 */
[----:B------:R-:W3:Y:S04]  /*9260*/  LDL.LU.64 R62, [R1+0x80] ;  /* 0x00008000013e7983 */ /* 0x000ee80000300a00 */
[----:B------:R-:W3:Y:S01]  /*9270*/  LDL.LU.64 R58, [R1+0x88] ;  /* 0x00008800013a7983 */ /* 0x000ee20000300a00 */
[----:B--2---:R-:W-:-:S03]  /*9280*/  IMAD.WIDE R24, R243, 0x4, R42 ;  /* 0x00000004f3187825 */ /* 0x004fc600078e022a */
[----:B------:R-:W2:Y:S01]  /*9290*/  LDL.LU.64 R42, [R1+0x90] ;  /* 0x00009000012a7983 */ /* 0x000ea20000300a00 */
[----:B------:R-:W-:-:S04]  /*92a0*/  IMAD.WIDE R44, R243, 0x4, R44 ;  /* 0x00000004f32c7825 */ /* 0x000fc800078e022c */
[C---:B------:R-:W-:Y:S01]  /*92b0*/  IMAD.WIDE R46, R243.reuse, 0x4, R46 ;  /* 0x00000004f32e7825 */ /* 0x040fe200078e022e */
[----:B------:R-:W-:Y:S04]  /*92c0*/  STL.64 [R1+0xb10], R44 ;  /* 0x000b102c01007387 */ /* 0x000fe80000100a00 */
[----:B------:R-:W-:Y:S04]  /*92d0*/  LDGSTS.E [R5+0x3000c], desc[UR48][R44.64], !P5 ;  /* 0x3000c0002c057fae */ /* 0x000fe8000e921870 */
[----:B------:R-:W-:Y:S01]  /*92e0*/  STL.64 [R1+0xb18], R46 ;  /* 0x000b182e01007387 */ /* 0x000fe20000100a00 */
[----:B------:R-:W-:-:S03]  /*92f0*/  IMAD.WIDE R26, R243, 0x4, R26 ;  /* 0x00000004f31a7825 */ /* 0x000fc600078e021a */
[----:B------:R-:W-:Y:S04]  /*9300*/  LDGSTS.E [R5+0x3400c], desc[UR48][R46.64], !P5 ;  /* 0x3400c0002e057fae */ /* 0x000fe8000e921870 */
[----:B------:R-:W-:Y:S04]  /*9310*/  STL.64 [R1+0xb20], R24 ;  /* 0x000b201801007387 */ /* 0x000fe80000100a00 */
[----:B------:R1:W-:Y:S04]  /*9320*/  LDGSTS.E [R5+0x3800c], desc[UR48][R24.64], !P5 ;  /* 0x3800c00018057fae */ /* 0x0003e8000e921870 */
[----:B------:R-:W-:Y:S04]  /*9330*/  STL.64 [R1+0xb30], R26 ;  /* 0x000b301a01007387 */ /* 0x000fe80000100a00 */
[----:B------:R-:W-:Y:S01]  /*9340*/  LDGSTS.E [R5+0x3c00c], desc[UR48][R26.64], !P5 ;  /* 0x3c00c0001a057fae */ /* 0x000fe2000e921870 */
[----:B------:R-:W-:-:S03]  /*9350*/  ISETP.GE.U32.AND P5, PT, R32, 0x7fffff4f, PT ;  /* 0x7fffff4f2000780c */ /* 0x000fc60003fa6070 */
[----:B------:R-:W2:Y:S04]  /*9360*/  LDL.LU.64 R68, [R1+0x98] ;  /* 0x0000980001447983 */ /* 0x000ea80000300a00 */
[----:B------:R-:W2:Y:S01]  /*9370*/  LDL.LU.64 R70, [R1+0xa0] ;  /* 0x0000a00001467983 */ /* 0x000ea20000300a00 */
[----:B------:R-:W-:-:S03]  /*9380*/  IMAD.WIDE R32, R243, 0x4, R50 ;  /* 0x00000004f3207825 */ /* 0x000fc600078e0232 */
[----:B------:R-:W2:Y:S04]  /*9390*/  LDL.LU.64 R66, [R1+0xa8] ;  /* 0x0000a80001427983 */ /* 0x000ea80000300a00 */
[----:B------:R-:W2:Y:S01]  /*93a0*/  LDL.LU.64 R50, [R1+0xb0] ;  /* 0x0000b00001327983 */ /* 0x000ea20000300a00 */
[----:B------:R-:W-:-:S04]  /*93b0*/  IMAD.WIDE R52, R243, 0x4, R52 ;  /* 0x00000004f3347825 */ /* 0x000fc800078e0234 */
[C---:B------:R-:W-:Y:S01]  /*93c0*/  IMAD.WIDE R54, R243.reuse, 0x4, R54 ;  /* 0x00000004f3367825 */ /* 0x040fe200078e0236 */
[----:B------:R-:W-:Y:S04]  /*93d0*/  LDGSTS.E [R9+0x20000], desc[UR48][R52.64], !P4 ;  /* 0x2000000034097fae */ /* 0x000fe8000e121870 */
[----:B------:R-:W-:Y:S04]  /*93e0*/  STL.64 [R1+0xb38], R52 ;  /* 0x000b383401007387 */ /* 0x000fe80000100a00 */
[----:B------:R-:W-:Y:S04]  /*93f0*/  LDGSTS.E [R9+0x24000], desc[UR48][R54.64], !P4 ;  /* 0x2400000036097fae */ /* 0x000fe8000e121870 */
[----:B------:R-:W-:Y:S04]  /*9400*/  STL.64 [R1+0xb48], R54 ;  /* 0x000b483601007387 */ /* 0x000fe80000100a00 */
[----:B------:R-:W-:Y:S04]  /*9410*/  LDGSTS.E [R9+0x28000], desc[UR48][R32.64], !P4 ;  /* 0x2800000020097fae */ /* 0x000fe8000e121870 */
[----:B------:R-:W-:Y:S01]  /*9420*/  STL.64 [R1+0xb50], R32 ;  /* 0x000b502001007387 */ /* 0x000fe20000100a00 */
[----:B----4-:R-:W-:-:S05]  /*9430*/  IMAD.WIDE R34, R243, 0x4, R34 ;  /* 0x00000004f3227825 */ /* 0x010fca00078e0222 */
[----:B------:R-:W-:Y:S01]  /*9440*/  LDGSTS.E [R9+0x2c000], desc[UR48][R34.64], !P4 ;  /* 0x2c00000022097fae */ /* 0x000fe2000e121870 */
[----:B------:R-:W-:-:S03]  /*9450*/  ISETP.GE.U32.AND P4, PT, R40, 0x7fffff4e, PT ;  /* 0x7fffff4e2800780c */ /* 0x000fc60003f86070 */
[----:B------:R-:W-:Y:S04]  /*9460*/  STL.64 [R1+0xb58], R34 ;  /* 0x000b582201007387 */ /* 0x000fe80000100a00 */
[----:B------:R-:W4:Y:S04]  /*9470*/  LDL.LU.64 R76, [R1+0xb8] ;  /* 0x0000b800014c7983 */ /* 0x000f280000300a00 */
[----:B------:R-:W4:Y:S04]  /*9480*/  LDL.LU.64 R78, [R1+0xc0] ;  /* 0x0000c000014e7983 */ /* 0x000f280000300a00 */
[----:B------:R-:W4:Y:S01]  /*9490*/  LDL.LU.64 R74, [R1+0xc8] ;  /* 0x0000c800014a7983 */ /* 0x000f220000300a00 */
[----:B-----5:R-:W-:-:S04]  /*94a0*/  IMAD.WIDE R60, R243, 0x4, R60 ;  /* 0x00000004f33c7825 */ /* 0x020fc800078e023c */
[C---:B---3--:R-:W-:Y:S01]  /*94b0*/  IMAD.WIDE R62, R243.reuse, 0x4, R62 ;  /* 0x00000004f33e7825 */ /* 0x048fe200078e023e */
[----:B------:R-:W-:Y:S03]  /*94c0*/  LDGSTS.E [R9+0x20004], desc[UR48][R60.64], !P3 ;  /* 0x200040003c097fae */ /* 0x000fe6000d921870 */
[C---:B------:R-:W-:Y:S01]  /*94d0*/  IMAD.WIDE R40, R243.reuse, 0x4, R58 ;  /* 0x00000004f3287825 */ /* 0x040fe200078e023a */
[----:B------:R-:W-:Y:S03]  /*94e0*/  LDGSTS.E [R9+0x24004], desc[UR48][R62.64], !P3 ;  /* 0x240040003e097fae */ /* 0x000fe6000d921870 */
[C---:B--2---:R-:W-:Y:S01]  /*94f0*/  IMAD.WIDE R42, R243.reuse, 0x4, R42 ;  /* 0x00000004f32a7825 */ /* 0x044fe200078e022a */
[----:B------:R-:W2:Y:S04]  /*9500*/  LDL.LU.64 R58, [R1+0xd0] ;  /* 0x0000d000013a7983 */ /* 0x000ea80000300a00 */
[----:B------:R-:W-:Y:S04]  /*9510*/  STL.64 [R1+0xb60], R60 ;  /* 0x000b603c01007387 */ /* 0x000fe80000100a00 */
[----:B------:R-:W-:Y:S04]  /*9520*/  STL.64 [R1+0xb68], R62 ;  /* 0x000b683e01007387 */ /* 0x000fe80000100a00 */
[----:B------:R-:W-:Y:S04]  /*9530*/  STL.64 [R1+0xb70], R40 ;  /* 0x000b702801007387 */ /* 0x000fe80000100a00 */
[----:B------:R-:W-:Y:S04]  /*9540*/  STL.64 [R1+0xb78], R42 ;  /* 0x000b782a01007387 */ /* 0x000fe80000100a00 */
[----:B------:R-:W3:Y:S04]  /*9550*/  LDL.LU.64 R84, [R1+0xd8] ;  /* 0x0000d80001547983 */ /* 0x000ee80000300a00 */
[----:B------:R-:W5:Y:S04]  /*9560*/  LDL.LU.64 R86, [R1+0xe0] ;  /* 0x0000e00001567983 */ /* 0x000f680000300a00 */
[----:B------:R-:W3:Y:S04]  /*9570*/  LDL.LU.64 R82, [R1+0xe8] ;  /* 0x0000e80001527983 */ /* 0x000ee80000300a00 */
[----:B------:R-:W-:Y:S04]  /*9580*/  LDGSTS.E [R9+0x28004], desc[UR48][R40.64], !P3 ;  /* 0x2800400028097fae */ /* 0x000fe8000d921870 */
[----:B------:R-:W-:Y:S01]  /*9590*/  LDGSTS.E [R9+0x2c004], desc[UR48][R42.64], !P3 ;  /* 0x2c0040002a097fae */ /* 0x000fe2000d921870 */
[----:B------:R-:W-:Y:S01]  /*95a0*/  ISETP.GE.U32.AND P3, PT, R48, 0x7fffff4d, PT ;  /* 0x7fffff4d3000780c */ /* 0x000fe20003f66070 */
[----:B------:R-:W-:-:S04]  /*95b0*/  IMAD.WIDE R68, R243, 0x4, R68 ;  /* 0x00000004f3447825 */ /* 0x000fc800078e0244 */
[C---:B------:R-:W-:Y:S01]  /*95c0*/  IMAD.WIDE R70, R243.reuse, 0x4, R70 ;  /* 0x00000004f3467825 */ /* 0x040fe200078e0246 */
[----:B------:R-:W-:Y:S03]  /*95d0*/  LDGSTS.E [R9+0x20008], desc[UR48][R68.64], !P0 ;  /* 0x2000800044097fae */ /* 0x000fe6000c121870 */
[C---:B------:R-:W-:Y:S01]  /*95e0*/  IMAD.WIDE R48, R243.reuse, 0x4, R66 ;  /* 0x00000004f3307825 */ /* 0x040fe200078e0242 */
[----:B------:R-:W-:Y:S03]  /*95f0*/  LDGSTS.E [R9+0x24008], desc[UR48][R70.64], !P0 ;  /* 0x2400800046097fae */ /* 0x000fe6000c121870 */
[C---:B------:R-:W-:Y:S01]  /*9600*/  IMAD.WIDE R50, R243.reuse, 0x4, R50 ;  /* 0x00000004f3327825 */ /* 0x040fe200078e0232 */
[----:B------:R-:W5:Y:S04]  /*9610*/  LDL.LU.64 R66, [R1+0xf0] ;  /* 0x0000f00001427983 */ /* 0x000f680000300a00 */
[----:B------:R-:W-:Y:S04]  /*9620*/  STL.64 [R1+0xb80], R68 ;  /* 0x000b804401007387 */ /* 0x000fe80000100a00 */
[----:B------:R-:W-:Y:S04]  /*9630*/  STL.64 [R1+0xb88], R70 ;  /* 0x000b884601007387 */ /* 0x000fe80000100a00 */
[----:B------:R-:W-:Y:S04]  /*9640*/  STL.64 [R1+0xb90], R48 ;  /* 0x000b903001007387 */ /* 0x000fe80000100a00 */
[----:B------:R-:W-:Y:S04]  /*9650*/  STL.64 [R1+0xb98], R50 ;  /* 0x000b983201007387 */ /* 0x000fe80000100a00 */
[----:B------:R-:W5:Y:S04]  /*9660*/  LDL.LU.64 R92, [R1+0xf8] ;  /* 0x0000f800015c7983 */ /* 0x000f680000300a00 */
[----:B------:R-:W5:Y:S04]  /*9670*/  LDL.LU.64 R94, [R1+0x100] ;  /* 0x00010000015e7983 */ /* 0x000f680000300a00 */
[----:B------:R-:W5:Y:S04]  /*9680*/  LDL.LU.64 R90, [R1+0x108] ;  /* 0x00010800015a7983 */ /* 0x000f680000300a00 */
[----:B------:R-:W-:Y:S04]  /*9690*/  LDGSTS.E [R9+0x28008], desc[UR48][R48.64], !P0 ;  /* 0x2800800030097fae */ /* 0x000fe8000c121870 */
[----:B------:R-:W-:Y:S01]  /*96a0*/  LDGSTS.E [R9+0x2c008], desc[UR48][R50.64], !P0 ;  /* 0x2c00800032097fae */ /* 0x000fe2000c121870 */
[----:B------:R-:W-:Y:S01]  /*96b0*/  ISETP.GE.U32.AND P0, PT, R56, 0x7fffff6c, PT ;  /* 0x7fffff6c3800780c */ /* 0x000fe20003f06070 */
[----:B----4-:R-:W-:-:S04]  /*96c0*/  IMAD.WIDE R76, R243, 0x4, R76 ;  /* 0x00000004f34c7825 */ /* 0x010fc800078e024c */
[C---:B------:R-:W-:Y:S01]  /*96d0*/  IMAD.WIDE R78, R243.reuse, 0x4, R78 ;  /* 0x00000004f34e7825 */ /* 0x040fe200078e024e */
[----:B------:R-:W-:Y:S03]  /*96e0*/  LDGSTS.E [R9+0x2000c], desc[UR48][R76.64], !P1 ;  /* 0x2000c0004c097fae */ /* 0x000fe6000c921870 */
[C---:B------:R-:W-:Y:S01]  /*96f0*/  IMAD.WIDE R56, R243.reuse, 0x4, R74 ;  /* 0x00000004f3387825 */ /* 0x040fe200078e024a */
[----:B------:R-:W-:Y:S04]  /*9700*/  LDGSTS.E [R9+0x2400c], desc[UR48][R78.64], !P1 ;  /* 0x2400c0004e097fae */ /* 0x000fe8000c921870 */
[----:B------:R-:W4:Y:S04]  /*9710*/  LDL.LU.64 R74, [R1+0x110] ;  /* 0x00011000014a7983 */ /* 0x000f280000300a00 */
[----:B------:R-:W4:Y:S04]  /*9720*/  LDL.LU.64 R100, [R1+0x118] ;  /* 0x0001180001647983 */ /* 0x000f280000300a00 */
[----:B------:R-:W-:Y:S04]  /*9730*/  STL.64 [R1+0xba0], R76 ;  /* 0x000ba04c01007387 */ /* 0x000fe80000100a00 */
[----:B------:R-:W-:Y:S01]  /*9740*/  LDGSTS.E [R9+0x2800c], desc[UR48][R56.64], !P1 ;  /* 0x2800c00038097fae */ /* 0x000fe2000c921870 */
[----:B--2---:R-:W-:-:S03]  /*9750*/  IMAD.WIDE R58, R243, 0x4, R58 ;  /* 0x00000004f33a7825 */ /* 0x004fc600078e023a */
[----:B------:R-:W-:Y:S04]  /*9760*/  STL.64 [R1+0xba8], R78 ;  /* 0x000ba84e01007387 */ /* 0x000fe80000100a00 */
[----:B------:R-:W-:Y:S01]  /*9770*/  LDGSTS.E [R9+0x2c00c], desc[UR48][R58.64], !P1 ;  /* 0x2c00c0003a097fae */ /* 0x000fe2000c921870 */
[----:B------:R-:W-:-:S03]  /*9780*/  ISETP.GE.U32.AND P1, PT, R64, 0x7fffff6b, PT ;  /* 0x7fffff6b4000780c */ /* 0x000fc60003f26070 */
[----:B------:R-:W2:Y:S04]  /*9790*/  LDL.LU.64 R102, [R1+0x120] ;  /* 0x0001200001667983 */ /* 0x000ea80000300a00 */
[----:B------:R-:W2:Y:S01]  /*97a0*/  LDL.LU.64 R98, [R1+0x128] ;  /* 0x0001280001627983 */ /* 0x000ea20000300a00 */
[----:B---3--:R-:W-:-:S03]  /*97b0*/  IMAD.WIDE R64, R243, 0x4, R82 ;  /* 0x00000004f3407825 */ /* 0x008fc600078e0252 */
[----:B------:R-:W3:Y:S04]  /*97c0*/  LDL.LU.64 R82, [R1+0x130] ;  /* 0x0001300001527983 */ /* 0x000ee80000300a00 */
[----:B------:R-:W3:Y:S04]  /*97d0*/  LDL.LU.64 R108, [R1+0x138] ;  /* 0x00013800016c7983 */ /* 0x000ee80000300a00 */
[----:B------:R-:W3:Y:S04]  /*97e0*/  LDL.LU.64 R112, [R1+0x140] ;  /* 0x0001400001707983 */ /* 0x000ee80000300a00 */
[----:B------:R-:W3:Y:S01]  /*97f0*/  LDL.LU.64 R106, [R1+0x148] ;  /* 0x00014800016a7983 */ /* 0x000ee20000300a00 */
[----:B------:R-:W-:-:S04]  /*9800*/  IMAD.WIDE R84, R243, 0x4, R84 ;  /* 0x00000004f3547825 */ /* 0x000fc800078e0254 */
[C---:B-----5:R-:W-:Y:S01]  /*9810*/  IMAD.WIDE R86, R243.reuse, 0x4, R86 ;  /* 0x00000004f3567825 */ /* 0x060fe200078e0256 */
[----:B------:R-:W-:Y:S03]  /*9820*/  LDGSTS.E [R9+0x30000], desc[UR48][R84.64], !P6 ;  /* 0x3000000054097fae */ /* 0x000fe6000f121870 */
[C---:B------:R-:W-:Y:S01]  /*9830*/  IMAD.WIDE R66, R243.reuse, 0x4, R66 ;  /* 0x00000004f3427825 */ /* 0x040fe200078e0242 */
[----:B------:R-:W-:Y:S04]  /*9840*/  LDGSTS.E [R9+0x34000], desc[UR48][R86.64], !P6 ;  /* 0x3400000056097fae */ /* 0x000fe8000f121870 */
[----:B------:R-:W-:Y:S04]  /*9850*/  LDGSTS.E [R9+0x38000], desc[UR48][R64.64], !P6 ;  /* 0x3800000040097fae */ /* 0x000fe8000f121870 */
[----:B------:R-:W-:Y:S01]  /*9860*/  LDGSTS.E [R9+0x3c000], desc[UR48][R66.64], !P6 ;  /* 0x3c00000042097fae */ /* 0x000fe2000f121870 */
[----:B------:R-:W-:Y:S01]  /*9870*/  ISETP.GE.U32.AND P6, PT, R72, 0x7fffff6a, PT ;  /* 0x7fffff6a4800780c */ /* 0x000fe20003fc6070 */
[----:B------:R-:W-:-:S02]  /*9880*/  IMAD.WIDE R72, R243, 0x4, R90 ;  /* 0x00000004f3487825 */ /* 0x000fc400078e025a */
[----:B------:R-:W5:Y:S04]  /*9890*/  LDL.LU.64 R90, [R1+0x150] ;  /* 0x00015000015a7983 */ /* 0x000f680000300a00 */
[----:B------:R-:W5:Y:S04]  /*98a0*/  LDL.LU.64 R124, [R1+0x158] ;  /* 0x00015800017c7983 */ /* 0x000f680000300a00 */
[----:B------:R-:W5:Y:S04]  /*98b0*/  LDL.LU.64 R122, [R1+0x160] ;  /* 0x00016000017a7983 */ /* 0x000f680000300a00 */
[----:B------:R-:W5:Y:S01]  /*98c0*/  LDL.LU.64 R114, [R1+0x168] ;  /* 0x0001680001727983 */ /* 0x000f620000300a00 */
[----:B------:R-:W-:-:S04]  /*98d0*/  IMAD.WIDE R92, R243, 0x4, R92 ;  /* 0x00000004f35c7825 */ /* 0x000fc800078e025c */
[C---:B------:R-:W-:Y:S01]  /*98e0*/  IMAD.WIDE R94, R243.reuse, 0x4, R94 ;  /* 0x00000004f35e7825 */ /* 0x040fe200078e025e */
[----:B------:R-:W-:Y:S04]  /*98f0*/  LDGSTS.E [R9+0x30004], desc[UR48][R92.64], !P5 ;  /* 0x300040005c097fae */ /* 0x000fe8000e921870 */
[----:B------:R-:W-:Y:S04]  /*9900*/  LDGSTS.E [R9+0x34004], desc[UR48][R94.64], !P5 ;  /* 0x340040005e097fae */ /* 0x000fe8000e921870 */
[----:B------:R-:W-:Y:S01]  /*9910*/  LDGSTS.E [R9+0x38004], desc[UR48][R72.64], !P5 ;  /* 0x3800400048097fae */ /* 0x000fe2000e921870 */
[----:B----4-:R-:W-:-:S04]  /*9920*/  IMAD.WIDE R74, R243, 0x4, R74 ;  /* 0x00000004f34a7825 */ /* 0x010fc800078e024a */
[----:B------:R-:W-:Y:S01]  /*9930*/  IMAD.WIDE R100, R243, 0x4, R100 ;  /* 0x00000004f3647825 */ /* 0x000fe200078e0264 */
[----:B------:R-:W-:Y:S01]  /*9940*/  LDGSTS.E [R9+0x3c004], desc[UR48][R74.64], !P5 ;  /* 0x3c0040004a097fae */ /* 0x000fe2000e921870 */
[----:B------:R-:W-:-:S03]  /*9950*/  ISETP.GE.U32.AND P5, PT, R80, 0x7fffff69, PT ;  /* 0x7fffff695000780c */ /* 0x000fc60003fa6070 */
[----:B------:R-:W-:Y:S01]  /*9960*/  LDGSTS.E [R9+0x30008], desc[UR48][R100.64], !P4 ;  /* 0x3000800064097fae */ /* 0x000fe2000e121870 */
[----:B--2---:R-:W-:-:S04]  /*9970*/  IMAD.WIDE R102, R243, 0x4, R102 ;  /* 0x00000004f3667825 */ /* 0x004fc800078e0266 */
[C---:B------:R-:W-:Y:S01]  /*9980*/  IMAD.WIDE R80, R243.reuse, 0x4, R98 ;  /* 0x00000004f3507825 */ /* 0x040fe200078e0262 */
[----:B------:R-:W-:Y:S04]  /*9990*/  LDGSTS.E [R9+0x34008], desc[UR48][R102.64], !P4 ;  /* 0x3400800066097fae */ /* 0x000fe8000e121870 */
[----:B------:R-:W2:Y:S04]  /*99a0*/  LDL.LU.64 R98, [R1+0x170] ;  /* 0x0001700001627983 */ /* 0x000ea80000300a00 */
[----:B------:R-:W-:Y:S04]  /*99b0*/  LDGSTS.E [R9+0x38008], desc[UR48][R80.64], !P4 ;  /* 0x3800800050097fae */ /* 0x000fe8000e121870 */
[----:B------:R-:W4:Y:S01]  /*99c0*/  LDL.LU.64 R134, [R1+0x178] ;  /* 0x0001780001867983 */ /* 0x000f220000300a00 */
[----:B---3--:R-:W-:-:S03]  /*99d0*/  IMAD.WIDE R82, R243, 0x4, R82 ;  /* 0x00000004f3527825 */ /* 0x008fc600078e0252 */
[----:B------:R-:W3:Y:S04]  /*99e0*/  LDL.LU.64 R130, [R1+0x180] ;  /* 0x0001800001827983 */ /* 0x000ee80000300a00 */
[----:B------:R-:W-:Y:S01]  /*99f0*/  LDGSTS.E [R9+0x3c008], desc[UR48][R82.64], !P4 ;  /* 0x3c00800052097fae */ /* 0x000fe2000e121870 */
[----:B------:R-:W-:-:S03]  /*9a00*/  ISETP.GE.U32.AND P4, PT, R88, 0x7fffff4c, PT ;  /* 0x7fffff4c5800780c */ /* 0x000fc60003f86070 */
[----:B------:R-:W4:Y:S01]  /*9a10*/  LDL.LU.64 R118, [R1+0x188] ;  /* 0x0001880001767983 */ /* 0x000f220000300a00 */
[----:B------:R-:W-:-:S03]  /*9a20*/  IMAD.WIDE R88, R243, 0x4, R106 ;  /* 0x00000004f3587825 */ /* 0x000fc600078e026a */
[----:B------:R-:W4:Y:S04]  /*9a30*/  LDL.LU.64 R106, [R1+0x190] ;  /* 0x00019000016a7983 */ /* 0x000f280000300a00 */
[----:B------:R-:W4:Y:S01]  /*9a40*/  LDL.LU.64 R116, [R1+0x198] ;  /* 0x0001980001747983 */ /* 0x000f220000300a00 */
[----:B------:R-:W-:-:S04]  /*9a50*/  IMAD.WIDE R108, R243, 0x4, R108 ;  /* 0x00000004f36c7825 */ /* 0x000fc800078e026c */
[C---:B------:R-:W-:Y:S01]  /*9a60*/  IMAD.WIDE R120, R243.reuse, 0x4, R112 ;  /* 0x00000004f3787825 */ /* 0x040fe200078e0270 */
[----:B------:R-:W-:Y:S01]  /*9a70*/  LDGSTS.E [R9+0x3000c], desc[UR48][R108.64], !P3 ;  /* 0x3000c0006c097fae */ /* 0x000fe2000d921870 */
[----:B------:R-:W1:Y:S03]  /*9a80*/  LDC R113, c[0x0][0x230] ;  /* 0x00008c00ff717b82 */ /* 0x000e660000000800 */
[----:B------:R-:W-:Y:S04]  /*9a90*/  LDGSTS.E [R9+0x3400c], desc[UR48][R120.64], !P3 ;  /* 0x3400c00078097fae */ /* 0x000fe8000d921870 */
[----:B------:R-:W-:Y:S01]  /*9aa0*/  LDGSTS.E [R9+0x3800c], desc[UR48][R88.64], !P3 ;  /* 0x3800c00058097fae */ /* 0x000fe2000d921870 */
[----:B------:R-:W1:Y:S01]  /*9ab0*/  LDC R112, c[0x0][0x230] ;  /* 0x00008c00ff707b82 */ /* 0x000e620000000800 */
[----:B-----5:R-:W-:-:S04]  /*9ac0*/  IMAD.WIDE R90, R243, 0x4, R90 ;  /* 0x00000004f35a7825 */ /* 0x020fc800078e025a */
[C---:B------:R-:W-:Y:S01]  /*9ad0*/  IMAD.WIDE R126, R243.reuse, 0x4, R124 ;  /* 0x00000004f37e7825 */ /* 0x040fe200078e027c */
[----:B------:R-:W-:Y:S01]  /*9ae0*/  LDGSTS.E [R9+0x3c00c], desc[UR48][R90.64], !P3 ;  /* 0x3c00c0005a097fae */ /* 0x000fe2000d921870 */
[----:B------:R-:W-:Y:S02]  /*9af0*/  ISETP.GE.U32.AND P3, PT, R96, 0x7fffff4b, PT ;  /* 0x7fffff4b6000780c */ /* 0x000fe40003f66070 */
[C---:B------:R-:W-:Y:S01]  /*9b00*/  IMAD.WIDE R128, R243.reuse, 0x4, R122 ;  /* 0x00000004f3807825 */ /* 0x040fe200078e027a */
[----:B------:R-:W5:Y:S03]  /*9b10*/  LDL.LU.64 R124, [R1+0x1a0] ;  /* 0x0001a000017c7983 */ /* 0x000f660000300a00 */
[C---:B------:R-:W-:Y:S01]  /*9b20*/  IMAD.WIDE R96, R243.reuse, 0x4, R114 ;  /* 0x00000004f3607825 */ /* 0x040fe200078e0272 */
[----:B------:R-:W5:Y:S04]  /*9b30*/  LDL.LU.64 R122, [R1+0x1a8] ;  /* 0x0001a800017a7983 */ /* 0x000f680000300a00 */
[----:B------:R-:W5:Y:S04]  /*9b40*/  LDL.LU.64 R114, [R1+0x1b0] ;  /* 0x0001b00001727983 */ /* 0x000f680000300a00 */
[----:B------:R-:W5:Y:S04]  /*9b50*/  LDL.LU.64 R240, [R1+0x1c8] ;  /* 0x0001c80001f07983 */ /* 0x000f680000300a00 */
[----:B------:R-:W-:Y:S04]  /*9b60*/  LDGSTS.E [R6+0x20000], desc[UR48][R126.64], !P0 ;  /* 0x200000007e067fae */ /* 0x000fe8000c121870 */
[----:B------:R-:W-:Y:S04]  /*9b70*/  LDGSTS.E [R6+0x24000], desc[UR48][R128.64], !P0 ;  /* 0x2400000080067fae */ /* 0x000fe8000c121870 */
[----:B------:R-:W-:Y:S04]  /*9b80*/  LDGSTS.E [R6+0x28000], desc[UR48][R96.64], !P0 ;  /* 0x2800000060067fae */ /* 0x000fe8000c121870 */
[----:B------:R-:W5:Y:S01]  /*9b90*/  LDL.LU.64 R132, [R1+0x1e0] ;  /* 0x0001e00001847983 */ /* 0x000f620000300a00 */
[----:B--2---:R-:W-:-:S05]  /*9ba0*/  IMAD.WIDE R98, R243, 0x4, R98 ;  /* 0x00000004f3627825 */ /* 0x004fca00078e0262 */
[----:B------:R-:W-:Y:S01]  /*9bb0*/  LDGSTS.E [R6+0x2c000], desc[UR48][R98.64], !P0 ;  /* 0x2c00000062067fae */ /* 0x000fe2000c121870 */
[----:B------:R-:W-:Y:S01]  /*9bc0*/  ISETP.GE.U32.AND P0, PT, R104, 0x7fffff4a, PT ;  /* 0x7fffff4a6800780c */ /* 0x000fe20003f06070 */
[C---:B---3--:R-:W-:Y:S02]  /*9bd0*/  IMAD.WIDE R136, R243.reuse, 0x4, R130 ;  /* 0x00000004f3887825 */ /* 0x048fe400078e0282 */
[----:B------:R-:W2:Y:S02]  /*9be0*/  LDL.LU.64 R130, [R1+0x1f8] ;  /* 0x0001f80001827983 */ /* 0x000ea40000300a00 */
[C---:B----4-:R-:W-:Y:S02]  /*9bf0*/  IMAD.WIDE R104, R243.reuse, 0x4, R118 ;  /* 0x00000004f3687825 */ /* 0x050fe400078e0276 */
[----:B------:R-:W3:Y:S04]  /*9c00*/  LDL.LU.64 R118, [R1+0x220] ;  /* 0x0002200001767983 */ /* 0x000ee80000300a00 */
[----:B------:R-:W4:Y:S01]  /*9c10*/  LDL.LU.64 R156, [R1+0x238] ;  /* 0x00023800019c7983 */ /* 0x000f220000300a00 */
[----:B------:R-:W-:-:S03]  /*9c20*/  IMAD.WIDE R142, R243, 0x4, R116 ;  /* 0x00000004f38e7825 */ /* 0x000fc600078e0274 */
[----:B------:R-:W2:Y:S04]  /*9c30*/  LDL.LU.64 R116, [R1+0x250] ;  /* 0x0002500001747983 */ /* 0x000ea80000300a00 */
[----:B------:R-:W2:Y:S04]  /*9c40*/  LDL.LU.64 R138, [R1+0x268] ;  /* 0x00026800018a7983 */ /* 0x000ea80000300a00 */
[----:B------:R-:W2:Y:S04]  /*9c50*/  LDL.LU.64 R140, [R1+0x290] ;  /* 0x00029000018c7983 */ /* 0x000ea80000300a00 */
[----:B------:R-:W2:Y:S04]  /*9c60*/  LDL.LU.64 R164, [R1+0x2a8] ;  /* 0x0002a80001a47983 */ /* 0x000ea80000300a00 */
[----:B------:R-:W2:Y:S04]  /*9c70*/  LDL.LU.64 R154, [R1+0x2c0] ;  /* 0x0002c000019a7983 */ /* 0x000ea80000300a00 */
[----:B------:R-:W2:Y:S04]  /*9c80*/  LDL.LU.64 R146, [R1+0x2d8] ;  /* 0x0002d80001927983 */ /* 0x000ea80000300a00 */
[----:B------:R-:W2:Y:S01]  /*9c90*/  LDL.LU.64 R148, [R1+0x300] ;  /* 0x0003000001947983 */ /* 0x000ea20000300a00 */
[----:B-----5:R-:W-:-:S03]  /*9ca0*/  IMAD.WIDE R150, R243, 0x4, R240 ;  /* 0x00000004f3967825 */ /* 0x020fc600078e02f0 */
[----:B------:R-:W5:Y:S01]  /*9cb0*/  LDL.LU.64 R240, [R1+0x318] ;  /* 0x0003180001f07983 */ /* 0x000f620000300a00 */
[----:B------:R-:W-:-:S04]  /*9cc0*/  IMAD.WIDE R152, R243, 0x4, R132 ;  /* 0x00000004f3987825 */ /* 0x000fc800078e0284 */
[C---:B---3--:R-:W-:Y:S02]  /*9cd0*/  IMAD.WIDE R132, R243.reuse, 0x4, R118 ;  /* 0x00000004f3847825 */ /* 0x048fe400078e0276 */
[----:B------:R-:W3:Y:S02]  /*9ce0*/  LDL.LU.64 R118, [R1+0x320] ;  /* 0x0003200001767983 */ /* 0x000ee40000300a00 */
[----:B----4-:R-:W-:-:S04]  /*9cf0*/  IMAD.WIDE R158, R243, 0x4, R156 ;  /* 0x00000004f39e7825 */ /* 0x010fc800078e029c */
[C---:B--2---:R-:W-:Y:S02]  /*9d00*/  IMAD.WIDE R160, R243.reuse, 0x4, R116 ;  /* 0x00000004f3a07825 */ /* 0x044fe400078e0274 */
[----:B------:R-:W2:Y:S04]  /*9d10*/  LDL.LU.64 R116, [R1+0x328] ;  /* 0x0003280001747983 */ /* 0x000ea80000300a00 */
[----:B------:R-:W4:Y:S04]  /*9d20*/  LDL.LU.64 R156, [R1+0x330] ;  /* 0x00033000019c7983 */ /* 0x000f280000300a00 */
[----:B------:R-:W4:Y:S01]  /*9d30*/  LDL.LU.64 R178, [R1+0x338] ;  /* 0x0003380001b27983 */ /* 0x000f220000300a00 */
[----:B------:R-:W-:-:S03]  /*9d40*/  IMAD.WIDE R166, R243, 0x4, R164 ;  /* 0x00000004f3a67825 */ /* 0x000fc600078e02a4 */
[----:B------:R-:W4:Y:S04]  /*9d50*/  LDL.LU.64 R172, [R1+0x348] ;  /* 0x0003480001ac7983 */ /* 0x000f280000300a00 */
[----:B------:R-:W4:Y:S04]  /*9d60*/  LDL.LU.64 R162, [R1+0x358] ;  /* 0x0003580001a27983 */ /* 0x000f280000300a00 */
[----:B------:R-:W4:Y:S04]  /*9d70*/  LDL.LU.64 R164, [R1+0x360] ;  /* 0x0003600001a47983 */ /* 0x000f280000300a00 */
[----:B------:R-:W4:Y:S01]  /*9d80*/  LDL.LU.64 R170, [R1+0x370] ;  /* 0x0003700001aa7983 */ /* 0x000f220000300a00 */
[----:B-----5:R-:W-:-:S03]  /*9d90*/  IMAD.WIDE R174, R243, 0x4, R240 ;  /* 0x00000004f3ae7825 */ /* 0x020fc600078e02f0 */
[----:B------:R-:W5:Y:S01]  /*9da0*/  LDL.LU.64 R240, [R1+0x378] ;  /* 0x0003780001f07983 */ /* 0x000f620000300a00 */
[----:B------:R-:W-:-:S04]  /*9db0*/  IMAD.WIDE R168, R243, 0x4, R154 ;  /* 0x00000004f3a87825 */ /* 0x000fc800078e029a */
[C---:B---3--:R-:W-:Y:S02]  /*9dc0*/  IMAD.WIDE R176, R243.reuse, 0x4, R118 ;  /* 0x00000004f3b07825 */ /* 0x048fe400078e0276 */
[----:B------:R-:W3:Y:S02]  /*9dd0*/  LDL.LU.64 R118, [R1+0x388] ;  /* 0x0003880001767983 */ /* 0x000ee40000300a00 */
[C---:B--2---:R-:W-:Y:S02]  /*9de0*/  IMAD.WIDE R154, R243.reuse, 0x4, R116 ;  /* 0x00000004f39a7825 */ /* 0x044fe400078e0274 */
[----:B------:R-:W2:Y:S04]  /*9df0*/  LDL.LU.64 R116, [R1+0x390] ;  /* 0x0003900001747983 */ /* 0x000ea80000300a00 */
[----:B------:R-:W2:Y:S01]  /*9e00*/  LDL.LU.64 R198, [R1+0x398] ;  /* 0x0003980001c67983 */ /* 0x000ea20000300a00 */
[----:B----4-:R-:W-:-:S03]  /*9e10*/  IMAD.WIDE R182, R243, 0x4, R178 ;  /* 0x00000004f3b67825 */ /* 0x010fc600078e02b2 */
[----:B------:R-:W4:Y:S04]  /*9e20*/  LDL.LU.64 R200, [R1+0x3a8] ;  /* 0x0003a80001c87983 */ /* 0x000f280000300a00 */
[----:B------:R-:W4:Y:S04]  /*9e30*/  LDL.LU.64 R178, [R1+0x3b0] ;  /* 0x0003b00001b27983 */ /* 0x000f280000300a00 */
[----:B------:R-:W4:Y:S04]  /*9e40*/  LDL.LU.64 R180, [R1+0x3c0] ;  /* 0x0003c00001b47983 */ /* 0x000f280000300a00 */
[----:B------:R-:W4:Y:S04]  /*9e50*/  LDL.LU.64 R202, [R1+0x3c8] ;  /* 0x0003c80001ca7983 */ /* 0x000f280000300a00 */
[----:B------:R-:W4:Y:S04]  /*9e60*/  LDL.LU.64 R196, [R1+0x3d8] ;  /* 0x0003d80001c47983 */ /* 0x000f280000300a00 */
[----:B------:R-:W4:Y:S04]  /*9e70*/  LDL.LU.64 R186, [R1+0x3e0] ;  /* 0x0003e00001ba7983 */ /* 0x000f280000300a00 */
[----:B------:R-:W4:Y:S04]  /*9e80*/  LDL.LU.64 R188, [R1+0x3f0] ;  /* 0x0003f00001bc7983 */ /* 0x000f280000300a00 */
[----:B------:R-:W4:Y:S01]  /*9e90*/  LDL.LU.64 R194, [R1+0x3f8] ;  /* 0x0003f80001c27983 */ /* 0x000f220000300a00 */
[----:B-----5:R-:W-:-:S03]  /*9ea0*/  IMAD.WIDE R192, R243, 0x4, R240 ;  /* 0x00000004f3c07825 */ /* 0x020fc600078e02f0 */
[----:B------:R-:W5:Y:S01]  /*9eb0*/  LDL.LU.64 R240, [R1+0x410] ;  /* 0x0004100001f07983 */ /* 0x000f620000300a00 */
[----:B------:R-:W-:-:S04]  /*9ec0*/  IMAD.WIDE R190, R243, 0x4, R170 ;  /* 0x00000004f3be7825 */ /* 0x000fc800078e02aa */
[----:B------:R-:W-:-:S04]  /*9ed0*/  IMAD.WIDE R184, R243, 0x4, R172 ;  /* 0x00000004f3b87825 */ /* 0x000fc800078e02ac */
[C---:B---3--:R-:W-:Y:S02]  /*9ee0*/  IMAD.WIDE R170, R243.reuse, 0x4, R118 ;  /* 0x00000004f3aa7825 */ /* 0x048fe400078e0276 */
[----:B------:R-:W3:Y:S02]  /*9ef0*/  LDL.LU.64 R118, [R1+0x418] ;  /* 0x0004180001767983 */ /* 0x000ee40000300a00 */
[C---:B--2---:R-:W-:Y:S02]  /*9f00*/  IMAD.WIDE R172, R243.reuse, 0x4, R116 ;  /* 0x00000004f3ac7825 */ /* 0x044fe400078e0274 */
[----:B------:R-:W2:Y:S04]  /*9f10*/  LDL.LU.64 R116, [R1+0x428] ;  /* 0x0004280001747983 */ /* 0x000ea80000300a00 */
        /* <DEDUP_REMOVED lines=14> */
[C---:B------:R-:W-:Y:S01]  /*a000*/  IMAD.WIDE R106, R243.reuse, 0x4, R106 ;  /* 0x00000004f36a7825 */ /* 0x040fe200078e026a */
[----:B------:R-:W-:Y:S03]  /*a010*/  LDGSTS.E [R6+0x20004], desc[UR48][R134.64], !P1 ;  /* 0x2000400086067fae */ /* 0x000fe6000c921870 */
[C---:B------:R-:W-:Y:S01]  /*a020*/  IMAD.WIDE R144, R243.reuse, 0x4, R124 ;  /* 0x00000004f3907825 */ /* 0x040fe200078e027c */
[----:B------:R-:W-:Y:S03]  /*a030*/  LDGSTS.E [R6+0x24004], desc[UR48][R136.64], !P1 ;  /* 0x2400400088067fae */ /* 0x000fe6000c921870 */
[C---:B------:R-:W-:Y:S01]  /*a040*/  IMAD.WIDE R124, R243.reuse, 0x4, R114 ;  /* 0x00000004f37c7825 */ /* 0x040fe200078e0272 */
[----:B------:R-:W-:Y:S01]  /*a050*/  LDGSTS.E [R6+0x28004], desc[UR48][R104.64], !P1 ;  /* 0x2800400068067fae */ /* 0x000fe2000c921870 */
[----:B------:R-:W1:Y:S03]  /*a060*/  LDC R114, c[0x0][0x230] ;  /* 0x00008c00ff727b82 */ /* 0x000e660000000800 */
[----:B------:R-:W-:Y:S01]  /*a070*/  LDGSTS.E [R6+0x2c004], desc[UR48][R106.64], !P1 ;  /* 0x2c0040006a067fae */ /* 0x000fe2000c921870 */
[----:B------:R-:W-:Y:S01]  /*a080*/  ISETP.GE.U32.AND P1, PT, R110, 0x7fffff49, PT ;  /* 0x7fffff496e00780c */ /* 0x000fe20003f26070 */
[----:B------:R-:W-:Y:S01]  /*a090*/  IMAD.WIDE R122, R243, 0x4, R122 ;  /* 0x00000004f37a7825 */ /* 0x000fe200078e027a */
[----:B-1----:R-:W-:Y:S01]  /*a0a0*/  IADD3 R110, R113, -0x59, RZ ;  /* 0xffffffa7716e7810 */ /* 0x002fe20007ffe0ff */
[----:B------:R-:W-:Y:S01]  /*a0b0*/  LDGSTS.E [R6+0x20008], desc[UR48][R142.64], !P6 ;  /* 0x200080008e067fae */ /* 0x000fe2000f121870 */
[----:B------:R-:W1:Y:S01]  /*a0c0*/  LDC R113, c[0x0][0x230] ;  /* 0x00008c00ff717b82 */ /* 0x000e620000000800 */
[----:B------:R-:W-:-:S02]  /*a0d0*/  IMAD.WIDE R130, R243, 0x4, R130 ;  /* 0x00000004f3827825 */ /* 0x000fc400078e0282 */
[----:B------:R-:W-:Y:S04]  /*a0e0*/  LDGSTS.E [R6+0x24008], desc[UR48][R144.64], !P6 ;  /* 0x2400800090067fae */ /* 0x000fe8000f121870 */
[----:B------:R-:W-:Y:S04]  /*a0f0*/  LDGSTS.E [R6+0x28008], desc[UR48][R122.64], !P6 ;  /* 0x280080007a067fae */ /* 0x000fe8000f121870 */
[----:B------:R-:W-:Y:S01]  /*a100*/  LDGSTS.E [R6+0x2c008], desc[UR48][R124.64], !P6 ;  /* 0x2c0080007c067fae */ /* 0x000fe2000f121870 */
[----:B------:R-:W-:Y:S01]  /*a110*/  ISETP.GE.U32.AND P6, PT, R110, 0x7fffff68, PT ;  /* 0x7fffff686e00780c */ /* 0x000fe20003fc6070 */
[----:B------:R-:W-:-:S02]  /*a120*/  VIADD R110, R112, 0xffffffa6 ;  /* 0xffffffa6706e7836 */ /* 0x000fc40000000000 */
[----:B------:R-:W-:Y:S01]  /*a130*/  LDGSTS.E [R6+0x2000c], desc[UR48][R150.64], !P5 ;  /* 0x2000c00096067fae */ /* 0x000fe2000e921870 */
[C---:B------:R-:W-:Y:S01]  /*a140*/  IMAD.WIDE R138, R243.reuse, 0x4, R138 ;  /* 0x00000004f38a7825 */ /* 0x040fe200078e028a */
[----:B------:R-:W1:Y:S02]  /*a150*/  LDC R112, c[0x0][0x230] ;  /* 0x00008c00ff707b82 */ /* 0x000e640000000800 */
[----:B------:R-:W-:Y:S01]  /*a160*/  LDGSTS.E [R6+0x2400c], desc[UR48][R152.64], !P5 ;  /* 0x2400c00098067fae */ /* 0x000fe2000e921870 */
[----:B------:R-:W-:-:S03]  /*a170*/  IMAD.WIDE R140, R243, 0x4, R140 ;  /* 0x00000004f38c7825 */ /* 0x000fc600078e028c */
[----:B------:R-:W-:Y:S04]  /*a180*/  LDGSTS.E [R6+0x2800c], desc[UR48][R130.64], !P5 ;  /* 0x2800c00082067fae */ /* 0x000fe8000e921870 */
[----:B------:R-:W-:Y:S01]  /*a190*/  LDGSTS.E [R6+0x2c00c], desc[UR48][R132.64], !P5 ;  /* 0x2c00c00084067fae */ /* 0x000fe2000e921870 */
[----:B------:R-:W-:Y:S02]  /*a1a0*/  ISETP.GE.U32.AND P5, PT, R110, 0x7fffff67, PT ;  /* 0x7fffff676e00780c */ /* 0x000fe40003fa6070 */
[----:B------:R-:W-:Y:S01]  /*a1b0*/  IADD3 R110, R111, -0x5b, RZ ;  /* 0xffffffa56f6e7810 */ /* 0x000fe20007ffe0ff */
[----:B------:R-:W-:Y:S01]  /*a1c0*/  LDGSTS.E [R6+0x30000], desc[UR48][R158.64], !P4 ;  /* 0x300000009e067fae */ /* 0x000fe2000e121870 */
[C---:B------:R-:W-:Y:S01]  /*a1d0*/  IMAD.WIDE R146, R243.reuse, 0x4, R146 ;  /* 0x00000004f3927825 */ /* 0x040fe200078e0292 */
[----:B------:R-:W1:Y:S02]  /*a1e0*/  LDC R111, c[0x0][0x230] ;  /* 0x00008c00ff6f7b82 */ /* 0x000e640000000800 */
[----:B------:R-:W-:Y:S01]  /*a1f0*/  LDGSTS.E [R6+0x34000], desc[UR48][R160.64], !P4 ;  /* 0x34000000a0067fae */ /* 0x000fe2000e121870 */
[----:B------:R-:W-:-:S03]  /*a200*/  IMAD.WIDE R148, R243, 0x4, R148 ;  /* 0x00000004f3947825 */ /* 0x000fc600078e0294 */
[----:B------:R-:W-:Y:S04]  /*a210*/  LDGSTS.E [R6+0x38000], desc[UR48][R138.64], !P4 ;  /* 0x380000008a067fae */ /* 0x000fe8000e121870 */
[----:B------:R-:W-:Y:S01]  /*a220*/  LDGSTS.E [R6+0x3c000], desc[UR48][R140.64], !P4 ;  /* 0x3c0000008c067fae */ /* 0x000fe2000e121870 */
[----:B------:R-:W-:Y:S01]  /*a230*/  ISETP.GE.U32.AND P4, PT, R110, 0x7fffff66, PT ;  /* 0x7fffff666e00780c */ /* 0x000fe20003f86070 */
[----:B------:R-:W-:Y:S02]  /*a240*/  VIADD R110, R114, 0xffffffa4 ;  /* 0xffffffa4726e7836 */ /* 0x000fe40000000000 */
[----:B------:R-:W-:Y:S01]  /*a250*/  LDGSTS.E [R6+0x30004], desc[UR48][R166.64], !P3 ;  /* 0x30004000a6067fae */ /* 0x000fe2000d921870 */
[----:B------:R-:W-:Y:S01]  /*a260*/  IMAD.WIDE R156, R243, 0x4, R156 ;  /* 0x00000004f39c7825 */ /* 0x000fe200078e029c */
[----:B------:R-:W1:Y:S02]  /*a270*/  LDC R114, c[0x0][0x230] ;  /* 0x00008c00ff727b82 */ /* 0x000e640000000800 */
[----:B------:R-:W-:Y:S04]  /*a280*/  LDGSTS.E [R6+0x34004], desc[UR48][R168.64], !P3 ;  /* 0x34004000a8067fae */ /* 0x000fe8000d921870 */
[----:B------:R-:W-:Y:S04]  /*a290*/  LDGSTS.E [R6+0x38004], desc[UR48][R146.64], !P3 ;  /* 0x3800400092067fae */ /* 0x000fe8000d921870 */
[----:B------:R-:W-:Y:S01]  /*a2a0*/  LDGSTS.E [R6+0x3c004], desc[UR48][R148.64], !P3 ;  /* 0x3c00400094067fae */ /* 0x000fe2000d921870 */
[----:B------:R-:W-:-:S02]  /*a2b0*/  ISETP.GE.U32.AND P3, PT, R110, 0x7fffff65, PT ;  /* 0x7fffff656e00780c */ /* 0x000fc40003f66070 */
[----:B-1----:R-:W-:Y:S01]  /*a2c0*/  IADD3 R110, R113, -0x79, RZ ;  /* 0xffffff87716e7810 */ /* 0x002fe20007ffe0ff */
[----:B------:R-:W-:Y:S01]  /*a2d0*/  LDGSTS.E [R6+0x30008], desc[UR48][R174.64], !P0 ;  /* 0x30008000ae067fae */ /* 0x000fe2000c121870 */
[----:B------:R-:W1:Y:S01]  /*a2e0*/  LDC R113, c[0x0][0x230] ;  /* 0x00008c00ff717b82 */ /* 0x000e620000000800 */
[C---:B------:R-:W-:Y:S02]  /*a2f0*/  IMAD.WIDE R162, R243.reuse, 0x4, R162 ;  /* 0x00000004f3a27825 */ /* 0x040fe400078e02a2 */
[----:B------:R-:W-:Y:S02]  /*a300*/  LDGSTS.E [R6+0x34008], desc[UR48][R176.64], !P0 ;  /* 0x34008000b0067fae */ /* 0x000fe4000c121870 */
[----:B------:R-:W-:Y:S02]  /*a310*/  IMAD.WIDE R164, R243, 0x4, R164 ;  /* 0x00000004f3a47825 */ /* 0x000fe400078e02a4 */
[----:B------:R-:W-:Y:S04]  /*a320*/  LDGSTS.E [R6+0x38008], desc[UR48][R154.64], !P0 ;  /* 0x380080009a067fae */ /* 0x000fe8000c121870 */
[----:B------:R-:W-:Y:S01]  /*a330*/  LDGSTS.E [R6+0x3c008], desc[UR48][R156.64], !P0 ;  /* 0x3c0080009c067fae */ /* 0x000fe2000c121870 */
[----:B------:R-:W-:Y:S01]  /*a340*/  ISETP.GE.U32.AND P0, PT, R110, 0x7fffff48, PT ;  /* 0x7fffff486e00780c */ /* 0x000fe20003f06070 */
[----:B------:R-:W-:-:S02]  /*a350*/  VIADD R110, R112, 0xffffff86 ;  /* 0xffffff86706e7836 */ /* 0x000fc40000000000 */
[----:B------:R-:W-:Y:S01]  /*a360*/  LDGSTS.E [R6+0x3000c], desc[UR48][R182.64], !P1 ;  /* 0x3000c000b6067fae */ /* 0x000fe2000c921870 */
[----:B------:R-:W1:Y:S03]  /*a370*/  LDC R112, c[0x0][0x230] ;  /* 0x00008c00ff707b82 */ /* 0x000e660000000800 */
[----:B------:R-:W-:Y:S04]  /*a380*/  LDGSTS.E [R6+0x3400c], desc[UR48][R184.64], !P1 ;  /* 0x3400c000b8067fae */ /* 0x000fe8000c921870 */
[----:B------:R-:W-:Y:S04]  /*a390*/  LDGSTS.E [R6+0x3800c], desc[UR48][R162.64], !P1 ;  /* 0x3800c000a2067fae */ /* 0x000fe8000c921870 */
[----:B------:R-:W-:Y:S01]  /*a3a0*/  LDGSTS.E [R6+0x3c00c], desc[UR48][R164.64], !P1 ;  /* 0x3c00c000a4067fae */ /* 0x000fe2000c921870 */
[----:B------:R-:W-:-:S02]  /*a3b0*/  ISETP.GE.U32.AND P1, PT, R110, 0x7fffff47, PT ;  /* 0x7fffff476e00780c */ /* 0x000fc40003f26070 */
[----:B------:R-:W-:Y:S01]  /*a3c0*/  IADD3 R110, R111, -0x7b, RZ ;  /* 0xffffff856f6e7810 */ /* 0x000fe20007ffe0ff */
[----:B------:R-:W-:Y:S01]  /*a3d0*/  LDGSTS.E [R4+0x20000], desc[UR48][R190.64], !P6 ;  /* 0x20000000be047fae */ /* 0x000fe2000f121870 */
[----:B------:R-:W2:Y:S03]  /*a3e0*/  LDC R111, c[0x0][0x230] ;  /* 0x00008c00ff6f7b82 */ /* 0x000ea60000000800 */
[----:B------:R-:W-:Y:S01]  /*a3f0*/  LDGSTS.E [R4+0x24000], desc[UR48][R192.64], !P6 ;  /* 0x24000000c0047fae */ /* 0x000fe2000f121870 */
[----:B------:R-:W-:-:S03]  /*a400*/  IMAD.WIDE R198, R243, 0x4, R198 ;  /* 0x00000004f3c67825 */ /* 0x000fc600078e02c6 */
[----:B------:R-:W-:Y:S01]  /*a410*/  LDGSTS.E [R4+0x28000], desc[UR48][R170.64], !P6 ;  /* 0x28000000aa047fae */ /* 0x000fe2000f121870 */
[----:B------:R-:W-:-:S03]  /*a420*/  IMAD.WIDE R200, R243, 0x4, R200 ;  /* 0x00000004f3c87825 */ /* 0x000fc600078e02c8 */
[----:B------:R-:W-:Y:S01]  /*a430*/  LDGSTS.E [R4+0x2c000], desc[UR48][R172.64], !P6 ;  /* 0x2c000000ac047fae */ /* 0x000fe2000f121870 */
[----:B------:R-:W-:Y:S01]  /*a440*/  ISETP.GE.U32.AND P6, PT, R110, 0x7fffff46, PT ;  /* 0x7fffff466e00780c */ /* 0x000fe20003fc6070 */
[----:B-1----:R-:W-:Y:S02]  /*a450*/  VIADD R110, R113, 0xffffff84 ;  /* 0xffffff84716e7836 */ /* 0x002fe40000000000 */
[C---:B------:R-:W-:Y:S01]  /*a460*/  IMAD.WIDE R178, R243.reuse, 0x4, R178 ;  /* 0x00000004f3b27825 */ /* 0x040fe200078e02b2 */
[----:B------:R-:W1:Y:S01]  /*a470*/  LDC R113, c[0x0][0x230] ;  /* 0x00008c00ff717b82 */ /* 0x000e620000000800 */
[----:B------:R-:W-:Y:S02]  /*a480*/  LDGSTS.E [R4+0x20004], desc[UR48][R198.64], !P5 ;  /* 0x20004000c6047fae */ /* 0x000fe4000e921870 */
[C---:B------:R-:W-:Y:S02]  /*a490*/  IMAD.WIDE R180, R243.reuse, 0x4, R180 ;  /* 0x00000004f3b47825 */ /* 0x040fe400078e02b4 */
[----:B------:R-:W-:Y:S02]  /*a4a0*/  LDGSTS.E [R4+0x24004], desc[UR48][R200.64], !P5 ;  /* 0x24004000c8047fae */ /* 0x000fe4000e921870 */
[----:B------:R-:W-:-:S02]  /*a4b0*/  IMAD.WIDE R208, R243, 0x4, R196 ;  /* 0x00000004f3d07825 */ /* 0x000fc400078e02c4 */
[----:B------:R-:W-:Y:S02]  /*a4c0*/  LDGSTS.E [R4+0x28004], desc[UR48][R178.64], !P5 ;  /* 0x28004000b2047fae */ /* 0x000fe4000e921870 */
[C---:B------:R-:W-:Y:S02]  /*a4d0*/  IMAD.WIDE R186, R243.reuse, 0x4, R186 ;  /* 0x00000004f3ba7825 */ /* 0x040fe400078e02ba */
[----:B------:R-:W-:Y:S01]  /*a4e0*/  LDGSTS.E [R4+0x2c004], desc[UR48][R180.64], !P5 ;  /* 0x2c004000b4047fae */ /* 0x000fe2000e921870 */
[----:B------:R-:W-:Y:S01]  /*a4f0*/  ISETP.GE.U32.AND P5, PT, R110, 0x7fffff45, PT ;  /* 0x7fffff456e00780c */ /* 0x000fe20003fa6070 */
[C---:B------:R-:W-:Y:S01]  /*a500*/  IMAD.WIDE R188, R243.reuse, 0x4, R188 ;  /* 0x00000004f3bc7825 */ /* 0x040fe200078e02bc */
[----:B------:R-:W-:Y:S01]  /*a510*/  IADD3 R110, R114, -0x5d, RZ ;  /* 0xffffffa3726e7810 */ /* 0x000fe20007ffe0ff */
[----:B------:R-:W-:Y:S02]  /*a520*/  LDGSTS.E [R4+0x20008], desc[UR48][R206.64], !P4 ;  /* 0x20008000ce047fae */ /* 0x000fe4000e121870 */
[----:B------:R-:W-:-:S02]  /*a530*/  IMAD.WIDE R214, R243, 0x4, R194 ;  /* 0x00000004f3d67825 */ /* 0x000fc400078e02c2 */
[----:B------:R-:W-:Y:S04]  /*a540*/  LDGSTS.E [R4+0x24008], desc[UR48][R208.64], !P4 ;  /* 0x24008000d0047fae */ /* 0x000fe8000e121870 */
[----:B------:R-:W-:Y:S04]  /*a550*/  LDGSTS.E [R4+0x28008], desc[UR48][R186.64], !P4 ;  /* 0x28008000ba047fae */ /* 0x000fe8000e121870 */
[----:B------:R-:W-:Y:S01]  /*a560*/  LDGSTS.E [R4+0x2c008], desc[UR48][R188.64], !P4 ;  /* 0x2c008000bc047fae */ /* 0x000fe2000e121870 */
[----:B------:R-:W-:Y:S01]  /*a570*/  ISETP.GE.U32.AND P4, PT, R110, 0x7fffff64, PT ;  /* 0x7fffff646e00780c */ /* 0x000fe20003f86070 */
[----:B------:R-:W-:-:S02]  /*a580*/  VIADD R110, R112, 0xffffffa2 ;  /* 0xffffffa2706e7836 */ /* 0x000fc40000000000 */
[----:B------:R-:W-:Y:S04]  /*a590*/  LDGSTS.E [R4+0x2000c], desc[UR48][R214.64], !P3 ;  /* 0x2000c000d6047fae */ /* 0x000fe8000d921870 */
[----:B------:R-:W-:Y:S01]  /*a5a0*/  LDGSTS.E [R4+0x2400c], desc[UR48][R216.64], !P3 ;  /* 0x2400c000d8047fae */ /* 0x000fe2000d921870 */
[C---:B---3--:R-:W-:Y:S02]  /*a5b0*/  IMAD.WIDE R194, R243.reuse, 0x4, R118 ;  /* 0x00000004f3c27825 */ /* 0x048fe400078e0276 */
[----:B------:R-:W3:Y:S03]  /*a5c0*/  LDC R118, c[0x0][0x230] ;  /* 0x00008c00ff767b82 */ /* 0x000ee60000000800 */
[----:B------:R-:W-:Y:S01]  /*a5d0*/  LDGSTS.E [R4+0x2800c], desc[UR48][R194.64], !P3 ;  /* 0x2800c000c2047fae */ /* 0x000fe2000d921870 */
[----:B--2---:R-:W-:-:S03]  /*a5e0*/  IMAD.WIDE R196, R243, 0x4, R116 ;  /* 0x00000004f3c47825 */ /* 0x004fc600078e0274 */
[----:B------:R-:W2:Y:S01]  /*a5f0*/  LDL.LU.64 R116, [R1+0x4b0] ;  /* 0x0004b00001747983 */ /* 0x000ea20000300a00 */
[----:B------:R-:W-:-:S03]  /*a600*/  IMAD.WIDE R218, R243, 0x4, R218 ;  /* 0x00000004f3da7825 */ /* 0x000fc600078e02da */
[----:B------:R-:W-:Y:S01]  /*a610*/  LDGSTS.E [R4+0x2c00c], desc[UR48][R196.64], !P3 ;  /* 0x2c00c000c4047fae */ /* 0x000fe2000d921870 */
[----:B------:R-:W-:Y:S01]  /*a620*/  IMAD.WIDE R220, R243, 0x4, R220 ;  /* 0x00000004f3dc7825 */ /* 0x000fe200078e02dc */
[----:B------:R-:W-:Y:S02]  /*a630*/  ISETP.GE.U32.AND P3, PT, R110, 0x7fffff63, PT ;  /* 0x7fffff636e00780c */ /* 0x000fe40003f66070 */
[----:B------:R-:W-:Y:S01]  /*a640*/  LDGSTS.E [R4+0x30000], desc[UR48][R218.64], !P0 ;  /* 0x30000000da047fae */ /* 0x000fe2000c121870 */
[----:B------:R-:W-:-:S03]  /*a650*/  IADD3 R110, R111, -0x5f, RZ ;  /* 0xffffffa16f6e7810 */ /* 0x000fc60007ffe0ff */
[----:B------:R-:W-:Y:S04]  /*a660*/  LDGSTS.E [R4+0x34000], desc[UR48][R220.64], !P0 ;  /* 0x34000000dc047fae */ /* 0x000fe8000c121870 */
[----:B------:R-:W2:Y:S01]  /*a670*/  LDL.LU.64 R246, [R1+0x4c0] ;  /* 0x0004c00001f67983 */ /* 0x000ea20000300a00 */
[----:B----4-:R-:W-:-:S03]  /*a680*/  IMAD.WIDE R202, R243, 0x4, R202 ;  /* 0x00000004f3ca7825 */ /* 0x010fc600078e02ca */
[----:B------:R-:W4:Y:S01]  /*a690*/  LDL.LU.64 R226, [R1+0x4c8] ;  /* 0x0004c80001e27983 */ /* 0x000f220000300a00 */
[----:B------:R-:W-:-:S03]  /*a6a0*/  IMAD.WIDE R204, R243, 0x4, R204 ;  /* 0x00000004f3cc7825 */ /* 0x000fc600078e02cc */
[----:B------:R-:W-:Y:S01]  /*a6b0*/  LDGSTS.E [R4+0x38000], desc[UR48][R202.64], !P0 ;  /* 0x38000000ca047fae */ /* 0x000fe2000c121870 */
[----:B------:R-:W-:-:S03]  /*a6c0*/  IMAD.WIDE R222, R243, 0x4, R222 ;  /* 0x00000004f3de7825 */ /* 0x000fc600078e02de */
[----:B------:R-:W-:Y:S01]  /*a6d0*/  LDGSTS.E [R4+0x3c000], desc[UR48][R204.64], !P0 ;  /* 0x3c000000cc047fae */ /* 0x000fe2000c121870 */
[C---:B------:R-:W-:Y:S01]  /*a6e0*/  IMAD.WIDE R224, R243.reuse, 0x4, R224 ;  /* 0x00000004f3e07825 */ /* 0x040fe200078e02e0 */
[----:B------:R-:W-:Y:S02]  /*a6f0*/  ISETP.GE.U32.AND P0, PT, R110, 0x7fffff62, PT ;  /* 0x7fffff626e00780c */ /* 0x000fe40003f06070 */
[----:B------:R-:W4:Y:S01]  /*a700*/  LDL.LU.64 R228, [R1+0x4d8] ;  /* 0x0004d80001e47983 */ /* 0x000f220000300a00 */
[----:B------:R-:W-:-:S03]  /*a710*/  IMAD.WIDE R210, R243, 0x4, R210 ;  /* 0x00000004f3d27825 */ /* 0x000fc600078e02d2 */
[----:B------:R-:W-:Y:S01]  /*a720*/  LDGSTS.E [R4+0x30004], desc[UR48][R222.64], !P1 ;  /* 0x30004000de047fae */ /* 0x000fe2000c921870 */
[----:B------:R-:W-:-:S03]  /*a730*/  IMAD.WIDE R212, R243, 0x4, R212 ;  /* 0x00000004f3d47825 */ /* 0x000fc600078e02d4 */
[----:B------:R-:W4:Y:S01]  /*a740*/  LDL.LU.64 R234, [R1+0x4e0] ;  /* 0x0004e00001ea7983 */ /* 0x000f220000300a00 */
[----:B-1----:R-:W-:-:S03]  /*a750*/  VIADD R110, R113, 0xffffffa0 ;  /* 0xffffffa0716e7836 */ /* 0x002fc60000000000 */
[----:B------:R-:W-:Y:S04]  /*a760*/  LDGSTS.E [R4+0x34004], desc[UR48][R224.64], !P1 ;  /* 0x34004000e0047fae */ /* 0x000fe8000c921870 */
[----:B------:R-:W-:Y:S04]  /*a770*/  LDGSTS.E [R4+0x38004], desc[UR48][R210.64], !P1 ;  /* 0x38004000d2047fae */ /* 0x000fe8000c921870 */
[----:B------:R-:W-:Y:S01]  /*a780*/  LDGSTS.E [R4+0x3c004], desc[UR48][R212.64], !P1 ;  /* 0x3c004000d4047fae */ /* 0x000fe2000c921870 */
[----:B------:R-:W-:Y:S01]  /*a790*/  ISETP.GE.U32.AND P1, PT, R110, 0x7fffff61, PT ;  /* 0x7fffff616e00780c */ /* 0x000fe20003f26070 */
[----:B------:R-:W-:-:S02]  /*a7a0*/  IMAD.WIDE R110, R243, 0x4, R248 ;  /* 0x00000004f36e7825 */ /* 0x000fc400078e02f8 */
[----:B------:R-:W4:Y:S02]  /*a7b0*/  LDL.LU.64 R18, [R1+0x4f8] ;  /* 0x0004f80001127983 */ /* 0x000f240000300a00 */
[C---:B------:R-:W-:Y:S02]  /*a7c0*/  IMAD.WIDE R112, R243.reuse, 0x4, R10 ;  /* 0x00000004f3707825 */ /* 0x040fe400078e020a */
[----:B------:R-:W4:Y:S04]  /*a7d0*/  LDL.LU.64 R248, [R1+0x508] ;  /* 0x0005080001f87983 */ /* 0x000f280000300a00 */
[----:B------:R-:W4:Y:S01]  /*a7e0*/  LDL.LU.64 R250, [R1+0x518] ;  /* 0x0005180001fa7983 */ /* 0x000f220000300a00 */
[----:B-----5:R-:W-:-:S03]  /*a7f0*/  IMAD.WIDE R114, R243, 0x4, R240 ;  /* 0x00000004f3727825 */ /* 0x020fc600078e02f0 */
[----:B------:R-:W5:Y:S04]  /*a800*/  LDL.LU.64 R14, [R1+0x528] ;  /* 0x00052800010e7983 */ /* 0x000f680000300a00 */
[----:B------:R-:W5:Y:S04]  /*a810*/  LDL.LU.64 R10, [R1+0x538] ;  /* 0x00053800010a7983 */ /* 0x000f680000300a00 */
[----:B------:R-:W5:Y:S04]  /*a820*/  LDL.LU.64 R16, [R1+0x548] ;  /* 0x0005480001107983 */ /* 0x000f680000300a00 */
[----:B------:R-:W5:Y:S04]  /*a830*/  LDL.LU.64 R28, [R1+0x558] ;  /* 0x00055800011c7983 */ /* 0x000f680000300a00 */
[----:B------:R-:W5:Y:S01]  /*a840*/  LDL.LU.64 R240, [R1+0x568] ;  /* 0x0005680001f07983 */ /* 0x000f620000300a00 */
[----:B---3--:R-:W-:-:S03]  /*a850*/  IADD3 R118, R118, -0x7d, RZ ;  /* 0xffffff8376767810 */ /* 0x008fc60007ffe0ff */
[----:B------:R-:W-:Y:S04]  /*a860*/  LDGSTS.E [R4+0x30008], desc[UR48][R110.64], !P6 ;  /* 0x300080006e047fae */ /* 0x000fe8000f121870 */
[----:B------:R-:W-:Y:S04]  /*a870*/  LDGSTS.E [R4+0x34008], desc[UR48][R112.64], !P6 ;  /* 0x3400800070047fae */ /* 0x000fe8000f121870 */
[----:B------:R-:W-:Y:S01]  /*a880*/  LDGSTS.E [R4+0x38008], desc[UR48][R114.64], !P6 ;  /* 0x3800800072047fae */ /* 0x000fe2000f121870 */
[----:B------:R-:W-:-:S03]  /*a890*/  VIADD R230, R230, 0xffffff82 ;  /* 0xffffff82e6e67836 */ /* 0x000fc60000000000 */
[----:B------:R-:W3:Y:S04]  /*a8a0*/  LDL.LU.64 R30, [R1+0x578] ;  /* 0x00057800011e7983 */ /* 0x000ee80000300a00 */
[----:B------:R-:W3:Y:S04]  /*a8b0*/  LDL.LU.64 R12, [R1+0x588] ;  /* 0x00058800010c7983 */ /* 0x000ee80000300a00 */
[----:B------:R-:W3:Y:S04]  /*a8c0*/  LDL.LU.64 R238, [R1+0x598] ;  /* 0x0005980001ee7983 */ /* 0x000ee80000300a00 */
[----:B------:R-:W3:Y:S01]  /*a8d0*/  LDL.LU.64 R232, [R1+0x5a8] ;  /* 0x0005a80001e87983 */ /* 0x000ee20000300a00 */
[----:B--2---:R-:W-:-:S05]  /*a8e0*/  IMAD.WIDE R116, R243, 0x4, R116 ;  /* 0x00000004f3747825 */ /* 0x004fca00078e0274 */
[----:B------:R-:W-:Y:S01]  /*a8f0*/  LDGSTS.E [R4+0x3c008], desc[UR48][R116.64], !P6 ;  /* 0x3c00800074047fae */ /* 0x000fe2000f121870 */
[----:B------:R-:W-:Y:S01]  /*a900*/  ISETP.GE.U32.AND P6, PT, R118, 0x7fffff44, PT ;  /* 0x7fffff447600780c */ /* 0x000fe20003fc6070 */
[C---:B------:R-:W-:Y:S02]  /*a910*/  IMAD.WIDE R118, R243.reuse, 0x4, R246 ;  /* 0x00000004f3767825 */ /* 0x040fe400078e02f6 */
[----:B------:R-:W1:Y:S02]  /*a920*/  LDC R247, c[0x0][0x230] ;  /* 0x00008c00fff77b82 */ /* 0x000e640000000800 */
[C---:B----4-:R-:W-:Y:S01]  /*a930*/  IMAD.WIDE R226, R243.reuse, 0x4, R226 ;  /* 0x00000004f3e27825 */ /* 0x050fe200078e02e2 */
[----:B------:R-:W-:Y:S04]  /*a940*/  LDGSTS.E [R4+0x3000c], desc[UR48][R118.64], !P5 ;  /* 0x3000c00076047fae */ /* 0x000fe8000e921870 */
[----:B------:R-:W-:Y:S01]  /*a950*/  LDGSTS.E [R4+0x3400c], desc[UR48][R226.64], !P5 ;  /* 0x3400c000e2047fae */ /* 0x000fe2000e921870 */
[----:B------:R-:W2:Y:S01]  /*a960*/  LDC R246, c[0x0][0x230] ;  /* 0x00008c00fff67b82 */ /* 0x000ea20000000800 */
[----:B------:R-:W-:-:S05]  /*a970*/  IMAD.WIDE R228, R243, 0x4, R228 ;  /* 0x00000004f3e47825 */ /* 0x000fca00078e02e4 */
[----:B------:R-:W-:Y:S01]  /*a980*/  LDGSTS.E [R4+0x3800c], desc[UR48][R228.64], !P5 ;  /* 0x3800c000e4047fae */ /* 0x000fe2000e921870 */
[----:B------:R-:W-:-:S05]  /*a990*/  IMAD.WIDE R234, R243, 0x4, R234 ;  /* 0x00000004f3ea7825 */ /* 0x000fca00078e02ea */
[----:B------:R-:W-:Y:S01]  /*a9a0*/  LDGSTS.E [R4+0x3c00c], desc[UR48][R234.64], !P5 ;  /* 0x3c00c000ea047fae */ /* 0x000fe2000e921870 */
[----:B------:R-:W-:Y:S02]  /*a9b0*/  ISETP.GE.U32.AND P5, PT, R230, 0x7fffff43, PT ;  /* 0x7fffff43e600780c */ /* 0x000fe40003fa6070 */
[----:B------:R-:W-:Y:S01]  /*a9c0*/  IADD3 R230, R231, -0x7f, RZ ;  /* 0xffffff81e7e67810 */ /* 0x000fe20007ffe0ff */
[----:B------:R-:W-:Y:S02]  /*a9d0*/  VIADD R231, R236, 0xffffff80 ;  /* 0xffffff80ece77836 */ /* 0x000fe40000000000 */
[----:B------:R-:W-:-:S05]  /*a9e0*/  IMAD.WIDE R236, R243, 0x4, R18 ;  /* 0x00000004f3ec7825 */ /* 0x000fca00078e0212 */
[----:B------:R-:W-:Y:S01]  /*a9f0*/  LDGSTS.E [R2+0x20000], desc[UR48][R236.64], !P4 ;  /* 0x20000000ec027fae */ /* 0x000fe2000e121870 */
[----:B-----5:R-:W-:-:S04]  /*aa00*/  IMAD.WIDE R14, R243, 0x4, R14 ;  /* 0x00000004f30e7825 */ /* 0x020fc800078e020e */
[C---:B------:R-:W-:Y:S01]  /*aa10*/  IMAD.WIDE R10, R243.reuse, 0x4, R10 ;  /* 0x00000004f30a7825 */ /* 0x040fe200078e020a */
[----:B------:R4:W-:Y:S03]  /*aa20*/  STL.64 [R1], R14 ;  /* 0x0000000e01007387 */ /* 0x0009e60000100a00 */
[C---:B------:R-:W-:Y:S01]  /*aa30*/  IMAD.WIDE R20, R243.reuse, 0x4, R16 ;  /* 0x00000004f3147825 */ /* 0x040fe200078e0210 */
[----:B------:R5:W-:Y:S03]  /*aa40*/  STL.64 [R1+0x10], R10 ;  /* 0x0000100a01007387 */ /* 0x000be60000100a00 */
[C---:B------:R-:W-:Y:S01]  /*aa50*/  IMAD.WIDE R18, R243.reuse, 0x4, R28 ;  /* 0x00000004f3127825 */ /* 0x040fe200078e021c */
[----:B------:R1:W-:Y:S03]  /*aa60*/  STL.64 [R1+0x18], R20 ;  /* 0x0000181401007387 */ /* 0x0003e60000100a00 */
[C---:B------:R-:W-:Y:S01]  /*aa70*/  IMAD.WIDE R16, R243.reuse, 0x4, R240 ;  /* 0x00000004f3107825 */ /* 0x040fe200078e02f0 */
[----:B------:R2:W-:Y:S03]  /*aa80*/  STL.64 [R1+0x20], R18 ;  /* 0x0000201201007387 */ /* 0x0005e60000100a00 */
[C---:B------:R-:W-:Y:S01]  /*aa90*/  IMAD.WIDE R250, R243.reuse, 0x4, R250 ;  /* 0x00000004f3fa7825 */ /* 0x040fe200078e02fa */
[----:B------:R2:W-:Y:S04]  /*aaa0*/  STL.64 [R1+0x30], R16 ;  /* 0x0000301001007387 */ /* 0x0005e80000100a00 */
[----:B------:R-:W-:Y:S04]  /*aab0*/  LDGSTS.E [R2+0x24000], desc[UR48][R250.64], !P4 ;  /* 0x24000000fa027fae */ /* 0x000fe8000e121870 */
[----:B------:R-:W2:Y:S04]  /*aac0*/  LDL.LU.64 R28, [R1+0x5b8] ;  /* 0x0005b800011c7983 */ /* 0x000ea80000300a00 */
[----:B------:R-:W-:Y:S04]  /*aad0*/  LDGSTS.E [R2+0x28000], desc[UR48][R14.64], !P4 ;  /* 0x280000000e027fae */ /* 0x000fe8000e121870 */
[----:B------:R-:W-:Y:S04]  /*aae0*/  LDGSTS.E [R2+0x2c000], desc[UR48][R10.64], !P4 ;  /* 0x2c0000000a027fae */ /* 0x000fe8000e121870 */
[----:B----4-:R-:W4:Y:S04]  /*aaf0*/  LDL.LU.64 R14, [R1+0x5c8] ;  /* 0x0005c800010e7983 */ /* 0x010f280000300a00 */
[----:B-----5:R-:W5:Y:S04]  /*ab00*/  LDL.LU.64 R10, [R1+0x5d8] ;  /* 0x0005d800010a7983 */ /* 0x020f680000300a00 */
[----:B------:R-:W5:Y:S01]  /*ab10*/  LDL.LU.64 R240, [R1+0x5e8] ;  /* 0x0005e80001f07983 */ /* 0x000f620000300a00 */
[----:B------:R-:W-:-:S04]  /*ab20*/  IMAD.WIDE R248, R243, 0x4, R248 ;  /* 0x00000004f3f87825 */ /* 0x000fc800078e02f8 */
[C---:B---3--:R-:W-:Y:S01]  /*ab30*/  IMAD.WIDE R24, R243.reuse, 0x4, R30 ;  /* 0x00000004f3187825 */ /* 0x048fe200078e021e */
[----:B------:R-:W-:Y:S03]  /*ab40*/  LDGSTS.E [R2+0x20004], desc[UR48][R248.64], !P3 ;  /* 0x20004000f8027fae */ /* 0x000fe6000d921870 */
[C---:B------:R-:W-:Y:S01]  /*ab50*/  IMAD.WIDE R22, R243.reuse, 0x4, R12 ;  /* 0x00000004f3167825 */ /* 0x040fe200078e020c */
[----:B------:R1:W-:Y:S03]  /*ab60*/  LDGSTS.E [R2+0x24004], desc[UR48][R20.64], !P3 ;  /* 0x2400400014027fae */ /* 0x0003e6000d921870 */
[C---:B------:R-:W-:Y:S01]  /*ab70*/  IMAD.WIDE R12, R243.reuse, 0x4, R232 ;  /* 0x00000004f30c7825 */ /* 0x040fe200078e02e8 */
[----:B------:R-:W-:Y:S04]  /*ab80*/  STL.64 [R1+0x38], R24 ;  /* 0x0000381801007387 */ /* 0x000fe80000100a00 */
[----:B------:R-:W3:Y:S01]  /*ab90*/  LDL.LU.64 R38, [R1+0x5f8] ;  /* 0x0005f80001267983 */ /* 0x000ee20000300a00 */
[----:B-1----:R-:W-:-:S03]  /*aba0*/  IMAD.WIDE R20, R243, 0x4, R238 ;  /* 0x00000004f3147825 */ /* 0x002fc600078e02ee */
[----:B------:R-:W-:Y:S04]  /*abb0*/  STL.64 [R1+0x40], R22 ;  /* 0x0000401601007387 */ /* 0x000fe80000100a00 */
[----:B------:R-:W-:Y:S04]  /*abc0*/  LDGSTS.E [R2+0x28004], desc[UR48][R18.64], !P3 ;  /* 0x2800400012027fae */ /* 0x000fe8000d921870 */
[----:B------:R-:W3:Y:S04]  /*abd0*/  LDL.LU.64 R36, [R1+0x608] ;  /* 0x0006080001247983 */ /* 0x000ee80000300a00 */
[----:B------:R-:W-:Y:S04]  /*abe0*/  LDGSTS.E [R2+0x2c004], desc[UR48][R16.64], !P3 ;  /* 0x2c00400010027fae */ /* 0x000fe8000d921870 */
[----:B------:R-:W-:Y:S04]  /*abf0*/  STL.64 [R1+0x50], R20 ;  /* 0x0000501401007387 */ /* 0x000fe80000100a00 */
[----:B--2---:R-:W2:Y:S04]  /*ac00*/  LDL.LU.64 R18, [R1+0x618] ;  /* 0x0006180001127983 */ /* 0x004ea80000300a00 */
[----:B------:R1:W-:Y:S04]  /*ac10*/  LDGSTS.E [R2+0x20008], desc[UR48][R24.64], !P0 ;  /* 0x2000800018027fae */ /* 0x0003e8000c121870 */
[----:B------:R1:W-:Y:S04]  /*ac20*/  STL.64 [R1+0x58], R12 ;  /* 0x0000580c01007387 */ /* 0x0003e80000100a00 */
[----:B------:R4:W-:Y:S04]  /*ac30*/  LDGSTS.E [R2+0x24008], desc[UR48][R22.64], !P0 ;  /* 0x2400800016027fae */ /* 0x0009e8000c121870 */
[----:B------:R-:W2:Y:S04]  /*ac40*/  LDL.LU.64 R16, [R1+0x628] ;  /* 0x0006280001107983 */ /* 0x000ea80000300a00 */
[----:B------:R5:W-:Y:S04]  /*ac50*/  LDGSTS.E [R2+0x28008], desc[UR48][R20.64], !P0 ;  /* 0x2800800014027fae */ /* 0x000be8000c121870 */
[----:B------:R-:W-:Y:S04]  /*ac60*/  LDGSTS.E [R2+0x2c008], desc[UR48][R12.64], !P0 ;  /* 0x2c0080000c027fae */ /* 0x000fe8000c121870 */
[----:B-1----:R-:W2:Y:S04]  /*ac70*/  LDL.LU.64 R12, [R1+0x638] ;  /* 0x00063800010c7983 */ /* 0x002ea80000300a00 */
[----:B------:R-:W2:Y:S04]  /*ac80*/  LDL.LU.64 R238, [R1+0x648] ;  /* 0x0006480001ee7983 */ /* 0x000ea80000300a00 */
[----:B------:R-:W2:Y:S01]  /*ac90*/  LDL.LU.64 R232, [R1+0x658] ;  /* 0x0006580001e87983 */ /* 0x000ea20000300a00 */
[----:B------:R-:W-:-:S05]  /*aca0*/  IMAD.WIDE R24, R243, 0x4, R28 ;  /* 0x00000004f3187825 */ /* 0x000fca00078e021c */
[----:B------:R-:W-:Y:S04]  /*acb0*/  STL.64 [R1+0x60], R24 ;  /* 0x0000601801007387 */ /* 0x000fe80000100a00 */
[----:B------:R-:W-:Y:S01]  /*acc0*/  LDGSTS.E [R2+0x2000c], desc[UR48][R24.64], !P1 ;  /* 0x2000c00018027fae */ /* 0x000fe2000c921870 */
[----:B----4-:R-:W-:-:S04]  /*acd0*/  IMAD.WIDE R22, R243, 0x4, R14 ;  /* 0x00000004f3167825 */ /* 0x010fc800078e020e */
[C---:B-----5:R-:W-:Y:S01]  /*ace0*/  IMAD.WIDE R20, R243.reuse, 0x4, R10 ;  /* 0x00000004f3147825 */ /* 0x060fe200078e020a */
[----:B------:R3:W-:Y:S03]  /*acf0*/  LDGSTS.E [R2+0x2400c], desc[UR48][R22.64], !P1 ;  /* 0x2400c00016027fae */ /* 0x0007e6000c921870 */
[C---:B------:R-:W-:Y:S01]  /*ad00*/  IMAD.WIDE R14, R243.reuse, 0x4, R240 ;  /* 0x00000004f30e7825 */ /* 0x040fe200078e02f0 */
[----:B------:R-:W4:Y:S04]  /*ad10*/  LDL.LU.64 R10, [R1+0x670] ;  /* 0x00067000010a7983 */ /* 0x000f280000300a00 */
[----:B------:R-:W-:Y:S04]  /*ad20*/  STL.64 [R1+0x70], R22 ;  /* 0x0000701601007387 */ /* 0x000fe80000100a00 */
[----:B------:R-:W-:Y:S04]  /*ad30*/  STL.64 [R1+0x78], R20 ;  /* 0x0000781401007387 */ /* 0x000fe80000100a00 */
[----:B------:R1:W-:Y:S04]  /*ad40*/  STL.64 [R1+0x80], R14 ;  /* 0x0000800e01007387 */ /* 0x0003e80000100a00 */
[----:B------:R-:W5:Y:S04]  /*ad50*/  LDL.LU.64 R30, [R1+0x668] ;  /* 0x00066800011e7983 */ /* 0x000f680000300a00 */
[----:B------:R3:W-:Y:S04]  /*ad60*/  LDGSTS.E [R2+0x2800c], desc[UR48][R20.64], !P1 ;  /* 0x2800c00014027fae */ /* 0x0007e8000c921870 */
[----:B------:R-:W-:Y:S04]  /*ad70*/  LDGSTS.E [R2+0x2c00c], desc[UR48][R14.64], !P1 ;  /* 0x2c00c0000e027fae */ /* 0x000fe8000c921870 */
[----:B-1----:R-:W5:Y:S04]  /*ad80*/  LDL.LU.64 R14, [R1+0x680] ;  /* 0x00068000010e7983 */ /* 0x002f680000300a00 */
[----:B------:R-:W5:Y:S04]  /*ad90*/  LDL.LU.64 R28, [R1+0x698] ;  /* 0x00069800011c7983 */ /* 0x000f680000300a00 */
[----:B------:R-:W5:Y:S01]  /*ada0*/  LDL.LU.64 R240, [R1+0x690] ;  /* 0x0006900001f07983 */ /* 0x000f620000300a00 */
[----:B---3--:R-:W-:-:S04]  /*adb0*/  IMAD.WIDE R22, R243, 0x4, R38 ;  /* 0x00000004f3167825 */ /* 0x008fc800078e0226 */
[C---:B------:R-:W-:Y:S01]  /*adc0*/  IMAD.WIDE R20, R243.reuse, 0x4, R36 ;  /* 0x00000004f3147825 */ /* 0x040fe200078e0224 */
[----:B------:R1:W-:Y:S03]  /*add0*/  STL.64 [R1+0x108], R22 ;  /* 0x0001081601007387 */ /* 0x0003e60000100a00 */
[C---:B--2---:R-:W-:Y:S01]  /*ade0*/  IMAD.WIDE R18, R243.reuse, 0x4, R18 ;  /* 0x00000004f3127825 */ /* 0x044fe200078e0212 */
[----:B------:R1:W-:Y:S03]  /*adf0*/  LDGSTS.E [R2+0x30000], desc[UR48][R22.64], !P6 ;  /* 0x3000000016027fae */ /* 0x0003e6000f121870 */
[C---:B------:R-:W-:Y:S01]  /*ae00*/  IMAD.WIDE R16, R243.reuse, 0x4, R16 ;  /* 0x00000004f3107825 */ /* 0x040fe200078e0210 */
[----:B------:R2:W-:Y:S04]  /*ae10*/  STL.64 [R1+0x100], R20 ;  /* 0x0001001401007387 */ /* 0x0005e80000100a00 */
[----:B------:R2:W-:Y:S04]  /*ae20*/  LDGSTS.E [R2+0x34000], desc[UR48][R20.64], !P6 ;  /* 0x3400000014027fae */ /* 0x0005e8000f121870 */
[----:B------:R3:W-:Y:S04]  /*ae30*/  STL.64 [R1+0xf8], R18 ;  /* 0x0000f81201007387 */ /* 0x0007e80000100a00 */
[----:B------:R4:W-:Y:S04]  /*ae40*/  STL.64 [R1+0xf0], R16 ;  /* 0x0000f01001007387 */ /* 0x0009e80000100a00 */
[----:B------:R3:W-:Y:S01]  /*ae50*/  LDGSTS.E [R2+0x38000], desc[UR48][R18.64], !P6 ;  /* 0x3800000012027fae */ /* 0x0007e2000f121870 */
[----:B-1----:R-:W-:-:S03]  /*ae60*/  IMAD.WIDE R22, R243, 0x4, R12 ;  /* 0x00000004f3167825 */ /* 0x002fc600078e020c */
[----:B------:R4:W-:Y:S01]  /*ae70*/  LDGSTS.E [R2+0x3c000], desc[UR48][R16.64], !P6 ;  /* 0x3c00000010027fae */ /* 0x0009e2000f121870 */
[----:B--2---:R-:W-:-:S03]  /*ae80*/  IMAD.WIDE R20, R243, 0x4, R238 ;  /* 0x00000004f3147825 */ /* 0x004fc600078e02ee */
[----:B------:R-:W2:Y:S01]  /*ae90*/  LDL.LU.64 R12, [R1+0x6a8] ;  /* 0x0006a800010c7983 */ /* 0x000ea20000300a00 */
[----:B---3--:R-:W-:-:S03]  /*aea0*/  IMAD.WIDE R18, R243, 0x4, R232 ;  /* 0x00000004f3127825 */ /* 0x008fc600078e02e8 */
[----:B------:R-:W-:Y:S04]  /*aeb0*/  STL.64 [R1+0xe8], R22 ;  /* 0x0000e81601007387 */ /* 0x000fe80000100a00 */
[----:B------:R-:W3:Y:S01]  /*aec0*/  LDL.LU.64 R238, [R1+0x6b8] ;  /* 0x0006b80001ee7983 */ /* 0x000ee20000300a00 */
[----:B------:R-:W-:-:S03]  /*aed0*/  ISETP.GE.U32.AND P3, PT, R230, 0x7fffff42, PT ;  /* 0x7fffff42e600780c */ /* 0x000fc60003f66070 */
[----:B------:R-:W-:Y:S04]  /*aee0*/  STL.64 [R1+0xe0], R20 ;  /* 0x0000e01401007387 */ /* 0x000fe80000100a00 */
[----:B------:R-:W3:Y:S04]  /*aef0*/  LDL.LU.64 R232, [R1+0x6d0] ;  /* 0x0006d00001e87983 */ /* 0x000ee80000300a00 */
[----:B------:R5:W-:Y:S04]  /*af00*/  STL.64 [R1+0xd8], R18 ;  /* 0x0000d81201007387 */ /* 0x000be80000100a00 */
[----:B------:R-:W-:Y:S04]  /*af10*/  LDGSTS.E [R2+0x30004], desc[UR48][R22.64], !P5 ;  /* 0x3000400016027fae */ /* 0x000fe8000e921870 */
[----:B------:R-:W-:Y:S04]  /*af20*/  LDGSTS.E [R2+0x34004], desc[UR48][R20.64], !P5 ;  /* 0x3400400014027fae */ /* 0x000fe8000e921870 */
[----:B------:R5:W-:Y:S01]  /*af30*/  LDGSTS.E [R2+0x38004], desc[UR48][R18.64], !P5 ;  /* 0x3800400012027fae */ /* 0x000be2000e921870 */
[----:B----4-:R-:W-:-:S03]  /*af40*/  IMAD.WIDE R16, R243, 0x4, R10 ;  /* 0x00000004f3107825 */ /* 0x010fc600078e020a */
[----:B------:R-:W4:Y:S04]  /*af50*/  LDL.LU.64 R10, [R1+0x6c8] ;  /* 0x0006c800010a7983 */ /* 0x000f280000300a00 */
[----:B------:R1:W-:Y:S04]  /*af60*/  STL.64 [R1+0xd0], R16 ;  /* 0x0000d01001007387 */ /* 0x0003e80000100a00 */
[----:B------:R1:W-:Y:S01]  /*af70*/  LDGSTS.E [R2+0x3c004], desc[UR48][R16.64], !P5 ;  /* 0x3c00400010027fae */ /* 0x0003e2000e921870 */
[----:B-----5:R-:W-:-:S05]  /*af80*/  IMAD.WIDE R18, R243, 0x4, R30 ;  /* 0x00000004f3127825 */ /* 0x020fca00078e021e */
[----:B------:R5:W-:Y:S04]  /*af90*/  STL.64 [R1+0xc8], R18 ;  /* 0x0000c81201007387 */ /* 0x000be80000100a00 */
[----:B------:R-:W4:Y:S04]  /*afa0*/  LDL.LU.64 R30, [R1+0x1b8] ;  /* 0x0001b800011e7983 */ /* 0x000f280000300a00 */
[----:B------:R-:W-:Y:S01]  /*afb0*/  LDGSTS.E [R2+0x30008], desc[UR48][R18.64], !P3 ;  /* 0x3000800012027fae */ /* 0x000fe2000d921870 */
[----:B------:R-:W-:-:S04]  /*afc0*/  IMAD.WIDE R14, R243, 0x4, R14 ;  /* 0x00000004f30e7825 */ /* 0x000fc800078e020e */
[C---:B------:R-:W-:Y:S01]  /*afd0*/  IMAD.WIDE R20, R243.reuse, 0x4, R28 ;  /* 0x00000004f3147825 */ /* 0x040fe200078e021c */
[----:B------:R5:W-:Y:S03]  /*afe0*/  STL.64 [R1+0xc0], R14 ;  /* 0x0000c00e01007387 */ /* 0x000be60000100a00 */
[----:B-1----:R-:W-:Y:S01]  /*aff0*/  IMAD.WIDE R16, R243, 0x4, R240 ;  /* 0x00000004f3107825 */ /* 0x002fe200078e02f0 */
[----:B------:R-:W-:Y:S04]  /*b000*/  STL.64 [R1+0xb8], R20 ;  /* 0x0000b81401007387 */ /* 0x000fe80000100a00 */
[----:B------:R1:W-:Y:S04]  /*b010*/  STL.64 [R1+0xb0], R16 ;  /* 0x0000b01001007387 */ /* 0x0003e80000100a00 */
[----:B-----5:R-:W5:Y:S04]  /*b020*/  LDL.LU.64 R18, [R1+0x1c0] ;  /* 0x0001c00001127983 */ /* 0x020f680000300a00 */
[----:B------:R-:W5:Y:S04]  /*b030*/  LDL.LU.64 R28, [R1+0x1d0] ;  /* 0x0001d000011c7983 */ /* 0x000f680000300a00 */
[----:B------:R-:W-:Y:S01]  /*b040*/  LDGSTS.E [R2+0x34008], desc[UR48][R14.64], !P3 ;  /* 0x340080000e027fae */ /* 0x000fe2000d921870 */
[----:B------:R-:W-:-:S02]  /*b050*/  ISETP.GE.AND P4, PT, R252, R231, PT ;  /* 0x000000e7fc00720c */ /* 0x000fc40003f86270 */
[----:B------:R-:W-:Y:S01]  /*b060*/  IADD3 R247, R247, 0x3f, RZ ;  /* 0x0000003ff7f77810 */ /* 0x000fe20007ffe0ff */
[----:B------:R4:W-:Y:S04]  /*b070*/  LDGSTS.E [R2+0x38008], desc[UR48][R20.64], !P3 ;  /* 0x3800800014027fae */ /* 0x0009e8000d921870 */
[----:B------:R-:W5:Y:S04]  /*b080*/  LDL.LU.64 R14, [R1+0x1d8] ;  /* 0x0001d800010e7983 */ /* 0x000f680000300a00 */
[----:B------:R-:W5:Y:S01]  /*b090*/  LDL.LU.64 R240, [R1+0x1e8] ;  /* 0x0001e80001f07983 */ /* 0x000f620000300a00 */
[----:B------:R-:W-:-:S02]  /*b0a0*/  SEL R230, RZ, 0x4, P4 ;  /* 0x00000004ffe67807 */ /* 0x000fc40002000000 */
[----:B------:R-:W-:Y:S01]  /*b0b0*/  ISETP.GT.AND P4, PT, R247, 0xbf, PT ;  /* 0x000000bff700780c */ /* 0x000fe20003f84270 */
[----:B------:R-:W5:Y:S01]  /*b0c0*/  LDL.LU.64 R36, [R1+0x1f0] ;  /* 0x0001f00001247983 */ /* 0x000f620000300a00 */
[----:B------:R-:W-:Y:S01]  /*b0d0*/  USHF.L.U32 UR8, UR5, 0x6, URZ ;  /* 0x0000000605087899 */ /* 0x000fe2000800063f */
[----:B--2---:R-:W-:Y:S01]  /*b0e0*/  IMAD.WIDE R26, R243, 0x4, R12 ;  /* 0x00000004f31a7825 */ /* 0x004fe200078e020c */
[----:B------:R-:W-:Y:S01]  /*b0f0*/  SEL R230, R230, RZ, P4 ;  /* 0x000000ffe6e67207 */ /* 0x000fe20002000000 */
[----:B------:R2:W-:Y:S01]  /*b100*/  LDGSTS.E [R2+0x3c008], desc[UR48][R16.64], !P3 ;  /* 0x3c00800010027fae */ /* 0x0005e2000d921870 */
[----:B------:R-:W-:Y:S01]  /*b110*/  ISETP.GE.U32.AND P4, PT, R231, 0x7fffff41, PT ;  /* 0x7fffff41e700780c */ /* 0x000fe20003f86070 */
[----:B------:R-:W2:Y:S01]  /*b120*/  LDC R247, c[0x0][0x230] ;  /* 0x00008c00fff77b82 */ /* 0x000ea20000000800 */
[----:B------:R-:W-:Y:S01]  /*b130*/  ISETP.NE.U32.AND P0, PT, R230, RZ, PT ;  /* 0x000000ffe600720c */ /* 0x000fe20003f05070 */
[----:B------:R-:W-:-:S06]  /*b140*/  VIADD R230, R246, 0xffffff7f ;  /* 0xffffff7ff6e67836 */ /* 0x000fcc0000000000 */
[----:B------:R-:W2:Y:S01]  /*b150*/  LDC R231, c[0x0][0x230] ;  /* 0x00008c00ffe77b82 */ /* 0x000ea20000000800 */
[C---:B---3--:R-:W-:Y:S01]  /*b160*/  IMAD.WIDE R24, R243.reuse, 0x4, R238 ;  /* 0x00000004f3187825 */ /* 0x048fe200078e02ee */
[----:B-1----:R-:W3:Y:S03]  /*b170*/  LDL.LU.64 R16, [R1+0x200] ;  /* 0x0002000001107983 */ /* 0x002ee60000300a00 */
[----:B------:R-:W-:Y:S01]  /*b180*/  IMAD.WIDE R22, R243, 0x4, R232 ;  /* 0x00000004f3167825 */ /* 0x000fe200078e02e8 */
[----:B------:R1:W-:Y:S02]  /*b190*/  LDGSTS.E [R2+0x3000c], desc[UR48][R26.64], !P4 ;  /* 0x3000c0001a027fae */ /* 0x0003e4000e121870 */
[----:B------:R-:W1:Y:S01]  /*b1a0*/  LDC R246, c[0x0][0x230] ;  /* 0x00008c00fff67b82 */ /* 0x000e620000000800 */
[----:B------:R-:W-:Y:S01]  /*b1b0*/  ISETP.GE.U32.AND P1, PT, R230, 0x7fffff40, PT ;  /* 0x7fffff40e600780c */ /* 0x000fe20003f26070 */
[----:B------:R-:W-:Y:S01]  /*b1c0*/  STL.64 [R1+0xa8], R26 ;  /* 0x0000a81a01007387 */ /* 0x000fe20000100a00 */
[----:B------:R-:W-:-:S03]  /*b1d0*/  IADD3 R230, R245, -0x82, RZ ;  /* 0xffffff7ef5e67810 */ /* 0x000fc60007ffe0ff */
[----:B------:R-:W3:Y:S01]  /*b1e0*/  LDL.LU.64 R12, [R1+0x208] ;  /* 0x00020800010c7983 */ /* 0x000ee20000300a00 */
[----:B------:R-:W-:Y:S01]  /*b1f0*/  ISETP.GE.U32.AND P6, PT, R230, 0x7fffff3f, PT ;  /* 0x7fffff3fe600780c */ /* 0x000fe20003fc6070 */
[----:B------:R-:W3:Y:S02]  /*b200*/  LDC R245, c[0x0][0x230] ;  /* 0x00008c00fff57b82 */ /* 0x000ee40000000800 */
[----:B------:R-:W-:Y:S04]  /*b210*/  LDGSTS.E [R2+0x3400c], desc[UR48][R24.64], !P4 ;  /* 0x3400c00018027fae */ /* 0x000fe8000e121870 */
[----:B------:R-:W-:Y:S01]  /*b220*/  STL.64 [R1+0xa0], R24 ;  /* 0x0000a01801007387 */ /* 0x000fe20000100a00 */
[----:B--2---:R-:W-:-:S03]  /*b230*/  VIADD R230, R231, 0xffffff7d ;  /* 0xffffff7de7e67836 */ /* 0x004fc60000000000 */
[----:B------:R2:W-:Y:S02]  /*b240*/  LDGSTS.E [R2+0x3800c], desc[UR48][R22.64], !P4 ;  /* 0x3800c00016027fae */ /* 0x0005e4000e121870 */
[----:B------:R-:W-:Y:S02]  /*b250*/  ISETP.GE.U32.AND P5, PT, R230, 0x7fffff3e, PT ;  /* 0x7fffff3ee600780c */ /* 0x000fe40003fa6070 */
[----:B-1----:R-:W-:Y:S02]  /*b260*/  IADD3 R230, R246, -0x84, RZ ;  /* 0xffffff7cf6e67810 */ /* 0x002fe40007ffe0ff */
[----:B------:R-:W1:Y:S02]  /*b270*/  LDC R246, c[0x0][0x230] ;  /* 0x00008c00fff67b82 */ /* 0x000e640000000800 */
[----:B------:R-:W-:Y:S02]  /*b280*/  ISETP.GE.U32.AND P3, PT, R230, 0x7fffff3d, PT ;  /* 0x7fffff3de600780c */ /* 0x000fe40003f66070 */
[----:B------:R-:W-:Y:S01]  /*b290*/  MOV R230, UR8 ;  /* 0x0000000800e67c02 */ /* 0x000fe20008000f00 */
[----:B----4-:R-:W-:-:S02]  /*b2a0*/  IMAD.WIDE R20, R243, 0x4, R10 ;  /* 0x00000004f3147825 */ /* 0x010fc400078e020a */
[----:B------:R-:W4:Y:S04]  /*b2b0*/  LDL.LU.64 R10, [R1+0x210] ;  /* 0x00021000010a7983 */ /* 0x000f280000300a00 */
[----:B------:R-:W-:Y:S04]  /*b2c0*/  STL.64 [R1+0x98], R22 ;  /* 0x0000981601007387 */ /* 0x000fe80000100a00 */
[----:B------:R2:W-:Y:S04]  /*b2d0*/  STL.64 [R1+0x90], R20 ;  /* 0x0000901401007387 */ /* 0x0005e80000100a00 */
[----:B------:R-:W4:Y:S04]  /*b2e0*/  LDL.LU.64 R232, [R1+0x218] ;  /* 0x0002180001e87983 */ /* 0x000f280000300a00 */
[----:B------:R-:W4:Y:S04]  /*b2f0*/  LDL.LU.64 R238, [R1+0x228] ;  /* 0x0002280001ee7983 */ /* 0x000f280000300a00 */
[----:B------:R1:W-:Y:S01]  /*b300*/  LDGSTS.E [R2+0x3c00c], desc[UR48][R20.64], !P4 ;  /* 0x3c00c00014027fae */ /* 0x0003e2000e121870 */
[----:B------:R-:W-:-:S03]  /*b310*/  IMAD.WIDE R78, R230, 0x4, R30 ;  /* 0x00000004e64e7825 */ /* 0x000fc600078e021e */
[----:B------:R-:W4:Y:S04]  /*b320*/  LDL.LU.64 R30, [R1+0x230] ;  /* 0x00023000011e7983 */ /* 0x000f280000300a00 */
[----:B------:R-:W0:Y:S04]  /*b330*/  LDGDEPBAR ;  /* 0x00000000000079af */ /* 0x000e280000000000 */
[----:B------:R-:W-:Y:S01]  /*b340*/  LDGSTS.E [R244+0x4000], desc[UR48][R78.64], P2 ;  /* 0x040000004ef47fae */ /* 0x000fe20009121870 */
[----:B-----5:R-:W-:-:S04]  /*b350*/  IMAD.WIDE R62, R230, 0x4, R18 ;  /* 0x00000004e63e7825 */ /* 0x020fc800078e0212 */
[C---:B------:R-:W-:Y:S02]  /*b360*/  IMAD.WIDE R18, R230.reuse, 0x4, R28 ;  /* 0x00000004e6127825 */ /* 0x040fe400078e021c */
[----:B------:R-:W5:Y:S04]  /*b370*/  LDL.LU.64 R28, [R1+0x240] ;  /* 0x00024000011c7983 */ /* 0x000f680000300a00 */
[----:B------:R1:W-:Y:S01]  /*b380*/  STL.64 [R1+0x88], R78 ;  /* 0x0000884e01007387 */ /* 0x0003e20000100a00 */
[----:B------:R-:W-:-:S03]  /*b390*/  IMAD.WIDE R44, R230, 0x4, R14 ;  /* 0x00000004e62c7825 */ /* 0x000fc600078e020e */
[----:B------:R-:W5:Y:S01]  /*b3a0*/  LDL.LU.64 R14, [R1+0x248] ;  /* 0x00024800010e7983 */ /* 0x000f620000300a00 */
[----:B------:R-:W-:-:S03]  /*b3b0*/  IMAD.WIDE R76, R230, 0x4, R240 ;  /* 0x00000004e64c7825 */ /* 0x000fc600078e02f0 */
[----:B------:R-:W5:Y:S04]  /*b3c0*/  LDL.LU.64 R240, [R1+0x258] ;  /* 0x0002580001f07983 */ /* 0x000f680000300a00 */
[----:B------:R-:W-:Y:S04]  /*b3d0*/  STL.64 [R1+0x118], R62 ;  /* 0x0001183e01007387 */ /* 0x000fe80000100a00 */
[----:B------:R-:W-:Y:S04]  /*b3e0*/  STL.64 [R1+0x128], R18 ;  /* 0x0001281201007387 */ /* 0x000fe80000100a00 */
[----:B------:R1:W-:Y:S04]  /*b3f0*/  STL.64 [R1+0x148], R76 ;  /* 0x0001484c01007387 */ /* 0x0003e80000100a00 */
[----:B--2---:R-:W2:Y:S01]  /*b400*/  LDL.LU.64 R20, [R1+0x260] ;  /* 0x0002600001147983 */ /* 0x004ea20000300a00 */
[----:B------:R-:W-:-:S03]  /*b410*/  IMAD.WIDE R60, R230, 0x4, R36 ;  /* 0x00000004e63c7825 */ /* 0x000fc600078e0224 */
[----:B------:R-:W-:Y:S01]  /*b420*/  STL.64 [R1+0x138], R44 ;  /* 0x0001382c01007387 */ /* 0x000fe20000100a00 */
[----:B---3--:R-:W-:-:S03]  /*b430*/  IMAD.WIDE R16, R230, 0x4, R16 ;  /* 0x00000004e6107825 */ /* 0x008fc600078e0210 */
[----:B------:R-:W-:Y:S04]  /*b440*/  STL.64 [R1+0x158], R60 ;  /* 0x0001583c01007387 */ /* 0x000fe80000100a00 */
[----:B------:R-:W3:Y:S01]  /*b450*/  LDL.LU.64 R70, [R1+0x270] ;  /* 0x0002700001467983 */ /* 0x000ee20000300a00 */
[----:B------:R-:W-:-:S03]  /*b460*/  IMAD.WIDE R38, R230, 0x4, R12 ;  /* 0x00000004e6267825 */ /* 0x000fc600078e020c */
[----:B------:R-:W3:Y:S04]  /*b470*/  LDL.LU.64 R34, [R1+0x278] ;  /* 0x0002780001227983 */ /* 0x000ee80000300a00 */
[----:B------:R-:W-:Y:S01]  /*b480*/  LDGSTS.E [R244+0x4400], desc[UR48][R76.64], P2 ;  /* 0x044000004cf47fae */ /* 0x000fe20009121870 */
[----:B----4-:R-:W-:-:S03]  /*b490*/  IMAD.WIDE R50, R230, 0x4, R10 ;  /* 0x00000004e6327825 */ /* 0x010fc600078e020a */
[----:B------:R-:W4:Y:S04]  /*b4a0*/  LDL.LU.64 R10, [R1+0x280] ;  /* 0x00028000010a7983 */ /* 0x000f280000300a00 */
[----:B------:R-:W-:Y:S04]  /*b4b0*/  STL.64 [R1+0x168], R16 ;  /* 0x0001681001007387 */ /* 0x000fe80000100a00 */
[----:B------:R-:W4:Y:S01]  /*b4c0*/  LDL.LU.64 R12, [R1+0x288] ;  /* 0x00028800010c7983 */ /* 0x000f220000300a00 */
[----:B------:R-:W-:-:S03]  /*b4d0*/  IMAD.WIDE R232, R230, 0x4, R232 ;  /* 0x00000004e6e87825 */ /* 0x000fc600078e02e8 */
[----:B------:R-:W4:Y:S01]  /*b4e0*/  LDL.LU.64 R68, [R1+0x298] ;  /* 0x0002980001447983 */ /* 0x000f220000300a00 */
[----:B------:R-:W-:-:S03]  /*b4f0*/  IMAD.WIDE R52, R230, 0x4, R238 ;  /* 0x00000004e6347825 */ /* 0x000fc600078e02ee */
[----:B------:R-:W4:Y:S04]  /*b500*/  LDL.LU.64 R32, [R1+0x2a0] ;  /* 0x0002a00001207983 */ /* 0x000f280000300a00 */
[----:B------:R-:W4:Y:S01]  /*b510*/  LDL.LU.64 R238, [R1+0x2b0] ;  /* 0x0002b00001ee7983 */ /* 0x000f220000300a00 */
[----:B------:R-:W-:-:S03]  /*b520*/  IMAD.WIDE R36, R230, 0x4, R30 ;  /* 0x00000004e6247825 */ /* 0x000fc600078e021e */
[----:B------:R1:W-:Y:S04]  /*b530*/  STL.64 [R1+0x188], R50 ;  /* 0x0001883201007387 */ /* 0x0003e80000100a00 */
[----:B------:R-:W-:Y:S04]  /*b540*/  STL.64 [R1+0x178], R38 ;  /* 0x0001782601007387 */ /* 0x000fe80000100a00 */
[----:B------:R-:W4:Y:S04]  /*b550*/  LDL.LU.64 R30, [R1+0x2b8] ;  /* 0x0002b800011e7983 */ /* 0x000f280000300a00 */
[----:B------:R-:W-:Y:S04]  /*b560*/  STL.64 [R1+0x198], R232 ;  /* 0x000198e801007387 */ /* 0x000fe80000100a00 */
[----:B------:R-:W4:Y:S04]  /*b570*/  LDL.LU.64 R42, [R1+0x2c8] ;  /* 0x0002c800012a7983 */ /* 0x000f280000300a00 */
[----:B------:R-:W4:Y:S04]  /*b580*/  LDL.LU.64 R54, [R1+0x2d0] ;  /* 0x0002d00001367983 */ /* 0x000f280000300a00 */
[----:B------:R-:W4:Y:S04]  /*b590*/  LDL.LU.64 R46, [R1+0x2e0] ;  /* 0x0002e000012e7983 */ /* 0x000f280000300a00 */
[----:B------:R-:W-:Y:S01]  /*b5a0*/  STL.64 [R1+0x1a8], R52 ;  /* 0x0001a83401007387 */ /* 0x000fe20000100a00 */
[----:B-----5:R-:W-:-:S03]  /*b5b0*/  IMAD.WIDE R48, R230, 0x4, R28 ;  /* 0x00000004e6307825 */ /* 0x020fc600078e021c */
[----:B------:R-:W5:Y:S04]  /*b5c0*/  LDL.LU.64 R24, [R1+0x2e8] ;  /* 0x0002e80001187983 */ /* 0x000f680000300a00 */
[----:B------:R-:W5:Y:S04]  /*b5d0*/  LDL.LU.64 R40, [R1+0x2f0] ;  /* 0x0002f00001287983 */ /* 0x000f680000300a00 */
[----:B------:R-:W-:Y:S04]  /*b5e0*/  LDGSTS.E [R244+0x4800], desc[UR48][R50.64], P2 ;  /* 0x0480000032f47fae */ /* 0x000fe80009121870 */
[----:B------:R-:W-:Y:S01]  /*b5f0*/  LDGSTS.E [R244+0x4c00], desc[UR48][R48.64], P2 ;  /* 0x04c0000030f47fae */ /* 0x000fe20009121870 */
[----:B------:R-:W-:-:S04]  /*b600*/  IMAD.WIDE R28, R230, 0x4, R14 ;  /* 0x00000004e61c7825 */ /* 0x000fc800078e020e */
[C---:B------:R-:W-:Y:S02]  /*b610*/  IMAD.WIDE R26, R230.reuse, 0x4, R240 ;  /* 0x00000004e61a7825 */ /* 0x040fe400078e02f0 */
[----:B------:R-:W5:Y:S04]  /*b620*/  LDL.LU.64 R240, [R1+0x2f8] ;  /* 0x0002f80001f07983 */ /* 0x000f680000300a00 */
[----:B------:R-:W5:Y:S04]  /*b630*/  LDL.LU.64 R14, [R1+0x308] ;  /* 0x00030800010e7983 */ /* 0x000f680000300a00 */
[----:B------:R1:W-:Y:S04]  /*b640*/  STL.64 [R1+0x1c8], R48 ;  /* 0x0001c83001007387 */ /* 0x0003e80000100a00 */
[----:B------:R-:W-:Y:S01]  /*b650*/  STL.64 [R1+0x1b8], R36 ;  /* 0x0001b82401007387 */ /* 0x000fe20000100a00 */
[----:B--2---:R-:W-:-:S03]  /*b660*/  IMAD.WIDE R22, R230, 0x4, R20 ;  /* 0x00000004e6167825 */ /* 0x004fc600078e0214 */
[----:B------:R-:W2:Y:S04]  /*b670*/  LDL.LU.64 R20, [R1+0x310] ;  /* 0x0003100001147983 */ /* 0x000ea80000300a00 */
[----:B------:R-:W-:Y:S01]  /*b680*/  STL.64 [R1+0x1d8], R28 ;  /* 0x0001d81c01007387 */ /* 0x000fe20000100a00 */
[----:B---3--:R-:W-:-:S03]  /*b690*/  IMAD.WIDE R70, R230, 0x4, R70 ;  /* 0x00000004e6467825 */ /* 0x008fc600078e0246 */
[----:B------:R-:W-:Y:S01]  /*b6a0*/  STL.64 [R1+0x1e8], R26 ;  /* 0x0001e81a01007387 */ /* 0x000fe20000100a00 */
[----:B------:R-:W-:-:S03]  /*b6b0*/  IMAD.WIDE R34, R230, 0x4, R34 ;  /* 0x00000004e6227825 */ /* 0x000fc600078e0222 */
[----:B------:R3:W-:Y:S04]  /*b6c0*/  STL.64 [R1+0x208], R70 ;  /* 0x0002084601007387 */ /* 0x0007e80000100a00 */
[----:B------:R-:W-:Y:S04]  /*b6d0*/  STL.64 [R1+0x1f8], R22 ;  /* 0x0001f81601007387 */ /* 0x000fe80000100a00 */
[----:B------:R-:W-:Y:S04]  /*b6e0*/  STL.64 [R1+0x218], R34 ;  /* 0x0002182201007387 */ /* 0x000fe80000100a00 */
[----:B------:R-:W-:Y:S01]  /*b6f0*/  LDGSTS.E [R244+0x5000], desc[UR48][R70.64], P2 ;  /* 0x0500000046f47fae */ /* 0x000fe20009121870 */
[----:B----4-:R-:W-:-:S05]  /*b700*/  IMAD.WIDE R10, R230, 0x4, R10 ;  /* 0x00000004e60a7825 */ /* 0x010fca00078e020a */
[----:B------:R-:W-:Y:S01]  /*b710*/  STL.64 [R1+0x228], R10 ;  /* 0x0002280a01007387 */ /* 0x000fe20000100a00 */
[----:B------:R-:W-:-:S04]  /*b720*/  IMAD.WIDE R12, R230, 0x4, R12 ;  /* 0x00000004e60c7825 */ /* 0x000fc800078e020c */
[----:B------:R-:W-:-:S04]  /*b730*/  IMAD.WIDE R68, R230, 0x4, R68 ;  /* 0x00000004e6447825 */ /* 0x000fc800078e0244 */
[C---:B------:R-:W-:Y:S01]  /*b740*/  IMAD.WIDE R32, R230.reuse, 0x4, R32 ;  /* 0x00000004e6207825 */ /* 0x040fe200078e0220 */
[----:B------:R4:W-:Y:S03]  /*b750*/  STL.64 [R1+0x248], R68 ;  /* 0x0002484401007387 */ /* 0x0009e60000100a00 */
[C---:B------:R-:W-:Y:S01]  /*b760*/  IMAD.WIDE R238, R230.reuse, 0x4, R238 ;  /* 0x00000004e6ee7825 */ /* 0x040fe200078e02ee */
[----:B------:R-:W-:Y:S04]  /*b770*/  STL.64 [R1+0x238], R12 ;  /* 0x0002380c01007387 */ /* 0x000fe80000100a00 */
[----:B------:R-:W-:Y:S04]  /*b780*/  STL.64 [R1+0x258], R32 ;  /* 0x0002582001007387 */ /* 0x000fe80000100a00 */
[----:B------:R-:W-:Y:S01]  /*b790*/  STL.64 [R1+0x268], R238 ;  /* 0x000268ee01007387 */ /* 0x000fe20000100a00 */
[----:B------:R-:W-:-:S03]  /*b7a0*/  IMAD.WIDE R30, R230, 0x4, R30 ;  /* 0x00000004e61e7825 */ /* 0x000fc600078e021e */
[----:B------:R-:W-:Y:S01]  /*b7b0*/  LDGSTS.E [R244+0x5400], desc[UR48][R68.64], P2 ;  /* 0x0540000044f47fae */ /* 0x000fe20009121870 */
[----:B------:R-:W-:-:S04]  /*b7c0*/  IMAD.WIDE R42, R230, 0x4, R42 ;  /* 0x00000004e62a7825 */ /* 0x000fc800078e022a */
[C---:B------:R-:W-:Y:S01]  /*b7d0*/  IMAD.WIDE R54, R230.reuse, 0x4, R54 ;  /* 0x00000004e6367825 */ /* 0x040fe200078e0236 */
[----:B------:R4:W-:Y:S03]  /*b7e0*/  STL.64 [R1+0x288], R42 ;  /* 0x0002882a01007387 */ /* 0x0009e60000100a00 */
[C---:B------:R-:W-:Y:S01]  /*b7f0*/  IMAD.WIDE R46, R230.reuse, 0x4, R46 ;  /* 0x00000004e62e7825 */ /* 0x040fe200078e022e */
[----:B------:R-:W-:Y:S04]  /*b800*/  STL.64 [R1+0x278], R30 ;  /* 0x0002781e01007387 */ /* 0x000fe80000100a00 */
[----:B------:R-:W-:Y:S01]  /*b810*/  STL.64 [R1+0x290], R54 ;  /* 0x0002903601007387 */ /* 0x000fe20000100a00 */
[----:B-----5:R-:W-:-:S04]  /*b820*/  IMAD.WIDE R24, R230, 0x4, R24 ;  /* 0x00000004e6187825 */ /* 0x020fc800078e0218 */
[C---:B------:R-:W-:Y:S01]  /*b830*/  IMAD.WIDE R40, R230.reuse, 0x4, R40 ;  /* 0x00000004e6287825 */ /* 0x040fe200078e0228 */
[----:B------:R-:W-:Y:S04]  /*b840*/  STL.64 [R1+0x2a0], R46 ;  /* 0x0002a02e01007387 */ /* 0x000fe80000100a00 */
[----:B------:R5:W-:Y:S04]  /*b850*/  STL.64 [R1+0x2b0], R40 ;  /* 0x0002b02801007387 */ /* 0x000be80000100a00 */
[----:B------:R-:W-:Y:S04]  /*b860*/  STL.64 [R1+0x2a8], R24 ;  /* 0x0002a81801007387 */ /* 0x000fe80000100a00 */
[----:B------:R-:W-:Y:S01]  /*b870*/  LDGSTS.E [R244+0x5800], desc[UR48][R42.64], P2 ;  /* 0x058000002af47fae */ /* 0x000fe20009121870 */
[----:B------:R-:W-:-:S03]  /*b880*/  IMAD.WIDE R240, R230, 0x4, R240 ;  /* 0x00000004e6f07825 */ /* 0x000fc600078e02f0 */
[----:B------:R-:W-:Y:S01]  /*b890*/  LDGSTS.E [R244+0x5c00], desc[UR48][R40.64], P2 ;  /* 0x05c0000028f47fae */ /* 0x000fe20009121870 */
[----:B------:R-:W-:-:S03]  /*b8a0*/  IMAD.WIDE R14, R230, 0x4, R14 ;  /* 0x00000004e60e7825 */ /* 0x000fc600078e020e */
[----:B------:R5:W-:Y:S04]  /*b8b0*/  STL.64 [R1+0x2b8], R240 ;  /* 0x0002b8f001007387 */ /* 0x000be80000100a00 */
[----:B------:R5:W-:Y:S04]  /*b8c0*/  STL.64 [R1+0x2c0], R14 ;  /* 0x0002c00e01007387 */ /* 0x000be80000100a00 */
[----:B-1----:R-:W5:Y:S01]  /*b8d0*/  LDL.LU.64 R78, [R1+0xba8] ;  /* 0x000ba800014e7983 */ /* 0x002f620000300a00 */
[----:B--2---:R-:W-:-:S03]  /*b8e0*/  IMAD.WIDE R20, R230, 0x4, R20 ;  /* 0x00000004e6147825 */ /* 0x004fc600078e0214 */
[----:B------:R-:W2:Y:S04]  /*b8f0*/  LDL.LU.64 R76, [R1+0xba0] ;  /* 0x000ba000014c7983 */ /* 0x000ea80000300a00 */
[----:B------:R1:W-:Y:S04]  /*b900*/  STL.64 [R1+0x2c8], R20 ;  /* 0x0002c81401007387 */ /* 0x0003e80000100a00 */
[----:B------:R-:W2:Y:S04]  /*b910*/  LDL.LU.64 R50, [R1+0xb98] ;  /* 0x000b980001327983 */ /* 0x000ea80000300a00 */
[----:B------:R-:W2:Y:S04]  /*b920*/  LDL.LU.64 R48, [R1+0xb90] ;  /* 0x000b900001307983 */ /* 0x000ea80000300a00 */
[----:B---3--:R-:W3:Y:S04]  /*b930*/  LDL.LU.64 R70, [R1+0xb88] ;  /* 0x000b880001467983 */ /* 0x008ee80000300a00 */
[----:B----4-:R-:W4:Y:S04]  /*b940*/  LDL.LU.64 R68, [R1+0xb80] ;  /* 0x000b800001447983 */ /* 0x010f280000300a00 */
[----:B------:R-:W2:Y:S04]  /*b950*/  LDL.LU.64 R42, [R1+0xb78] ;  /* 0x000b7800012a7983 */ /* 0x000ea80000300a00 */
[----:B------:R-:W-:Y:S04]  /*b960*/  LDGSTS.E [R242+0x4100], desc[UR48][R62.64], P2 ;  /* 0x041000003ef27fae */ /* 0x000fe80009121870 */
[----:B-----5:R-:W5:Y:S04]  /*b970*/  LDL.LU.64 R40, [R1+0xb70] ;  /* 0x000b700001287983 */ /* 0x020f680000300a00 */
[----:B------:R-:W-:Y:S04]  /*b980*/  LDGSTS.E [R242+0x4500], desc[UR48][R60.64], P2 ;  /* 0x045000003cf27fae */ /* 0x000fe80009121870 */
[----:B------:R-:W3:Y:S04]  /*b990*/  LDL.LU.64 R62, [R1+0xb68] ;  /* 0x000b6800013e7983 */ /* 0x000ee80000300a00 */
[----:B------:R-:W-:Y:S04]  /*b9a0*/  LDGSTS.E [R242+0x4900], desc[UR48][R232.64], P2 ;  /* 0x04900000e8f27fae */ /* 0x000fe80009121870 */
[----:B------:R-:W4:Y:S04]  /*b9b0*/  LDL.LU.64 R60, [R1+0xb60] ;  /* 0x000b6000013c7983 */ /* 0x000f280000300a00 */
[----:B------:R-:W-:Y:S04]  /*b9c0*/  LDGSTS.E [R242+0x4d00], desc[UR48][R28.64], P2 ;  /* 0x04d000001cf27fae */ /* 0x000fe80009121870 */
[----:B------:R-:W-:Y:S04]  /*b9d0*/  LDGSTS.E [R242+0x5100], desc[UR48][R34.64], P2 ;  /* 0x0510000022f27fae */ /* 0x000fe80009121870 */
[----:B------:R-:W-:Y:S04]  /*b9e0*/  LDGSTS.E [R242+0x5500], desc[UR48][R32.64], P2 ;  /* 0x0550000020f27fae */ /* 0x000fe80009121870 */
[----:B------:R-:W2:Y:S04]  /*b9f0*/  LDL.LU.64 R28, [R1+0x8d0] ;  /* 0x0008d000011c7983 */ /* 0x000ea80000300a00 */
[----:B------:R-:W5:Y:S04]  /*ba00*/  LDL.LU.64 R232, [R1+0x8c8] ;  /* 0x0008c80001e87983 */ /* 0x000f680000300a00 */
[----:B------:R-:W3:Y:S04]  /*ba10*/  LDL.LU.64 R34, [R1+0xb58] ;  /* 0x000b580001227983 */ /* 0x000ee80000300a00 */
[----:B------:R-:W4:Y:S04]  /*ba20*/  LDL.LU.64 R32, [R1+0xb50] ;  /* 0x000b500001207983 */ /* 0x000f280000300a00 */
[----:B------:R-:W-:Y:S04]  /*ba30*/  LDGSTS.E [R242+0x5900], desc[UR48][R54.64], P2 ;  /* 0x0590000036f27fae */ /* 0x000fe80009121870 */
[----:B------:R-:W-:Y:S04]  /*ba40*/  LDGSTS.E [R242+0x5d00], desc[UR48][R240.64], P2 ;  /* 0x05d00000f0f27fae */ /* 0x000fe80009121870 */
[----:B------:R-:W3:Y:S04]  /*ba50*/  LDL.LU.64 R54, [R1+0xb48] ;  /* 0x000b480001367983 */ /* 0x000ee80000300a00 */
[----:B------:R-:W2:Y:S04]  /*ba60*/  LDL.LU.64 R240, [R1+0xb40] ;  /* 0x000b400001f07983 */ /* 0x000ea80000300a00 */
[----:B--2---:R-:W-:Y:S04]  /*ba70*/  LDGSTS.E [R240+0x4200], desc[UR48][R18.64], P2 ;  /* 0x0420000012f07fae */ /* 0x004fe80009121870 */
[----:B------:R-:W-:Y:S04]  /*ba80*/  LDGSTS.E [R240+0x4600], desc[UR48][R16.64], P2 ;  /* 0x0460000010f07fae */ /* 0x000fe80009121870 */
[----:B------:R-:W-:Y:S04]  /*ba90*/  LDGSTS.E [R240+0x4a00], desc[UR48][R52.64], P2 ;  /* 0x04a0000034f07fae */ /* 0x000fe80009121870 */
[----:B------:R-:W2:Y:S04]  /*baa0*/  LDL.LU.64 R18, [R1+0x8c0] ;  /* 0x0008c00001127983 */ /* 0x000ea80000300a00 */
[----:B------:R-:W-:Y:S04]  /*bab0*/  LDGSTS.E [R240+0x4e00], desc[UR48][R26.64], P2 ;  /* 0x04e000001af07fae */ /* 0x000fe80009121870 */
[----:B------:R-:W4:Y:S04]  /*bac0*/  LDL.LU.64 R16, [R1+0x8b8] ;  /* 0x0008b80001107983 */ /* 0x000f280000300a00 */
[----:B------:R-:W-:Y:S04]  /*bad0*/  LDGSTS.E [R240+0x5200], desc[UR48][R10.64], P2 ;  /* 0x052000000af07fae */ /* 0x000fe80009121870 */
[----:B------:R-:W3:Y:S04]  /*bae0*/  LDL.LU.64 R52, [R1+0xb38] ;  /* 0x000b380001347983 */ /* 0x000ee80000300a00 */
[----:B------:R-:W-:Y:S04]  /*baf0*/  LDGSTS.E [R240+0x5600], desc[UR48][R238.64], P2 ;  /* 0x05600000eef07fae */ /* 0x000fe80009121870 */
[----:B------:R-:W3:Y:S04]  /*bb00*/  LDL.LU.64 R26, [R1+0xb30] ;  /* 0x000b3000011a7983 */ /* 0x000ee80000300a00 */
[----:B------:R-:W-:Y:S04]  /*bb10*/  LDGSTS.E [R240+0x5a00], desc[UR48][R46.64], P2 ;  /* 0x05a000002ef07fae */ /* 0x000fe80009121870 */
[----:B------:R-:W3:Y:S04]  /*bb20*/  LDL.LU.64 R10, [R1+0xb28] ;  /* 0x000b2800010a7983 */ /* 0x000ee80000300a00 */
[----:B------:R-:W-:Y:S04]  /*bb30*/  LDGSTS.E [R240+0x5e00], desc[UR48][R14.64], P2 ;  /* 0x05e000000ef07fae */ /* 0x000fe80009121870 */
[----:B------:R-:W-:Y:S04]  /*bb40*/  LDGSTS.E [R0+0x4300], desc[UR48][R44.64], P2 ;  /* 0x043000002c007fae */ /* 0x000fe80009121870 */
[----:B------:R-:W-:Y:S04]  /*bb50*/  LDGSTS.E [R0+0x4700], desc[UR48][R38.64], P2 ;  /* 0x0470000026007fae */ /* 0x000fe80009121870 */
[----:B------:R-:W3:Y:S04]  /*bb60*/  LDL.LU.64 R14, [R1+0x8b0] ;  /* 0x0008b000010e7983 */ /* 0x000ee80000300a00 */
[----:B------:R-:W-:Y:S04]  /*bb70*/  LDGSTS.E [R0+0x4b00], desc[UR48][R36.64], P2 ;  /* 0x04b0000024007fae */ /* 0x000fe80009121870 */
[----:B------:R-:W-:Y:S04]  /*bb80*/  LDGSTS.E [R0+0x4f00], desc[UR48][R22.64], P2 ;  /* 0x04f0000016007fae */ /* 0x000fe80009121870 */
[----:B------:R-:W-:Y:S04]  /*bb90*/  LDGSTS.E [R0+0x5300], desc[UR48][R12.64], P2 ;  /* 0x053000000c007fae */ /* 0x000fe80009121870 */
[----:B------:R1:W-:Y:S04]  /*bba0*/  LDGSTS.E [R0+0x5700], desc[UR48][R30.64], P2 ;  /* 0x057000001e007fae */ /* 0x0003e80009121870 */
[----:B------:R-:W3:Y:S04]  /*bbb0*/  LDL.LU.64 R22, [R1+0x8a8] ;  /* 0x0008a80001167983 */ /* 0x000ee80000300a00 */
[----:B------:R-:W3:Y:S04]  /*bbc0*/  LDL.LU.64 R12, [R1+0x8a0] ;  /* 0x0008a000010c7983 */ /* 0x000ee80000300a00 */
[----:B------:R-:W3:Y:S01]  /*bbd0*/  LDL.LU.64 R238, [R1+0x898] ;  /* 0x0008980001ee7983 */ /* 0x000ee20000300a00 */
[----:B-1----:R-:W-:-:S03]  /*bbe0*/  IMAD.WIDE R30, R243, 0x4, R28 ;  /* 0x00000004f31e7825 */ /* 0x002fc600078e021c */
[----:B------:R5:W-:Y:S04]  /*bbf0*/  LDGSTS.E [R0+0x5b00], desc[UR48][R24.64], P2 ;  /* 0x05b0000018007fae */ /* 0x000be80009121870 */
[----:B------:R-:W-:Y:S04]  /*bc00*/  LDGSTS.E [R0+0x5f00], desc[UR48][R20.64], P2 ;  /* 0x05f0000014007fae */ /* 0x000fe80009121870 */
[----:B------:R-:W0:Y:S01]  /*bc10*/  LDGDEPBAR ;  /* 0x00000000000079af */ /* 0x000e220000000000 */
[C---:B-----5:R-:W-:Y:S01]  /*bc20*/  IMAD.WIDE R24, R243.reuse, 0x4, R232 ;  /* 0x00000004f3187825 */ /* 0x060fe200078e02e8 */
[----:B------:R-:W-:Y:S06]  /*bc30*/  BAR.SYNC.DEFER_BLOCKING 0x0 ;  /* 0x0000000000007b1d */ /* 0x000fec0000010000 */
[----:B------:R-:W5:Y:S04]  /*bc40*/  LDL.LU.64 R20, [R1+0x890] ;  /* 0x0008900001147983 */ /* 0x000f680000300a00 */
[----:B------:R-:W5:Y:S04]  /*bc50*/  LDL.LU.64 R28, [R1+0x888] ;  /* 0x00088800011c7983 */ /* 0x000f680000300a00 */
[----:B------:R-:W-:Y:S04]  /*bc60*/  STL.64 [R1+0x2d0], R30 ;  /* 0x0002d01e01007387 */ /* 0x000fe80000100a00 */
[----:B------:R-:W5:Y:S04]  /*bc70*/  LDL.LU.64 R38, [R1+0x880] ;  /* 0x0008800001267983 */ /* 0x000f680000300a00 */
[----:B------:R-:W-:Y:S04]  /*bc80*/  STL.64 [R1+0x2d8], R24 ;  /* 0x0002d81801007387 */ /* 0x000fe80000100a00 */
[----:B------:R-:W5:Y:S01]  /*bc90*/  LDL.LU.64 R232, [R1+0x878] ;  /* 0x0008780001e87983 */ /* 0x000f620000300a00 */
[----:B--2---:R-:W-:-:S04]  /*bca0*/  IMAD.WIDE R18, R243, 0x4, R18 ;  /* 0x00000004f3127825 */ /* 0x004fc800078e0212 */
[C---:B----4-:R-:W-:Y:S01]  /*bcb0*/  IMAD.WIDE R16, R243.reuse, 0x4, R16 ;  /* 0x00000004f3107825 */ /* 0x050fe200078e0210 */
[----:B------:R1:W-:Y:S04]  /*bcc0*/  STL.64 [R1+0x2e0], R18 ;  /* 0x0002e01201007387 */ /* 0x0003e80000100a00 */
[----:B------:R2:W-:Y:S04]  /*bcd0*/  STL.64 [R1+0x2e8], R16 ;  /* 0x0002e81001007387 */ /* 0x0005e80000100a00 */
[----:B------:R-:W-:Y:S01]  /*bce0*/  @!PT LDS RZ, [RZ] ;  /* 0x00000000fffff984 */ /* 0x000fe20000000800 */
[----:B------:R-:W-:Y:S01]  /*bcf0*/  @!PT LDS RZ, [RZ] ;  /* 0x00000000fffff984 */ /* 0x000fe20000000800 */
[----:B------:R-:W-:Y:S01]  /*bd00*/  @!PT LDS RZ, [RZ] ;  /* 0x00000000fffff984 */ /* 0x000fe20000000800 */
[----:B---3--:R-:W-:Y:S04]  /*bd10*/  LDGSTS.E [R10+0x40000], desc[UR48][R30.64], !P1 ;  /* 0x400000001e0a7fae */ /* 0x008fe8000c921870 */
[----:B------:R3:W-:Y:S04]  /*bd20*/  LDGSTS.E [R10+0x44000], desc[UR48][R24.64], !P1 ;  /* 0x44000000180a7fae */ /* 0x0007e8000c921870 */
[----:B------:R-:W-:Y:S04]  /*bd30*/  LDGSTS.E [R10+0x48000], desc[UR48][R18.64], !P1 ;  /* 0x48000000120a7fae */ /* 0x000fe8000c921870 */
[----:B------:R-:W-:Y:S01]  /*bd40*/  LDGSTS.E [R10+0x4c000], desc[UR48][R16.64], !P1 ;  /* 0x4c000000100a7fae */ /* 0x000fe2000c921870 */
[----:B------:R-:W-:-:S03]  /*bd50*/  IMAD.WIDE R36, R243, 0x4, R14 ;  /* 0x00000004f3247825 */ /* 0x000fc600078e020e */
[----:B-1----:R-:W4:Y:S04]  /*bd60*/  LDL.LU.64 R18, [R1+0x870] ;  /* 0x0008700001127983 */ /* 0x002f280000300a00 */
[----:B--2---:R-:W2:Y:S04]  /*bd70*/  LDL.LU.64 R16, [R1+0x868] ;  /* 0x0008680001107983 */ /* 0x004ea80000300a00 */
[----:B------:R-:W2:Y:S04]  /*bd80*/  LDL.LU.64 R30, [R1+0x860] ;  /* 0x00086000011e7983 */ /* 0x000ea80000300a00 */
[----:B------:R1:W-:Y:S01]  /*bd90*/  STL.64 [R1+0x2f8], R36 ;  /* 0x0002f82401007387 */ /* 0x0003e20000100a00 */
[----:B---3--:R-:W-:-:S03]  /*bda0*/  IMAD.WIDE R24, R243, 0x4, R22 ;  /* 0x00000004f3187825 */ /* 0x008fc600078e0216 */
[----:B------:R-:W3:Y:S01]  /*bdb0*/  LDL.LU.64 R14, [R1+0x858] ;  /* 0x00085800010e7983 */ /* 0x000ee20000300a00 */
[----:B------:R-:W-:-:S03]  /*bdc0*/  IMAD.WIDE R22, R243, 0x4, R12 ;  /* 0x00000004f3167825 */ /* 0x000fc600078e020c */
[----:B------:R1:W-:Y:S01]  /*bdd0*/  LDGSTS.E [R10+0x40004], desc[UR48][R36.64], !P6 ;  /* 0x40004000240a7fae */ /* 0x0003e2000f121870 */
[----:B------:R-:W-:-:S03]  /*bde0*/  IMAD.WIDE R12, R243, 0x4, R238 ;  /* 0x00000004f30c7825 */ /* 0x000fc600078e02ee */
[----:B------:R-:W-:Y:S04]  /*bdf0*/  STL.64 [R1+0x300], R24 ;  /* 0x0003001801007387 */ /* 0x000fe80000100a00 */
[----:B------:R5:W-:Y:S04]  /*be00*/  LDGSTS.E [R10+0x44004], desc[UR48][R24.64], !P6 ;  /* 0x44004000180a7fae */ /* 0x000be8000f121870 */
[----:B------:R-:W-:Y:S01]  /*be10*/  STL.64 [R1+0x308], R22 ;  /* 0x0003081601007387 */ /* 0x000fe20000100a00 */
[----:B------:R-:W-:Y:S01]  /*be20*/  VIADD R231, R247, 0xffffff5f ;  /* 0xffffff5ff7e77836 */ /* 0x000fe20000000000 */
[----:B-1----:R-:W1:Y:S02]  /*be30*/  LDC R36, c[0x0][0x230] ;  /* 0x00008c00ff247b82 */ /* 0x002e640000000800 */
[----:B------:R5:W-:Y:S04]  /*be40*/  LDGSTS.E [R10+0x48004], desc[UR48][R22.64], !P6 ;  /* 0x48004000160a7fae */ /* 0x000be8000f121870 */
[----:B------:R5:W-:Y:S02]  /*be50*/  STL.64 [R1+0x310], R12 ;  /* 0x0003100c01007387 */ /* 0x000be40000100a00 */
[----:B------:R-:W1:Y:S02]  /*be60*/  LDC R247, c[0x0][0x230] ;  /* 0x00008c00fff77b82 */ /* 0x000e640000000800 */
[----:B------:R-:W-:Y:S01]  /*be70*/  LDGSTS.E [R10+0x4c004], desc[UR48][R12.64], !P6 ;  /* 0x4c0040000c0a7fae */ /* 0x000fe2000f121870 */
[----:B-----5:R-:W-:-:S04]  /*be80*/  IMAD.WIDE R44, R243, 0x4, R20 ;  /* 0x00000004f32c7825 */ /* 0x020fc800078e0214 */
[C---:B------:R-:W-:Y:S01]  /*be90*/  IMAD.WIDE R28, R243.reuse, 0x4, R28 ;  /* 0x00000004f31c7825 */ /* 0x040fe200078e021c */
[----:B------:R-:W-:Y:S04]  /*bea0*/  LDGSTS.E [R10+0x40008], desc[UR48][R44.64], !P5 ;  /* 0x400080002c0a7fae */ /* 0x000fe8000e921870 */
[----:B------:R-:W5:Y:S01]  /*beb0*/  LDL.LU.64 R12, [R1+0x848] ;  /* 0x00084800010c7983 */ /* 0x000f620000300a00 */
[----:B------:R-:W-:-:S03]  /*bec0*/  IMAD.WIDE R24, R243, 0x4, R38 ;  /* 0x00000004f3187825 */ /* 0x000fc600078e0226 */
[----:B------:R-:W5:Y:S04]  /*bed0*/  LDL.LU.64 R238, [R1+0x840] ;  /* 0x0008400001ee7983 */ /* 0x000f680000300a00 */
[----:B------:R-:W-:Y:S01]  /*bee0*/  STL.64 [R1+0x318], R44 ;  /* 0x0003182c01007387 */ /* 0x000fe20000100a00 */
[----:B------:R-:W-:-:S03]  /*bef0*/  IMAD.WIDE R22, R243, 0x4, R232 ;  /* 0x00000004f3167825 */ /* 0x000fc600078e02e8 */
[----:B------:R-:W5:Y:S04]  /*bf00*/  LDL.LU.64 R20, [R1+0x838] ;  /* 0x0008380001147983 */ /* 0x000f680000300a00 */
[----:B------:R1:W-:Y:S04]  /*bf10*/  STL.64 [R1+0x328], R28 ;  /* 0x0003281c01007387 */ /* 0x0003e80000100a00 */
[----:B------:R-:W5:Y:S04]  /*bf20*/  LDL.LU.64 R38, [R1+0x830] ;  /* 0x0008300001267983 */ /* 0x000f680000300a00 */
[----:B------:R4:W-:Y:S04]  /*bf30*/  STL.64 [R1+0x330], R24 ;  /* 0x0003301801007387 */ /* 0x0009e80000100a00 */
[----:B------:R2:W-:Y:S04]  /*bf40*/  STL.64 [R1+0x338], R22 ;  /* 0x0003381601007387 */ /* 0x0005e80000100a00 */
[----:B------:R-:W-:Y:S01]  /*bf50*/  LDGSTS.E [R10+0x44008], desc[UR48][R28.64], !P5 ;  /* 0x440080001c0a7fae */ /* 0x000fe2000e921870 */
[----:B------:R-:W-:-:S03]  /*bf60*/  ISETP.GE.U32.AND P4, PT, R231, 0x7fffff20, PT ;  /* 0x7fffff20e700780c */ /* 0x000fc60003f86070 */
[----:B-1----:R-:W5:Y:S04]  /*bf70*/  LDL.LU.64 R28, [R1+0x828] ;  /* 0x00082800011c7983 */ /* 0x002f680000300a00 */
[----:B------:R-:W5:Y:S01]  /*bf80*/  LDL.LU.64 R232, [R1+0x820] ;  /* 0x0008200001e87983 */ /* 0x000f620000300a00 */
[----:B------:R-:W-:Y:S02]  /*bf90*/  VIADD R231, R245, 0xffffff5e ;  /* 0xffffff5ef5e77836 */ /* 0x000fe40000000000 */
[----:B------:R-:W1:Y:S01]  /*bfa0*/  LDC R245, c[0x0][0x230] ;  /* 0x00008c00fff57b82 */ /* 0x000e620000000800 */
[----:B------:R4:W-:Y:S02]  /*bfb0*/  LDGSTS.E [R10+0x48008], desc[UR48][R24.64], !P5 ;  /* 0x48008000180a7fae */ /* 0x0009e4000e921870 */
[----:B------:R-:W-:-:S02]  /*bfc0*/  ISETP.GE.U32.AND P2, PT, R231, 0x7fffff1f, PT ;  /* 0x7fffff1fe700780c */ /* 0x000fc40003f46070 */
[----:B------:R-:W-:Y:S01]  /*bfd0*/  IADD3 R231, R246, -0xa3, RZ ;  /* 0xffffff5df6e77810 */ /* 0x000fe20007ffe0ff */
[----:B------:R2:W-:Y:S02]  /*bfe0*/  LDGSTS.E [R10+0x4c008], desc[UR48][R22.64], !P5 ;  /* 0x4c008000160a7fae */ /* 0x0005e4000e921870 */
[----:B------:R-:W1:Y:S01]  /*bff0*/  LDC R246, c[0x0][0x230] ;  /* 0x00008c00fff67b82 */ /* 0x000e620000000800 */
[----:B------:R-:W-:Y:S01]  /*c000*/  ISETP.GE.U32.AND P1, PT, R231, 0x7fffff1e, PT ;  /* 0x7fffff1ee700780c */ /* 0x000fe20003f26070 */
[----:B------:R-:W-:-:S05]  /*c010*/  VIADD R231, R247, 0xffffff5c ;  /* 0xffffff5cf7e77836 */ /* 0x000fca0000000000 */
[----:B------:R-:W-:Y:S01]  /*c020*/  ISETP.GE.U32.AND P6, PT, R231, 0x7fffff1d, PT ;  /* 0x7fffff1de700780c */ /* 0x000fe20003fc6070 */
[----:B------:R-:W5:Y:S01]  /*c030*/  LDC R247, c[0x0][0x230] ;  /* 0x00008c00fff77b82 */ /* 0x000f620000000800 */
[----:B-1----:R-:W-:-:S07]  /*c040*/  IADD3 R231, R245, -0x85, RZ ;  /* 0xffffff7bf5e77810 */ /* 0x002fce0007ffe0ff */
[----:B------:R-:W1:Y:S01]  /*c050*/  LDC R245, c[0x0][0x230] ;  /* 0x00008c00fff57b82 */ /* 0x000e620000000800 */
[----:B------:R-:W-:Y:S01]  /*c060*/  ISETP.GE.U32.AND P5, PT, R231, 0x7fffff3c, PT ;  /* 0x7fffff3ce700780c */ /* 0x000fe20003fa6070 */
[----:B------:R-:W-:-:S06]  /*c070*/  VIADD R231, R246, 0xffffff7a ;  /* 0xffffff7af6e77836 */ /* 0x000fcc0000000000 */
[----:B------:R-:W1:Y:S01]  /*c080*/  LDC R246, c[0x0][0x230] ;  /* 0x00008c00fff67b82 */ /* 0x000e620000000800 */
[----:B----4-:R-:W-:-:S04]  /*c090*/  IMAD.WIDE R24, R243, 0x4, R18 ;  /* 0x00000004f3187825 */ /* 0x010fc800078e0212 */
[C---:B--2---:R-:W-:Y:S01]  /*c0a0*/  IMAD.WIDE R22, R243.reuse, 0x4, R16 ;  /* 0x00000004f3167825 */ /* 0x044fe200078e0210 */
[----:B------:R-:W-:Y:S03]  /*c0b0*/  STL.64 [R1+0x348], R24 ;  /* 0x0003481801007387 */ /* 0x000fe60000100a00 */
[C---:B------:R-:W-:Y:S01]  /*c0c0*/  IMAD.WIDE R18, R243.reuse, 0x4, R30 ;  /* 0x00000004f3127825 */ /* 0x040fe200078e021e */
[----:B------:R-:W2:Y:S04]  /*c0d0*/  LDL.LU.64 R44, [R1+0x818] ;  /* 0x00081800012c7983 */ /* 0x000ea80000300a00 */
[----:B------:R-:W-:Y:S01]  /*c0e0*/  STL.64 [R1+0x360], R22 ;  /* 0x0003601601007387 */ /* 0x000fe20000100a00 */
[----:B---3--:R-:W-:-:S03]  /*c0f0*/  IMAD.WIDE R16, R243, 0x4, R14 ;  /* 0x00000004f3107825 */ /* 0x008fc600078e020e */
[----:B------:R3:W-:Y:S04]  /*c100*/  LDGSTS.E [R10+0x4000c], desc[UR48][R24.64], !P3 ;  /* 0x4000c000180a7fae */ /* 0x0007e8000d921870 */
[----:B------:R-:W4:Y:S04]  /*c110*/  LDL.LU.64 R14, [R1+0x810] ;  /* 0x00081000010e7983 */ /* 0x000f280000300a00 */
[----:B------:R1:W-:Y:S04]  /*c120*/  STL.64 [R1+0x378], R18 ;  /* 0x0003781201007387 */ /* 0x0003e80000100a00 */
[----:B------:R3:W-:Y:S04]  /*c130*/  LDGSTS.E [R10+0x4400c], desc[UR48][R22.64], !P3 ;  /* 0x4400c000160a7fae */ /* 0x0007e8000d921870 */
[----:B------:R3:W-:Y:S04]  /*c140*/  STL.64 [R1+0x390], R16 ;  /* 0x0003901001007387 */ /* 0x0007e80000100a00 */
[----:B------:R-:W-:Y:S04]  /*c150*/  LDGSTS.E [R10+0x4800c], desc[UR48][R18.64], !P3 ;  /* 0x4800c000120a7fae */ /* 0x000fe8000d921870 */
[----:B------:R-:W-:Y:S01]  /*c160*/  LDGSTS.E [R10+0x4c00c], desc[UR48][R16.64], !P3 ;  /* 0x4c00c000100a7fae */ /* 0x000fe2000d921870 */
[----:B------:R-:W-:-:S03]  /*c170*/  ISETP.GE.U32.AND P3, PT, R231, 0x7fffff3b, PT ;  /* 0x7fffff3be700780c */ /* 0x000fc60003f66070 */
[----:B-1----:R-:W4:Y:S04]  /*c180*/  LDL.LU.64 R18, [R1+0x808] ;  /* 0x0008080001127983 */ /* 0x002f280000300a00 */
[----:B---3--:R-:W3:Y:S01]  /*c190*/  LDL.LU.64 R16, [R1+0x800] ;  /* 0x0008000001107983 */ /* 0x008ee20000300a00 */
[----:B-----5:R-:W-:-:S04]  /*c1a0*/  IMAD.WIDE R30, R243, 0x4, R12 ;  /* 0x00000004f31e7825 */ /* 0x020fc800078e020c */
[C---:B------:R-:W-:Y:S01]  /*c1b0*/  IMAD.WIDE R24, R243.reuse, 0x4, R238 ;  /* 0x00000004f3187825 */ /* 0x040fe200078e02ee */
[----:B------:R1:W-:Y:S04]  /*c1c0*/  STL.64 [R1+0x398], R30 ;  /* 0x0003981e01007387 */ /* 0x0003e80000100a00 */
[----:B------:R-:W5:Y:S01]  /*c1d0*/  LDL.LU.64 R12, [R1+0x7f8] ;  /* 0x0007f800010c7983 */ /* 0x000f620000300a00 */
[----:B------:R-:W-:-:S03]  /*c1e0*/  IMAD.WIDE R22, R243, 0x4, R20 ;  /* 0x00000004f3167825 */ /* 0x000fc600078e0214 */
[----:B------:R-:W-:Y:S01]  /*c1f0*/  STL.64 [R1+0x3b0], R24 ;  /* 0x0003b01801007387 */ /* 0x000fe20000100a00 */
[----:B------:R-:W-:-:S03]  /*c200*/  IADD3 R231, R36, -0x87, RZ ;  /* 0xffffff7924e77810 */ /* 0x000fc60007ffe0ff */
[----:B------:R1:W-:Y:S01]  /*c210*/  LDGSTS.E [R10+0x50000], desc[UR48][R30.64], !P4 ;  /* 0x500000001e0a7fae */ /* 0x0003e2000e121870 */
[----:B------:R-:W-:-:S03]  /*c220*/  IMAD.WIDE R20, R243, 0x4, R38 ;  /* 0x00000004f3147825 */ /* 0x000fc600078e0226 */
[----:B------:R-:W5:Y:S01]  /*c230*/  LDL.LU.64 R238, [R1+0x7f0] ;  /* 0x0007f00001ee7983 */ /* 0x000f620000300a00 */
[----:B------:R-:W5:Y:S03]  /*c240*/  LDC R38, c[0x0][0x230] ;  /* 0x00008c00ff267b82 */ /* 0x000f660000000800 */
[----:B------:R1:W-:Y:S04]  /*c250*/  STL.64 [R1+0x3c8], R22 ;  /* 0x0003c81601007387 */ /* 0x0003e80000100a00 */
[----:B------:R2:W-:Y:S04]  /*c260*/  LDGSTS.E [R10+0x54000], desc[UR48][R24.64], !P4 ;  /* 0x54000000180a7fae */ /* 0x0005e8000e121870 */
[----:B------:R1:W-:Y:S04]  /*c270*/  STL.64 [R1+0x3e0], R20 ;  /* 0x0003e01401007387 */ /* 0x0003e80000100a00 */
[----:B------:R-:W-:Y:S04]  /*c280*/  LDGSTS.E [R10+0x58000], desc[UR48][R22.64], !P4 ;  /* 0x58000000160a7fae */ /* 0x000fe8000e121870 */
[----:B------:R-:W5:Y:S01]  /*c290*/  LDL.LU.64 R36, [R1+0x7e8] ;  /* 0x0007e80001247983 */ /* 0x000f620000300a00 */
[----:B-1----:R-:W-:-:S03]  /*c2a0*/  IMAD.WIDE R30, R243, 0x4, R28 ;  /* 0x00000004f31e7825 */ /* 0x002fc600078e021c */
[----:B------:R-:W-:Y:S01]  /*c2b0*/  LDGSTS.E [R10+0x5c000], desc[UR48][R20.64], !P4 ;  /* 0x5c000000140a7fae */ /* 0x000fe2000e121870 */
[----:B------:R-:W-:-:S03]  /*c2c0*/  IMAD.WIDE R28, R243, 0x4, R232 ;  /* 0x00000004f31c7825 */ /* 0x000fc600078e02e8 */
[----:B------:R-:W5:Y:S04]  /*c2d0*/  LDL.LU.64 R22, [R1+0x7e0] ;  /* 0x0007e00001167983 */ /* 0x000f680000300a00 */
[----:B------:R1:W-:Y:S04]  /*c2e0*/  STL.64 [R1+0x3f8], R30 ;  /* 0x0003f81e01007387 */ /* 0x0003e80000100a00 */
[----:B------:R-:W5:Y:S04]  /*c2f0*/  LDL.LU.64 R20, [R1+0x7d8] ;  /* 0x0007d80001147983 */ /* 0x000f680000300a00 */
[----:B------:R1:W-:Y:S04]  /*c300*/  STL.64 [R1+0x410], R28 ;  /* 0x0004101c01007387 */ /* 0x0003e80000100a00 */
[----:B------:R-:W5:Y:S04]  /*c310*/  LDL.LU.64 R232, [R1+0x7d0] ;  /* 0x0007d00001e87983 */ /* 0x000f680000300a00 */
[----:B------:R-:W-:Y:S04]  /*c320*/  LDGSTS.E [R10+0x50004], desc[UR48][R30.64], !P2 ;  /* 0x500040001e0a7fae */ /* 0x000fe8000d121870 */
[----:B------:R-:W-:Y:S01]  /*c330*/  LDGSTS.E [R10+0x54004], desc[UR48][R28.64], !P2 ;  /* 0x540040001c0a7fae */ /* 0x000fe2000d121870 */
[----:B--2---:R-:W-:-:S05]  /*c340*/  IMAD.WIDE R24, R243, 0x4, R44 ;  /* 0x00000004f3187825 */ /* 0x004fca00078e022c */
[----:B------:R-:W-:Y:S04]  /*c350*/  STL.64 [R1+0x428], R24 ;  /* 0x0004281801007387 */ /* 0x000fe80000100a00 */
[----:B------:R3:W-:Y:S01]  /*c360*/  LDGSTS.E [R10+0x58004], desc[UR48][R24.64], !P2 ;  /* 0x58004000180a7fae */ /* 0x0007e2000d121870 */
[----:B----4-:R-:W-:-:S05]  /*c370*/  IMAD.WIDE R14, R243, 0x4, R14 ;  /* 0x00000004f30e7825 */ /* 0x010fca00078e020e */
[----:B------:R2:W-:Y:S04]  /*c380*/  STL.64 [R1+0x450], R14 ;  /* 0x0004500e01007387 */ /* 0x0005e80000100a00 */
[----:B-1----:R-:W4:Y:S04]  /*c390*/  LDL.LU.64 R30, [R1+0x850] ;  /* 0x00085000011e7983 */ /* 0x002f280000300a00 */
[----:B------:R-:W4:Y:S04]  /*c3a0*/  LDL.LU.64 R28, [R1+0x7c8] ;  /* 0x0007c800011c7983 */ /* 0x000f280000300a00 */
[----:B------:R-:W-:Y:S01]  /*c3b0*/  LDGSTS.E [R10+0x5c004], desc[UR48][R14.64], !P2 ;  /* 0x5c0040000e0a7fae */ /* 0x000fe2000d121870 */
[----:B------:R-:W-:-:S03]  /*c3c0*/  IMAD.WIDE R18, R243, 0x4, R18 ;  /* 0x00000004f3127825 */ /* 0x000fc600078e0212 */
[----:B--2---:R-:W2:Y:S01]  /*c3d0*/  LDL.LU.64 R14, [R1+0x7c0] ;  /* 0x0007c000010e7983 */ /* 0x004ea20000300a00 */
[----:B---3--:R-:W-:-:S03]  /*c3e0*/  IMAD.WIDE R24, R243, 0x4, R16 ;  /* 0x00000004f3187825 */ /* 0x008fc600078e0210 */
[----:B------:R1:W-:Y:S04]  /*c3f0*/  STL.64 [R1+0x468], R18 ;  /* 0x0004681201007387 */ /* 0x0003e80000100a00 */
[----:B------:R-:W-:Y:S04]  /*c400*/  STL.64 [R1+0x480], R24 ;  /* 0x0004801801007387 */ /* 0x000fe80000100a00 */
[----:B------:R-:W-:Y:S01]  /*c410*/  LDGSTS.E [R10+0x50008], desc[UR48][R18.64], !P1 ;  /* 0x50008000120a7fae */ /* 0x000fe2000c921870 */
[----:B-----5:R-:W-:-:S03]  /*c420*/  IMAD.WIDE R16, R243, 0x4, R12 ;  /* 0x00000004f3107825 */ /* 0x020fc600078e020c */
[----:B------:R3:W-:Y:S04]  /*c430*/  LDGSTS.E [R10+0x54008], desc[UR48][R24.64], !P1 ;  /* 0x54008000180a7fae */ /* 0x0007e8000c921870 */
[----:B------:R5:W-:Y:S04]  /*c440*/  STL.64 [R1+0x498], R16 ;  /* 0x0004981001007387 */ /* 0x000be80000100a00 */
[----:B-1----:R-:W2:Y:S01]  /*c450*/  LDL.LU.64 R18, [R1+0x7b8] ;  /* 0x0007b80001127983 */ /* 0x002ea20000300a00 */
[----:B------:R-:W-:-:S03]  /*c460*/  IMAD.WIDE R12, R243, 0x4, R238 ;  /* 0x00000004f30c7825 */ /* 0x000fc600078e02ee */
[----:B------:R-:W-:Y:S04]  /*c470*/  LDGSTS.E [R10+0x58008], desc[UR48][R16.64], !P1 ;  /* 0x58008000100a7fae */ /* 0x000fe8000c921870 */
[----:B------:R1:W-:Y:S04]  /*c480*/  STL.64 [R1+0x4b0], R12 ;  /* 0x0004b00c01007387 */ /* 0x0003e80000100a00 */
[----:B------:R-:W-:Y:S04]  /*c490*/  LDGSTS.E [R10+0x5c008], desc[UR48][R12.64], !P1 ;  /* 0x5c0080000c0a7fae */ /* 0x000fe8000c921870 */
[----:B-----5:R-:W5:Y:S01]  /*c4a0*/  LDL.LU.64 R16, [R1+0x7b0] ;  /* 0x0007b00001107983 */ /* 0x020f620000300a00 */
[----:B------:R-:W-:-:S03]  /*c4b0*/  IMAD.WIDE R36, R243, 0x4, R36 ;  /* 0x00000004f3247825 */ /* 0x000fc600078e0224 */
[----:B-1----:R-:W5:Y:S04]  /*c4c0*/  LDL.LU.64 R12, [R1+0x7a8] ;  /* 0x0007a800010c7983 */ /* 0x002f680000300a00 */
[----:B------:R-:W5:Y:S01]  /*c4d0*/  LDL.LU.64 R238, [R1+0x7a0] ;  /* 0x0007a00001ee7983 */ /* 0x000f620000300a00 */
[----:B---3--:R-:W-:-:S03]  /*c4e0*/  IMAD.WIDE R24, R243, 0x4, R22 ;  /* 0x00000004f3187825 */ /* 0x008fc600078e0216 */
[----:B------:R-:W-:Y:S01]  /*c4f0*/  STL.64 [R1+0x4c8], R36 ;  /* 0x0004c82401007387 */ /* 0x000fe20000100a00 */
[----:B------:R-:W-:-:S03]  /*c500*/  ISETP.GE.U32.AND P4, PT, R231, 0x7fffff3a, PT ;  /* 0x7fffff3ae700780c */ /* 0x000fc60003f86070 */
[----:B------:R-:W-:Y:S01]  /*c510*/  LDGSTS.E [R10+0x5000c], desc[UR48][R36.64], !P6 ;  /* 0x5000c000240a7fae */ /* 0x000fe2000f121870 */
[----:B------:R-:W-:-:S03]  /*c520*/  IMAD.WIDE R22, R243, 0x4, R20 ;  /* 0x00000004f3167825 */ /* 0x000fc600078e0214 */
[----:B------:R4:W-:Y:S04]  /*c530*/  STL.64 [R1+0x4e0], R24 ;  /* 0x0004e01801007387 */ /* 0x0009e80000100a00 */
[----:B------:R1:W-:Y:S01]  /*c540*/  STL.64 [R1+0x4f8], R22 ;  /* 0x0004f81601007387 */ /* 0x0003e20000100a00 */
[----:B------:R-:W-:-:S03]  /*c550*/  IMAD.WIDE R20, R243, 0x4, R232 ;  /* 0x00000004f3147825 */ /* 0x000fc600078e02e8 */
[----:B------:R4:W-:Y:S04]  /*c560*/  LDGSTS.E [R10+0x5400c], desc[UR48][R24.64], !P6 ;  /* 0x5400c000180a7fae */ /* 0x0009e8000f121870 */
[----:B------:R-:W3:Y:S01]  /*c570*/  LDL.LU.64 R232, [R1+0x798] ;  /* 0x0007980001e87983 */ /* 0x000ee20000300a00 */
[----:B------:R-:W-:Y:S02]  /*c580*/  VIADD R231, R245, 0xffffff78 ;  /* 0xffffff78f5e77836 */ /* 0x000fe40000000000 */
[----:B------:R-:W3:Y:S01]  /*c590*/  LDC R245, c[0x0][0x230] ;  /* 0x00008c00fff57b82 */ /* 0x000ee20000000800 */
[----:B------:R1:W-:Y:S02]  /*c5a0*/  LDGSTS.E [R10+0x5800c], desc[UR48][R22.64], !P6 ;  /* 0x5800c000160a7fae */ /* 0x0003e4000f121870 */
[----:B------:R-:W-:-:S02]  /*c5b0*/  ISETP.GE.U32.AND P2, PT, R231, 0x7fffff39, PT ;  /* 0x7fffff39e700780c */ /* 0x000fc40003f46070 */
[----:B------:R2:W-:Y:S01]  /*c5c0*/  STL.64 [R1+0x508], R20 ;  /* 0x0005081401007387 */ /* 0x0005e20000100a00 */
[----:B------:R-:W-:Y:S02]  /*c5d0*/  IADD3 R231, R247, -0xa5, RZ ;  /* 0xffffff5bf7e77810 */ /* 0x000fe40007ffe0ff */
[----:B------:R-:W3:Y:S01]  /*c5e0*/  LDC R247, c[0x0][0x230] ;  /* 0x00008c00fff77b82 */ /* 0x000ee20000000800 */
[----:B------:R2:W-:Y:S01]  /*c5f0*/  LDGSTS.E [R10+0x5c00c], desc[UR48][R20.64], !P6 ;  /* 0x5c00c000140a7fae */ /* 0x0005e2000f121870 */
[----:B------:R-:W-:Y:S01]  /*c600*/  ISETP.GE.U32.AND P1, PT, R231, 0x7fffff1c, PT ;  /* 0x7fffff1ce700780c */ /* 0x000fe20003f26070 */
[----:B------:R-:W-:Y:S02]  /*c610*/  VIADD R231, R38, 0xffffff5a ;  /* 0xffffff5a26e77836 */ /* 0x000fe40000000000 */
[C---:B----4-:R-:W-:Y:S02]  /*c620*/  IMAD.WIDE R24, R243.reuse, 0x4, R30 ;  /* 0x00000004f3187825 */ /* 0x050fe400078e021e */
[----:B------:R-:W4:Y:S02]  /*c630*/  LDL.LU.64 R30, [R1+0x790] ;  /* 0x00079000011e7983 */ /* 0x000f240000300a00 */
[----:B-1----:R-:W-:-:S02]  /*c640*/  IMAD.WIDE R22, R243, 0x4, R28 ;  /* 0x00000004f3167825 */ /* 0x002fc400078e021c */
[----:B------:R1:W-:Y:S04]  /*c650*/  STL.64 [R1+0x888], R24 ;  /* 0x0008881801007387 */ /* 0x0003e80000100a00 */
[----:B------:R-:W4:Y:S04]  /*c660*/  LDL.LU.64 R28, [R1+0x788] ;  /* 0x00078800011c7983 */ /* 0x000f280000300a00 */
[----:B------:R1:W-:Y:S04]  /*c670*/  STL.64 [R1+0x880], R22 ;  /* 0x0008801601007387 */ /* 0x0003e80000100a00 */
[----:B------:R-:W4:Y:S01]  /*c680*/  LDL.LU.64 R36, [R1+0x780] ;  /* 0x0007800001247983 */ /* 0x000f220000300a00 */
[----:B--2---:R-:W-:-:S03]  /*c690*/  IMAD.WIDE R20, R243, 0x4, R14 ;  /* 0x00000004f3147825 */ /* 0x004fc600078e020e */
[----:B------:R1:W-:Y:S04]  /*c6a0*/  LDGSTS.E [R241+0x40000], desc[UR48][R24.64], !P5 ;  /* 0x4000000018f17fae */ /* 0x0003e8000e921870 */
[----:B------:R-:W-:Y:S04]  /*c6b0*/  STL.64 [R1+0x878], R20 ;  /* 0x0008781401007387 */ /* 0x000fe80000100a00 */
[----:B------:R-:W2:Y:S04]  /*c6c0*/  LDL.LU.64 R14, [R1+0x778] ;  /* 0x00077800010e7983 */ /* 0x000ea80000300a00 */
[----:B------:R-:W-:Y:S04]  /*c6d0*/  LDGSTS.E [R241+0x44000], desc[UR48][R22.64], !P5 ;  /* 0x4400000016f17fae */ /* 0x000fe8000e921870 */
[----:B------:R-:W-:Y:S01]  /*c6e0*/  LDGSTS.E [R241+0x48000], desc[UR48][R20.64], !P5 ;  /* 0x4800000014f17fae */ /* 0x000fe2000e921870 */
[----:B------:R-:W-:-:S05]  /*c6f0*/  IMAD.WIDE R18, R243, 0x4, R18 ;  /* 0x00000004f3127825 */ /* 0x000fca00078e0212 */
[----:B------:R1:W-:Y:S04]  /*c700*/  STL.64 [R1+0x870], R18 ;  /* 0x0008701201007387 */ /* 0x0003e80000100a00 */
[----:B------:R1:W-:Y:S04]  /*c710*/  LDGSTS.E [R241+0x4c000], desc[UR48][R18.64], !P5 ;  /* 0x4c00000012f17fae */ /* 0x0003e8000e921870 */
[----:B------:R-:W2:Y:S01]  /*c720*/  LDL.LU.64 R44, [R1+0x770] ;  /* 0x00077000012c7983 */ /* 0x000ea20000300a00 */
[----:B-----5:R-:W-:-:S05]  /*c730*/  IMAD.WIDE R38, R243, 0x4, R16 ;  /* 0x00000004f3267825 */ /* 0x020fca00078e0210 */
[----:B------:R5:W-:Y:S01]  /*c740*/  STL.64 [R1+0x868], R38 ;  /* 0x0008682601007387 */ /* 0x000be20000100a00 */
[----:B-1----:R-:W-:-:S03]  /*c750*/  IMAD.WIDE R24, R243, 0x4, R12 ;  /* 0x00000004f3187825 */ /* 0x002fc600078e020c */
[----:B------:R-:W2:Y:S01]  /*c760*/  LDL.LU.64 R22, [R1+0x768] ;  /* 0x0007680001167983 */ /* 0x000ea20000300a00 */
[----:B------:R-:W-:-:S03]  /*c770*/  IMAD.WIDE R18, R243, 0x4, R238 ;  /* 0x00000004f3127825 */ /* 0x000fc600078e02ee */
[----:B------:R-:W-:Y:S04]  /*c780*/  STL.64 [R1+0x860], R24 ;  /* 0x0008601801007387 */ /* 0x000fe80000100a00 */
[----:B------:R-:W2:Y:S04]  /*c790*/  LDL.LU.64 R20, [R1+0x760] ;  /* 0x0007600001147983 */ /* 0x000ea80000300a00 */
[----:B------:R1:W-:Y:S04]  /*c7a0*/  STL.64 [R1+0x858], R18 ;  /* 0x0008581201007387 */ /* 0x0003e80000100a00 */
[----:B------:R5:W-:Y:S04]  /*c7b0*/  LDGSTS.E [R241+0x40004], desc[UR48][R38.64], !P3 ;  /* 0x4000400026f17fae */ /* 0x000be8000d921870 */
[----:B------:R-:W2:Y:S04]  /*c7c0*/  LDL.LU.64 R12, [R1+0x758] ;  /* 0x00075800010c7983 */ /* 0x000ea80000300a00 */
[----:B------:R4:W-:Y:S01]  /*c7d0*/  LDGSTS.E [R241+0x44004], desc[UR48][R24.64], !P3 ;  /* 0x4400400018f17fae */ /* 0x0009e2000d921870 */
[----:B---3--:R-:W-:-:S03]  /*c7e0*/  IMAD.WIDE R16, R243, 0x4, R232 ;  /* 0x00000004f3107825 */ /* 0x008fc600078e02e8 */
[----:B------:R-:W-:Y:S01]  /*c7f0*/  LDGSTS.E [R241+0x48004], desc[UR48][R18.64], !P3 ;  /* 0x4800400012f17fae */ /* 0x000fe2000d921870 */
[----:B------:R-:W-:Y:S01]  /*c800*/  ISETP.GE.U32.AND P6, PT, R231, 0x7fffff1b, PT ;  /* 0x7fffff1be700780c */ /* 0x000fe20003fc6070 */
[----:B-----5:R-:W3:Y:S02]  /*c810*/  LDC R38, c[0x0][0x230] ;  /* 0x00008c00ff267b82 */ /* 0x020ee40000000800 */
[----:B------:R5:W-:Y:S04]  /*c820*/  STL.64 [R1+0x850], R16 ;  /* 0x0008501001007387 */ /* 0x000be80000100a00 */
[----:B------:R-:W-:Y:S04]  /*c830*/  LDGSTS.E [R241+0x4c004], desc[UR48][R16.64], !P3 ;  /* 0x4c00400010f17fae */ /* 0x000fe8000d921870 */
[----:B-1----:R-:W3:Y:S04]  /*c840*/  LDL.LU.64 R18, [R1+0x750] ;  /* 0x0007500001127983 */ /* 0x002ee80000300a00 */
[----:B-----5:R-:W5:Y:S04]  /*c850*/  LDL.LU.64 R16, [R1+0x748] ;  /* 0x0007480001107983 */ /* 0x020f680000300a00 */
[----:B------:R-:W5:Y:S04]  /*c860*/  LDL.LU.64 R238, [R1+0x740] ;  /* 0x0007400001ee7983 */ /* 0x000f680000300a00 */
[----:B------:R-:W5:Y:S01]  /*c870*/  LDL.LU.64 R232, [R1+0x738] ;  /* 0x0007380001e87983 */ /* 0x000f620000300a00 */
[----:B----4-:R-:W-:-:S04]  /*c880*/  IMAD.WIDE R30, R243, 0x4, R30 ;  /* 0x00000004f31e7825 */ /* 0x010fc800078e021e */
[C---:B------:R-:W-:Y:S01]  /*c890*/  IMAD.WIDE R28, R243.reuse, 0x4, R28 ;  /* 0x00000004f31c7825 */ /* 0x040fe200078e021c */
[----:B------:R1:W-:Y:S03]  /*c8a0*/  STL.64 [R1+0x848], R30 ;  /* 0x0008481e01007387 */ /* 0x0003e60000100a00 */
[C---:B------:R-:W-:Y:S01]  /*c8b0*/  IMAD.WIDE R24, R243.reuse, 0x4, R36 ;  /* 0x00000004f3187825 */ /* 0x040fe200078e0224 */
[----:B------:R-:W-:Y:S04]  /*c8c0*/  STL.64 [R1+0x840], R28 ;  /* 0x0008401c01007387 */ /* 0x000fe80000100a00 */
[----:B------:R-:W-:Y:S01]  /*c8d0*/  LDGSTS.E [R241+0x40008], desc[UR48][R30.64], !P4 ;  /* 0x400080001ef17fae */ /* 0x000fe2000e121870 */
[----:B--2---:R-:W-:-:S03]  /*c8e0*/  IMAD.WIDE R14, R243, 0x4, R14 ;  /* 0x00000004f30e7825 */ /* 0x004fc600078e020e */
[----:B------:R2:W-:Y:S04]  /*c8f0*/  STL.64 [R1+0x838], R24 ;  /* 0x0008381801007387 */ /* 0x0005e80000100a00 */
[----:B------:R-:W-:Y:S04]  /*c900*/  LDGSTS.E [R241+0x44008], desc[UR48][R28.64], !P4 ;  /* 0x440080001cf17fae */ /* 0x000fe8000e121870 */
[----:B------:R4:W-:Y:S04]  /*c910*/  STL.64 [R1+0x830], R14 ;  /* 0x0008300e01007387 */ /* 0x0009e80000100a00 */
[----:B------:R2:W-:Y:S04]  /*c920*/  LDGSTS.E [R241+0x48008], desc[UR48][R24.64], !P4 ;  /* 0x4800800018f17fae */ /* 0x0005e8000e121870 */
[----:B-1----:R-:W5:Y:S04]  /*c930*/  LDL.LU.64 R30, [R1+0x730] ;  /* 0x00073000011e7983 */ /* 0x002f680000300a00 */
[----:B------:R-:W5:Y:S04]  /*c940*/  LDL.LU.64 R36, [R1+0x728] ;  /* 0x0007280001247983 */ /* 0x000f680000300a00 */
[----:B------:R-:W-:Y:S01]  /*c950*/  LDGSTS.E [R241+0x4c008], desc[UR48][R14.64], !P4 ;  /* 0x4c0080000ef17fae */ /* 0x000fe2000e121870 */
[----:B--2---:R-:W-:-:S03]  /*c960*/  IMAD.WIDE R24, R243, 0x4, R44 ;  /* 0x00000004f3187825 */ /* 0x004fc600078e022c */
[----:B------:R-:W2:Y:S04]  /*c970*/  LDL.LU.64 R28, [R1+0x720] ;  /* 0x00072000011c7983 */ /* 0x000ea80000300a00 */
[----:B------:R5:W-:Y:S04]  /*c980*/  LDGSTS.E [R241+0x4000c], desc[UR48][R24.64], !P2 ;  /* 0x4000c00018f17fae */ /* 0x000be8000d121870 */
[----:B----4-:R-:W4:Y:S01]  /*c990*/  LDL.LU.64 R14, [R1+0x718] ;  /* 0x00071800010e7983 */ /* 0x010f220000300a00 */
[----:B------:R-:W-:-:S03]  /*c9a0*/  IMAD.WIDE R22, R243, 0x4, R22 ;  /* 0x00000004f3167825 */ /* 0x000fc600078e0216 */
[----:B------:R-:W-:Y:S01]  /*c9b0*/  STL.64 [R1+0x828], R24 ;  /* 0x0008281801007387 */ /* 0x000fe20000100a00 */
[----:B------:R-:W-:-:S03]  /*c9c0*/  IMAD.WIDE R20, R243, 0x4, R20 ;  /* 0x00000004f3147825 */ /* 0x000fc600078e0214 */
[----:B------:R-:W-:Y:S04]  /*c9d0*/  STL.64 [R1+0x820], R22 ;  /* 0x0008201601007387 */ /* 0x000fe80000100a00 */
[----:B------:R1:W-:Y:S01]  /*c9e0*/  LDGSTS.E [R241+0x4400c], desc[UR48][R22.64], !P2 ;  /* 0x4400c00016f17fae */ /* 0x0003e2000d121870 */
[----:B------:R-:W-:-:S03]  /*c9f0*/  IMAD.WIDE R12, R243, 0x4, R12 ;  /* 0x00000004f30c7825 */ /* 0x000fc600078e020c */
[----:B------:R-:W-:Y:S04]  /*ca00*/  STL.64 [R1+0x818], R20 ;  /* 0x0008181401007387 */ /* 0x000fe80000100a00 */
[----:B------:R1:W-:Y:S04]  /*ca10*/  LDGSTS.E [R241+0x4800c], desc[UR48][R20.64], !P2 ;  /* 0x4800c00014f17fae */ /* 0x0003e8000d121870 */
[----:B------:R1:W-:Y:S04]  /*ca20*/  STL.64 [R1+0x810], R12 ;  /* 0x0008100c01007387 */ /* 0x0003e80000100a00 */
[----:B------:R-:W-:Y:S01]  /*ca30*/  LDGSTS.E [R241+0x4c00c], desc[UR48][R12.64], !P2 ;  /* 0x4c00c0000cf17fae */ /* 0x000fe2000d121870 */
[----:B---3--:R-:W-:-:S03]  /*ca40*/  IMAD.WIDE R44, R243, 0x4, R18 ;  /* 0x00000004f32c7825 */ /* 0x008fc600078e0212 */
[----:B-1----:R-:W3:Y:S01]  /*ca50*/  LDL.LU.64 R12, [R1+0x710] ;  /* 0x00071000010c7983 */ /* 0x002ee20000300a00 */
[----:B-----5:R-:W-:-:S03]  /*ca60*/  IMAD.WIDE R24, R243, 0x4, R16 ;  /* 0x00000004f3187825 */ /* 0x020fc600078e0210 */
[----:B------:R-:W-:Y:S01]  /*ca70*/  STL.64 [R1+0x7f8], R44 ;  /* 0x0007f82c01007387 */ /* 0x000fe20000100a00 */
[----:B------:R-:W-:-:S03]  /*ca80*/  IMAD.WIDE R22, R243, 0x4, R238 ;  /* 0x00000004f3167825 */ /* 0x000fc600078e02ee */
[----:B------:R-:W5:Y:S04]  /*ca90*/  LDL.LU.64 R18, [R1+0x708] ;  /* 0x0007080001127983 */ /* 0x000f680000300a00 */
[----:B------:R1:W-:Y:S01]  /*caa0*/  STL.64 [R1+0x7f0], R24 ;  /* 0x0007f01801007387 */ /* 0x0003e20000100a00 */
[----:B------:R-:W-:-:S03]  /*cab0*/  IMAD.WIDE R20, R243, 0x4, R232 ;  /* 0x00000004f3147825 */ /* 0x000fc600078e02e8 */
[----:B------:R-:W5:Y:S04]  /*cac0*/  LDL.LU.64 R16, [R1+0x700] ;  /* 0x0007000001107983 */ /* 0x000f680000300a00 */
[----:B------:R-:W-:Y:S04]  /*cad0*/  STL.64 [R1+0x7e8], R22 ;  /* 0x0007e81601007387 */ /* 0x000fe80000100a00 */
[----:B------:R-:W5:Y:S04]  /*cae0*/  LDL.LU.64 R238, [R1+0x6f8] ;  /* 0x0006f80001ee7983 */ /* 0x000f680000300a00 */
[----:B------:R2:W-:Y:S04]  /*caf0*/  STL.64 [R1+0x7e0], R20 ;  /* 0x0007e01401007387 */ /* 0x0005e80000100a00 */
[----:B------:R-:W5:Y:S01]  /*cb00*/  LDL.LU.64 R232, [R1+0x6f0] ;  /* 0x0006f00001e87983 */ /* 0x000f620000300a00 */
[----:B------:R-:W-:-:S02]  /*cb10*/  IADD3 R231, R246, -0xa7, RZ ;  /* 0xffffff59f6e77810 */ /* 0x000fc40007ffe0ff */
[----:B------:R-:W1:Y:S01]  /*cb20*/  LDC R246, c[0x0][0x230] ;  /* 0x00008c00fff67b82 */ /* 0x000e620000000800 */
[----:B------:R-:W-:Y:S01]  /*cb30*/  LDGSTS.E [R241+0x50000], desc[UR48][R44.64], !P1 ;  /* 0x500000002cf17fae */ /* 0x000fe2000c921870 */
[----:B------:R-:W-:Y:S01]  /*cb40*/  ISETP.GE.U32.AND P5, PT, R231, 0x7fffff1a, PT ;  /* 0x7fffff1ae700780c */ /* 0x000fe20003fa6070 */
[----:B------:R-:W-:Y:S02]  /*cb50*/  VIADD R231, R245, 0xffffff58 ;  /* 0xffffff58f5e77836 */ /* 0x000fe40000000000 */
[----:B------:R1:W-:Y:S03]  /*cb60*/  LDGSTS.E [R241+0x54000], desc[UR48][R24.64], !P1 ;  /* 0x5400000018f17fae */ /* 0x0003e6000c921870 */
[----:B------:R-:W1:Y:S01]  /*cb70*/  LDC R245, c[0x0][0x230] ;  /* 0x00008c00fff57b82 */ /* 0x000e620000000800 */
[----:B------:R-:W-:Y:S01]  /*cb80*/  ISETP.GE.U32.AND P3, PT, R231, 0x7fffff19, PT ;  /* 0x7fffff19e700780c */ /* 0x000fe20003f66070 */
[----:B------:R-:W-:Y:S01]  /*cb90*/  LDGSTS.E [R241+0x58000], desc[UR48][R22.64], !P1 ;  /* 0x5800000016f17fae */ /* 0x000fe2000c921870 */
[----:B------:R-:W-:-:S03]  /*cba0*/  IADD3 R231, R247, -0x89, RZ ;  /* 0xffffff77f7e77810 */ /* 0x000fc60007ffe0ff */
[----:B------:R2:W-:Y:S01]  /*cbb0*/  LDGSTS.E [R241+0x5c000], desc[UR48][R20.64], !P1 ;  /* 0x5c00000014f17fae */ /* 0x0005e2000c921870 */
[----:B------:R-:W-:Y:S01]  /*cbc0*/  ISETP.GE.U32.AND P4, PT, R231, 0x7fffff38, PT ;  /* 0x7fffff38e700780c */ /* 0x000fe20003f86070 */
[----:B------:R-:W5:Y:S01]  /*cbd0*/  LDC R247, c[0x0][0x230] ;  /* 0x00008c00fff77b82 */ /* 0x000f620000000800 */
[----:B-1----:R-:W-:-:S07]  /*cbe0*/  VIADD R231, R246, 0xffffff76 ;  /* 0xffffff76f6e77836 */ /* 0x002fce0000000000 */
[----:B------:R-:W1:Y:S01]  /*cbf0*/  LDC R246, c[0x0][0x230] ;  /* 0x00008c00fff67b82 */ /* 0x000e620000000800 */
[----:B------:R-:W-:Y:S02]  /*cc00*/  ISETP.GE.U32.AND P2, PT, R231, 0x7fffff37, PT ;  /* 0x7fffff37e700780c */ /* 0x000fe40003f46070 */
[----:B------:R-:W-:-:S05]  /*cc10*/  IADD3 R231, R245, -0x8b, RZ ;  /* 0xffffff75f5e77810 */ /* 0x000fca0007ffe0ff */
[----:B------:R-:W1:Y:S01]  /*cc20*/  LDC R245, c[0x0][0x230] ;  /* 0x00008c00fff57b82 */ /* 0x000e620000000800 */
[----:B------:R-:W-:Y:S01]  /*cc30*/  ISETP.GE.U32.AND P1, PT, R231, 0x7fffff36, PT ;  /* 0x7fffff36e700780c */ /* 0x000fe20003f26070 */
[----:B------:R-:W-:Y:S02]  /*cc40*/  VIADD R231, R38, 0xffffff74 ;  /* 0xffffff7426e77836 */ /* 0x000fe40000000000 */
[----:B------:R-:W-:-:S04]  /*cc50*/  IMAD.WIDE R30, R243, 0x4, R30 ;  /* 0x00000004f31e7825 */ /* 0x000fc800078e021e */
[C---:B------:R-:W-:Y:S01]  /*cc60*/  IMAD.WIDE R24, R243.reuse, 0x4, R36 ;  /* 0x00000004f3187825 */ /* 0x040fe200078e0224 */
[----:B------:R-:W-:Y:S04]  /*cc70*/  STL.64 [R1+0x7d8], R30 ;  /* 0x0007d81e01007387 */ /* 0x000fe80000100a00 */
[----:B------:R3:W-:Y:S01]  /*cc80*/  LDGSTS.E [R241+0x50004], desc[UR48][R30.64], !P6 ;  /* 0x500040001ef17fae */ /* 0x0007e2000f121870 */
[----:B--2---:R-:W-:-:S03]  /*cc90*/  IMAD.WIDE R20, R243, 0x4, R28 ;  /* 0x00000004f3147825 */ /* 0x004fc600078e021c */
[----:B------:R5:W-:Y:S04]  /*cca0*/  LDGSTS.E [R241+0x54004], desc[UR48][R24.64], !P6 ;  /* 0x5400400018f17fae */ /* 0x000be8000f121870 */
[----:B------:R-:W2:Y:S01]  /*ccb0*/  LDL.LU.64 R28, [R1+0x6e8] ;  /* 0x0006e800011c7983 */ /* 0x000ea20000300a00 */
[----:B----4-:R-:W-:-:S03]  /*ccc0*/  IMAD.WIDE R14, R243, 0x4, R14 ;  /* 0x00000004f30e7825 */ /* 0x010fc600078e020e */
[----:B------:R-:W-:Y:S04]  /*ccd0*/  STL.64 [R1+0x7d0], R24 ;  /* 0x0007d01801007387 */ /* 0x000fe80000100a00 */
[----:B------:R-:W4:Y:S04]  /*cce0*/  LDL.LU.64 R22, [R1+0x6e0] ;  /* 0x0006e00001167983 */ /* 0x000f280000300a00 */
[----:B------:R1:W-:Y:S04]  /*ccf0*/  STL.64 [R1+0x7c8], R20 ;  /* 0x0007c81401007387 */ /* 0x0003e80000100a00 */
[----:B------:R-:W4:Y:S04]  /*cd00*/  LDL.LU.64 R36, [R1+0x6d8] ;  /* 0x0006d80001247983 */ /* 0x000f280000300a00 */
[----:B------:R1:W-:Y:S04]  /*cd10*/  STL.64 [R1+0x7c0], R14 ;  /* 0x0007c00e01007387 */ /* 0x0003e80000100a00 */
[----:B------:R-:W-:Y:S04]  /*cd20*/  LDGSTS.E [R241+0x58004], desc[UR48][R20.64], !P6 ;  /* 0x5800400014f17fae */ /* 0x000fe8000f121870 */
[----:B------:R-:W4:Y:S04]  /*cd30*/  LDL.LU.64 R38, [R1+0x6c0] ;  /* 0x0006c00001267983 */ /* 0x000f280000300a00 */
[----:B------:R-:W-:Y:S04]  /*cd40*/  LDGSTS.E [R241+0x5c004], desc[UR48][R14.64], !P6 ;  /* 0x5c0040000ef17fae */ /* 0x000fe8000f121870 */
[----:B-1----:R-:W4:Y:S04]  /*cd50*/  LDL.LU.64 R20, [R1+0x6b0] ;  /* 0x0006b00001147983 */ /* 0x002f280000300a00 */
[----:B------:R-:W4:Y:S01]  /*cd60*/  LDL.LU.64 R14, [R1+0x6a0] ;  /* 0x0006a000010e7983 */ /* 0x000f220000300a00 */
[----:B---3--:R-:W-:-:S05]  /*cd70*/  IMAD.WIDE R30, R243, 0x4, R12 ;  /* 0x00000004f31e7825 */ /* 0x008fca00078e020c */
[----:B------:R1:W-:Y:S01]  /*cd80*/  STL.64 [R1+0x7b8], R30 ;  /* 0x0007b81e01007387 */ /* 0x0003e20000100a00 */
[----:B-----5:R-:W-:-:S03]  /*cd90*/  IMAD.WIDE R24, R243, 0x4, R18 ;  /* 0x00000004f3187825 */ /* 0x020fc600078e0212 */
[----:B------:R-:W3:Y:S04]  /*cda0*/  LDL.LU.64 R12, [R1+0x688] ;  /* 0x00068800010c7983 */ /* 0x000ee80000300a00 */
[----:B------:R1:W-:Y:S01]  /*cdb0*/  LDGSTS.E [R241+0x50008], desc[UR48][R30.64], !P5 ;  /* 0x500080001ef17fae */ /* 0x0003e2000e921870 */
[----:B------:R-:W-:-:S03]  /*cdc0*/  IMAD.WIDE R18, R243, 0x4, R16 ;  /* 0x00000004f3127825 */ /* 0x000fc600078e0210 */
[----:B------:R-:W-:Y:S04]  /*cdd0*/  STL.64 [R1+0x7b0], R24 ;  /* 0x0007b01801007387 */ /* 0x000fe80000100a00 */
[----:B------:R4:W-:Y:S01]  /*cde0*/  LDGSTS.E [R241+0x54008], desc[UR48][R24.64], !P5 ;  /* 0x5400800018f17fae */ /* 0x0009e2000e921870 */
[----:B------:R-:W-:-:S03]  /*cdf0*/  IMAD.WIDE R16, R243, 0x4, R238 ;  /* 0x00000004f3107825 */ /* 0x000fc600078e02ee */
[----:B------:R5:W-:Y:S04]  /*ce00*/  STL.64 [R1+0x7a8], R18 ;  /* 0x0007a81201007387 */ /* 0x000be80000100a00 */
[----:B------:R5:W-:Y:S04]  /*ce10*/  STL.64 [R1+0x7a0], R16 ;  /* 0x0007a01001007387 */ /* 0x000be80000100a00 */
[----:B------:R-:W-:Y:S01]  /*ce20*/  LDGSTS.E [R241+0x58008], desc[UR48][R18.64], !P5 ;  /* 0x5800800012f17fae */ /* 0x000fe2000e921870 */
[----:B-1----:R-:W-:-:S03]  /*ce30*/  IMAD.WIDE R30, R243, 0x4, R232 ;  /* 0x00000004f31e7825 */ /* 0x002fc600078e02e8 */
[----:B------:R-:W-:Y:S04]  /*ce40*/  LDGSTS.E [R241+0x5c008], desc[UR48][R16.64], !P5 ;  /* 0x5c00800010f17fae */ /* 0x000fe8000e921870 */
[----:B------:R-:W-:Y:S04]  /*ce50*/  LDGSTS.E [R241+0x5000c], desc[UR48][R30.64], !P3 ;  /* 0x5000c0001ef17fae */ /* 0x000fe8000d921870 */
[----:B-----5:R-:W5:Y:S04]  /*ce60*/  LDL.LU.64 R18, [R1+0x678] ;  /* 0x0006780001127983 */ /* 0x020f680000300a00 */
[----:B------:R-:W5:Y:S04]  /*ce70*/  LDL.LU.64 R16, [R1+0x660] ;  /* 0x0006600001107983 */ /* 0x000f680000300a00 */
[----:B------:R-:W5:Y:S04]  /*ce80*/  LDL.LU.64 R238, [R1+0x650] ;  /* 0x0006500001ee7983 */ /* 0x000f680000300a00 */
[----:B------:R-:W-:Y:S04]  /*ce90*/  STL.64 [R1+0x798], R30 ;  /* 0x0007981e01007387 */ /* 0x000fe80000100a00 */
[----:B------:R-:W5:Y:S01]  /*cea0*/  LDL.LU.64 R232, [R1+0x640] ;  /* 0x0006400001e87983 */ /* 0x000f620000300a00 */
[----:B--2---:R-:W-:-:S04]  /*ceb0*/  IMAD.WIDE R28, R243, 0x4, R28 ;  /* 0x00000004f31c7825 */ /* 0x004fc800078e021c */
[C---:B----4-:R-:W-:Y:S01]  /*cec0*/  IMAD.WIDE R24, R243.reuse, 0x4, R22 ;  /* 0x00000004f3187825 */ /* 0x050fe200078e0216 */
[----:B------:R1:W-:Y:S04]  /*ced0*/  STL.64 [R1+0x790], R28 ;  /* 0x0007901c01007387 */ /* 0x0003e80000100a00 */
[----:B------:R-:W-:Y:S01]  /*cee0*/  LDGSTS.E [R241+0x5400c], desc[UR48][R28.64], !P3 ;  /* 0x5400c0001cf17fae */ /* 0x000fe2000d921870 */
[----:B------:R-:W-:-:S03]  /*cef0*/  IMAD.WIDE R22, R243, 0x4, R36 ;  /* 0x00000004f3167825 */ /* 0x000fc600078e0224 */
[----:B------:R2:W-:Y:S01]  /*cf00*/  STL.64 [R1+0x788], R24 ;  /* 0x0007881801007387 */ /* 0x0005e20000100a00 */
[----:B------:R-:W-:-:S03]  /*cf10*/  IMAD.WIDE R38, R243, 0x4, R38 ;  /* 0x00000004f3267825 */ /* 0x000fc600078e0226 */
[----:B------:R4:W-:Y:S01]  /*cf20*/  STL.64 [R1+0x780], R22 ;  /* 0x0007801601007387 */ /* 0x0009e20000100a00 */
[----:B------:R-:W-:Y:S01]  /*cf30*/  ISETP.GE.U32.AND P6, PT, R231, 0x7fffff35, PT ;  /* 0x7fffff35e700780c */ /* 0x000fe20003fc6070 */
[----:B------:R-:W5:Y:S02]  /*cf40*/  LDC R36, c[0x0][0x230] ;  /* 0x00008c00ff247b82 */ /* 0x000f640000000800 */
[----:B------:R2:W-:Y:S04]  /*cf50*/  LDGSTS.E [R241+0x5800c], desc[UR48][R24.64], !P3 ;  /* 0x5800c00018f17fae */ /* 0x0005e8000d921870 */
[----:B-1----:R-:W5:Y:S04]  /*cf60*/  LDL.LU.64 R28, [R1+0x630] ;  /* 0x00063000011c7983 */ /* 0x002f680000300a00 */
[----:B------:R-:W5:Y:S01]  /*cf70*/  LDL.LU.64 R30, [R1+0x620] ;  /* 0x00062000011e7983 */ /* 0x000f620000300a00 */
[----:B--2---:R-:W-:-:S03]  /*cf80*/  IMAD.WIDE R24, R243, 0x4, R20 ;  /* 0x00000004f3187825 */ /* 0x004fc600078e0214 */
[----:B------:R-:W-:Y:S01]  /*cf90*/  LDGSTS.E [R241+0x5c00c], desc[UR48][R22.64], !P3 ;  /* 0x5c00c00016f17fae */ /* 0x000fe2000d921870 */
[----:B------:R-:W-:-:S03]  /*cfa0*/  IMAD.WIDE R14, R243, 0x4, R14 ;  /* 0x00000004f30e7825 */ /* 0x000fc600078e020e */
[----:B------:R-:W-:Y:S04]  /*cfb0*/  STL.64 [R1+0x808], R38 ;  /* 0x0008082601007387 */ /* 0x000fe80000100a00 */
[----:B------:R5:W-:Y:S04]  /*cfc0*/  LDGSTS.E [R11+0x40000], desc[UR48][R38.64], !P4 ;  /* 0x40000000260b7fae */ /* 0x000be8000e121870 */
[----:B----4-:R-:W2:Y:S01]  /*cfd0*/  LDL.LU.64 R22, [R1+0x610] ;  /* 0x0006100001167983 */ /* 0x010ea20000300a00 */
[----:B---3--:R-:W-:-:S03]  /*cfe0*/  IMAD.WIDE R12, R243, 0x4, R12 ;  /* 0x00000004f30c7825 */ /* 0x008fc600078e020c */
[----:B------:R-:W-:Y:S04]  /*cff0*/  STL.64 [R1+0x800], R24 ;  /* 0x0008001801007387 */ /* 0x000fe80000100a00 */
[----:B------:R-:W3:Y:S04]  /*d000*/  LDL.LU.64 R20, [R1+0x600] ;  /* 0x0006000001147983 */ /* 0x000ee80000300a00 */
[----:B------:R1:W-:Y:S04]  /*d010*/  STL.64 [R1+0x778], R14 ;  /* 0x0007780e01007387 */ /* 0x0003e80000100a00 */
[----:B------:R4:W-:Y:S04]  /*d020*/  LDGSTS.E [R11+0x44000], desc[UR48][R24.64], !P4 ;  /* 0x44000000180b7fae */ /* 0x0009e8000e121870 */
[----:B------:R4:W-:Y:S04]  /*d030*/  STL.64 [R1+0x770], R12 ;  /* 0x0007700c01007387 */ /* 0x0009e80000100a00 */
[----:B------:R-:W-:Y:S04]  /*d040*/  LDGSTS.E [R11+0x48000], desc[UR48][R14.64], !P4 ;  /* 0x480000000e0b7fae */ /* 0x000fe8000e121870 */
[----:B------:R-:W-:Y:S04]  /*d050*/  LDGSTS.E [R11+0x4c000], desc[UR48][R12.64], !P4 ;  /* 0x4c0000000c0b7fae */ /* 0x000fe8000e121870 */
[----:B-1----:R-:W3:Y:S01]  /*d060*/  LDL.LU.64 R14, [R1+0x5f0] ;  /* 0x0005f000010e7983 */ /* 0x002ee20000300a00 */
[----:B-----5:R-:W-:-:S03]  /*d070*/  IMAD.WIDE R38, R243, 0x4, R18 ;  /* 0x00000004f3267825 */ /* 0x020fc600078e0212 */
[----:B----4-:R-:W4:Y:S01]  /*d080*/  LDL.LU.64 R12, [R1+0x5e0] ;  /* 0x0005e000010c7983 */ /* 0x010f220000300a00 */
[----:B------:R-:W-:-:S03]  /*d090*/  IMAD.WIDE R24, R243, 0x4, R16 ;  /* 0x00000004f3187825 */ /* 0x000fc600078e0210 */
[----:B------:R-:W-:Y:S01]  /*d0a0*/  STL.64 [R1+0x768], R38 ;  /* 0x0007682601007387 */ /* 0x000fe20000100a00 */
[----:B------:R-:W-:-:S03]  /*d0b0*/  IMAD.WIDE R18, R243, 0x4, R238 ;  /* 0x00000004f3127825 */ /* 0x000fc600078e02ee */
[----:B------:R-:W5:Y:S04]  /*d0c0*/  LDL.LU.64 R238, [R1+0x5d0] ;  /* 0x0005d00001ee7983 */ /* 0x000f680000300a00 */
[----:B------:R1:W-:Y:S01]  /*d0d0*/  STL.64 [R1+0x760], R24 ;  /* 0x0007601801007387 */ /* 0x0003e20000100a00 */
[----:B------:R-:W-:-:S03]  /*d0e0*/  IMAD.WIDE R16, R243, 0x4, R232 ;  /* 0x00000004f3107825 */ /* 0x000fc600078e02e8 */
[----:B------:R-:W5:Y:S01]  /*d0f0*/  LDL.LU.64 R232, [R1+0x5c0] ;  /* 0x0005c00001e87983 */ /* 0x000f620000300a00 */
[----:B------:R-:W-:Y:S02]  /*d100*/  IADD3 R231, R247, -0xa9, RZ ;  /* 0xffffff57f7e77810 */ /* 0x000fe40007ffe0ff */
[----:B------:R-:W1:Y:S01]  /*d110*/  LDC R247, c[0x0][0x230] ;  /* 0x00008c00fff77b82 */ /* 0x000e620000000800 */
[----:B------:R-:W-:Y:S01]  /*d120*/  LDGSTS.E [R11+0x40004], desc[UR48][R38.64], !P2 ;  /* 0x40004000260b7fae */ /* 0x000fe2000d121870 */
[----:B------:R-:W-:Y:S01]  /*d130*/  ISETP.GE.U32.AND P5, PT, R231, 0x7fffff18, PT ;  /* 0x7fffff18e700780c */ /* 0x000fe20003fa6070 */
[----:B------:R-:W-:Y:S02]  /*d140*/  VIADD R231, R246, 0xffffff56 ;  /* 0xffffff56f6e77836 */ /* 0x000fe40000000000 */
[----:B------:R2:W-:Y:S03]  /*d150*/  STL.64 [R1+0x758], R18 ;  /* 0x0007581201007387 */ /* 0x0005e60000100a00 */
[----:B------:R-:W5:Y:S01]  /*d160*/  LDC R246, c[0x0][0x230] ;  /* 0x00008c00fff67b82 */ /* 0x000f620000000800 */
[----:B------:R1:W-:Y:S01]  /*d170*/  LDGSTS.E [R11+0x44004], desc[UR48][R24.64], !P2 ;  /* 0x44004000180b7fae */ /* 0x0003e2000d121870 */
[----:B------:R-:W-:-:S03]  /*d180*/  ISETP.GE.U32.AND P3, PT, R231, 0x7fffff17, PT ;  /* 0x7fffff17e700780c */ /* 0x000fc60003f66070 */
[----:B------:R3:W-:Y:S01]  /*d190*/  STL.64 [R1+0x750], R16 ;  /* 0x0007501001007387 */ /* 0x0007e20000100a00 */
[----:B------:R-:W-:Y:S02]  /*d1a0*/  IADD3 R231, R245, -0xab, RZ ;  /* 0xffffff55f5e77810 */ /* 0x000fe40007ffe0ff */
[----:B------:R-:W5:Y:S01]  /*d1b0*/  LDC R245, c[0x0][0x230] ;  /* 0x00008c00fff57b82 */ /* 0x000f620000000800 */
[----:B------:R-:W-:Y:S01]  /*d1c0*/  LDGSTS.E [R11+0x48004], desc[UR48][R18.64], !P2 ;  /* 0x48004000120b7fae */ /* 0x000fe2000d121870 */
[----:B------:R-:W-:-:S03]  /*d1d0*/  ISETP.GE.U32.AND P4, PT, R231, 0x7fffff16, PT ;  /* 0x7fffff16e700780c */ /* 0x000fc60003f86070 */
[----:B------:R-:W-:Y:S01]  /*d1e0*/  LDGSTS.E [R11+0x4c004], desc[UR48][R16.64], !P2 ;  /* 0x4c004000100b7fae */ /* 0x000fe2000d121870 */
[----:B-1----:R-:W-:Y:S02]  /*d1f0*/  VIADD R231, R247, 0xffffff54 ;  /* 0xffffff54f7e77836 */ /* 0x002fe40000000000 */
[----:B------:R-:W1:Y:S03]  /*d200*/  LDC R247, c[0x0][0x230] ;  /* 0x00008c00fff77b82 */ /* 0x000e660000000800 */
[----:B------:R-:W-:Y:S02]  /*d210*/  ISETP.GE.U32.AND P2, PT, R231, 0x7fffff15, PT ;  /* 0x7fffff15e700780c */ /* 0x000fe40003f46070 */
[----:B------:R-:W-:Y:S01]  /*d220*/  IADD3 R231, R36, -0x8d, RZ ;  /* 0xffffff7324e77810 */ /* 0x000fe20007ffe0ff */
[----:B------:R-:W-:-:S04]  /*d230*/  IMAD.WIDE R28, R243, 0x4, R28 ;  /* 0x00000004f31c7825 */ /* 0x000fc800078e021c */
[C---:B------:R-:W-:Y:S01]  /*d240*/  IMAD.WIDE R24, R243.reuse, 0x4, R30 ;  /* 0x00000004f3187825 */ /* 0x040fe200078e021e */
[----:B------:R1:W-:Y:S04]  /*d250*/  LDGSTS.E [R11+0x40008], desc[UR48][R28.64], !P1 ;  /* 0x400080001c0b7fae */ /* 0x0003e8000c921870 */
[----:B------:R-:W5:Y:S04]  /*d260*/  LDL.LU.64 R30, [R1+0x5b0] ;  /* 0x0005b000011e7983 */ /* 0x000f680000300a00 */
[----:B------:R-:W5:Y:S04]  /*d270*/  LDL.LU.64 R38, [R1+0x5a0] ;  /* 0x0005a00001267983 */ /* 0x000f680000300a00 */
[----:B------:R1:W-:Y:S01]  /*d280*/  STL.64 [R1+0x748], R28 ;  /* 0x0007481c01007387 */ /* 0x0003e20000100a00 */
[----:B--2---:R-:W-:-:S03]  /*d290*/  IMAD.WIDE R22, R243, 0x4, R22 ;  /* 0x00000004f3167825 */ /* 0x004fc600078e0216 */
[----:B------:R-:W2:Y:S04]  /*d2a0*/  LDL.LU.64 R18, [R1+0x590] ;  /* 0x0005900001127983 */ /* 0x000ea80000300a00 */
[----:B------:R-:W-:Y:S01]  /*d2b0*/  STL.64 [R1+0x740], R24 ;  /* 0x0007401801007387 */ /* 0x000fe20000100a00 */
[----:B---3--:R-:W-:-:S03]  /*d2c0*/  IMAD.WIDE R20, R243, 0x4, R20 ;  /* 0x00000004f3147825 */ /* 0x008fc600078e0214 */
[----:B------:R-:W3:Y:S01]  /*d2d0*/  LDL.LU.64 R16, [R1+0x580] ;  /* 0x0005800001107983 */ /* 0x000ee20000300a00 */
[----:B-1----:R-:W1:Y:S03]  /*d2e0*/  LDC R28, c[0x0][0x230] ;  /* 0x00008c00ff1c7b82 */ /* 0x002e660000000800 */
[----:B------:R4:W-:Y:S04]  /*d2f0*/  STL.64 [R1+0x738], R22 ;  /* 0x0007381601007387 */ /* 0x0009e80000100a00 */
[----:B------:R5:W-:Y:S04]  /*d300*/  LDGSTS.E [R11+0x44008], desc[UR48][R24.64], !P1 ;  /* 0x44008000180b7fae */ /* 0x000be8000c921870 */
[----:B------:R5:W-:Y:S04]  /*d310*/  STL.64 [R1+0x730], R20 ;  /* 0x0007301401007387 */ /* 0x000be80000100a00 */
[----:B------:R-:W-:Y:S04]  /*d320*/  LDGSTS.E [R11+0x48008], desc[UR48][R22.64], !P1 ;  /* 0x48008000160b7fae */ /* 0x000fe8000c921870 */
[----:B------:R-:W-:Y:S01]  /*d330*/  LDGSTS.E [R11+0x4c008], desc[UR48][R20.64], !P1 ;  /* 0x4c008000140b7fae */ /* 0x000fe2000c921870 */
[----:B------:R-:W-:-:S03]  /*d340*/  IMAD.WIDE R46, R243, 0x4, R14 ;  /* 0x00000004f32e7825 */ /* 0x000fc600078e020e */
[----:B------:R-:W3:Y:S01]  /*d350*/  LDL.LU.64 R14, [R1+0x570] ;  /* 0x00057000010e7983 */ /* 0x000ee20000300a00 */
[----:B----4-:R-:W-:-:S03]  /*d360*/  IMAD.WIDE R44, R243, 0x4, R12 ;  /* 0x00000004f32c7825 */ /* 0x010fc600078e020c */
[----:B------:R-:W4:Y:S04]  /*d370*/  LDL.LU.64 R22, [R1+0x560] ;  /* 0x0005600001167983 */ /* 0x000f280000300a00 */
[----:B------:R-:W-:Y:S01]  /*d380*/  STL.64 [R1+0x728], R46 ;  /* 0x0007282e01007387 */ /* 0x000fe20000100a00 */
[----:B-----5:R-:W-:-:S03]  /*d390*/  IMAD.WIDE R24, R243, 0x4, R238 ;  /* 0x00000004f3187825 */ /* 0x020fc600078e02ee */
[----:B------:R-:W5:Y:S04]  /*d3a0*/  LDL.LU.64 R20, [R1+0x550] ;  /* 0x0005500001147983 */ /* 0x000f680000300a00 */
[----:B------:R-:W-:Y:S01]  /*d3b0*/  STL.64 [R1+0x720], R44 ;  /* 0x0007202c01007387 */ /* 0x000fe20000100a00 */
[----:B------:R-:W-:-:S03]  /*d3c0*/  IMAD.WIDE R12, R243, 0x4, R232 ;  /* 0x00000004f30c7825 */ /* 0x000fc600078e02e8 */
[----:B------:R-:W-:Y:S04]  /*d3d0*/  LDGSTS.E [R11+0x4000c], desc[UR48][R46.64], !P6 ;  /* 0x4000c0002e0b7fae */ /* 0x000fe8000f121870 */
[----:B------:R-:W5:Y:S04]  /*d3e0*/  LDL.LU.64 R36, [R1+0x540] ;  /* 0x0005400001247983 */ /* 0x000f680000300a00 */
[----:B------:R-:W-:Y:S04]  /*d3f0*/  LDGSTS.E [R11+0x4400c], desc[UR48][R44.64], !P6 ;  /* 0x4400c0002c0b7fae */ /* 0x000fe8000f121870 */
[----:B------:R-:W-:Y:S04]  /*d400*/  STL.64 [R1+0x718], R24 ;  /* 0x0007181801007387 */ /* 0x000fe80000100a00 */
[----:B------:R1:W-:Y:S04]  /*d410*/  LDGSTS.E [R11+0x4800c], desc[UR48][R24.64], !P6 ;  /* 0x4800c000180b7fae */ /* 0x0003e8000f121870 */
[----:B------:R1:W-:Y:S04]  /*d420*/  STL.64 [R1+0x710], R12 ;  /* 0x0007100c01007387 */ /* 0x0003e80000100a00 */
[----:B------:R-:W-:Y:S04]  /*d430*/  LDGSTS.E [R11+0x4c00c], desc[UR48][R12.64], !P6 ;  /* 0x4c00c0000c0b7fae */ /* 0x000fe8000f121870 */
[----:B-1----:R-:W5:Y:S04]  /*d440*/  LDL.LU.64 R12, [R1+0x530] ;  /* 0x00053000010c7983 */ /* 0x002f680000300a00 */
[----:B------:R-:W5:Y:S04]  /*d450*/  LDL.LU.64 R238, [R1+0x520] ;  /* 0x0005200001ee7983 */ /* 0x000f680000300a00 */
[----:B------:R-:W5:Y:S01]  /*d460*/  LDL.LU.64 R232, [R1+0x510] ;  /* 0x0005100001e87983 */ /* 0x000f620000300a00 */
[----:B------:R-:W-:Y:S01]  /*d470*/  ISETP.GE.U32.AND P1, PT, R231, 0x7fffff34, PT ;  /* 0x7fffff34e700780c */ /* 0x000fe20003f26070 */
[----:B------:R-:W-:-:S02]  /*d480*/  VIADD R231, R246, 0xffffff72 ;  /* 0xffffff72f6e77836 */ /* 0x000fc40000000000 */
[----:B------:R-:W1:Y:S03]  /*d490*/  LDC R246, c[0x0][0x230] ;  /* 0x00008c00fff67b82 */ /* 0x000e660000000800 */
[----:B------:R-:W-:Y:S02]  /*d4a0*/  ISETP.GE.U32.AND P6, PT, R231, 0x7fffff33, PT ;  /* 0x7fffff33e700780c */ /* 0x000fe40003fc6070 */
[----:B------:R-:W-:-:S03]  /*d4b0*/  IADD3 R231, R245, -0x8f, RZ ;  /* 0xffffff71f5e77810 */ /* 0x000fc60007ffe0ff */
[----:B------:R-:W1:Y:S01]  /*d4c0*/  LDC R245, c[0x0][0x230] ;  /* 0x00008c00fff57b82 */ /* 0x000e620000000800 */
[----:B------:R-:W-:-:S04]  /*d4d0*/  IMAD.WIDE R30, R243, 0x4, R30 ;  /* 0x00000004f31e7825 */ /* 0x000fc800078e021e */
[C---:B------:R-:W-:Y:S01]  /*d4e0*/  IMAD.WIDE R24, R243.reuse, 0x4, R38 ;  /* 0x00000004f3187825 */ /* 0x040fe200078e0226 */
[----:B------:R-:W-:Y:S04]  /*d4f0*/  STL.64 [R1+0x700], R30 ;  /* 0x0007001e01007387 */ /* 0x000fe80000100a00 */
[----:B------:R-:W-:Y:S01]  /*d500*/  STL.64 [R1+0x6f8], R24 ;  /* 0x0006f81801007387 */ /* 0x000fe20000100a00 */
[----:B--2---:R-:W-:-:S03]  /*d510*/  IMAD.WIDE R18, R243, 0x4, R18 ;  /* 0x00000004f3127825 */ /* 0x004fc600078e0212 */
[----:B------:R-:W-:Y:S04]  /*d520*/  LDGSTS.E [R11+0x50000], desc[UR48][R30.64], !P5 ;  /* 0x500000001e0b7fae */ /* 0x000fe8000e921870 */
[----:B------:R2:W-:Y:S01]  /*d530*/  STL.64 [R1+0x6f0], R18 ;  /* 0x0006f01201007387 */ /* 0x0005e20000100a00 */
[----:B---3--:R-:W-:-:S03]  /*d540*/  IMAD.WIDE R16, R243, 0x4, R16 ;  /* 0x00000004f3107825 */ /* 0x008fc600078e0210 */
[----:B------:R-:W3:Y:S04]  /*d550*/  LDL.LU.64 R38, [R1+0x500] ;  /* 0x0005000001267983 */ /* 0x000ee80000300a00 */
[----:B------:R4:W-:Y:S04]  /*d560*/  LDGSTS.E [R11+0x54000], desc[UR48][R24.64], !P5 ;  /* 0x54000000180b7fae */ /* 0x0009e8000e921870 */
[----:B------:R1:W-:Y:S04]  /*d570*/  STL.64 [R1+0x6e8], R16 ;  /* 0x0006e81001007387 */ /* 0x0003e80000100a00 */
[----:B------:R-:W-:Y:S04]  /*d580*/  LDGSTS.E [R11+0x58000], desc[UR48][R18.64], !P5 ;  /* 0x58000000120b7fae */ /* 0x000fe8000e921870 */
[----:B------:R-:W-:Y:S04]  /*d590*/  LDGSTS.E [R11+0x5c000], desc[UR48][R16.64], !P5 ;  /* 0x5c000000100b7fae */ /* 0x000fe8000e921870 */
[----:B--2---:R-:W2:Y:S01]  /*d5a0*/  LDL.LU.64 R18, [R1+0x4f0] ;  /* 0x0004f00001127983 */ /* 0x004ea20000300a00 */
[----:B------:R-:W-:-:S03]  /*d5b0*/  IMAD.WIDE R14, R243, 0x4, R14 ;  /* 0x00000004f30e7825 */ /* 0x000fc600078e020e */
[----:B-1----:R-:W2:Y:S01]  /*d5c0*/  LDL.LU.64 R16, [R1+0x4e8] ;  /* 0x0004e80001107983 */ /* 0x002ea20000300a00 */
[----:B----4-:R-:W-:-:S03]  /*d5d0*/  IMAD.WIDE R24, R243, 0x4, R22 ;  /* 0x00000004f3187825 */ /* 0x010fc600078e0216 */
[----:B------:R-:W4:Y:S04]  /*d5e0*/  LDL.LU.64 R30, [R1+0x4d0] ;  /* 0x0004d000011e7983 */ /* 0x000f280000300a00 */
[----:B------:R1:W-:Y:S01]  /*d5f0*/  STL.64 [R1+0x6e0], R14 ;  /* 0x0006e00e01007387 */ /* 0x0003e20000100a00 */
[----:B-----5:R-:W-:-:S03]  /*d600*/  IMAD.WIDE R22, R243, 0x4, R20 ;  /* 0x00000004f3167825 */ /* 0x020fc600078e0214 */
[----:B------:R5:W-:Y:S04]  /*d610*/  STL.64 [R1+0x6d8], R24 ;  /* 0x0006d81801007387 */ /* 0x000be80000100a00 */
[----:B------:R-:W-:Y:S04]  /*d620*/  LDGSTS.E [R11+0x50004], desc[UR48][R14.64], !P3 ;  /* 0x500040000e0b7fae */ /* 0x000fe8000d921870 */
[----:B------:R5:W-:Y:S01]  /*d630*/  STL.64 [R1+0x6d0], R22 ;  /* 0x0006d01601007387 */ /* 0x000be20000100a00 */
[----:B------:R-:W-:-:S03]  /*d640*/  IMAD.WIDE R20, R243, 0x4, R36 ;  /* 0x00000004f3147825 */ /* 0x000fc600078e0224 */
[----:B------:R5:W-:Y:S01]  /*d650*/  LDGSTS.E [R11+0x54004], desc[UR48][R24.64], !P3 ;  /* 0x54004000180b7fae */ /* 0x000be2000d921870 */
[----:B------:R-:W-:-:S03]  /*d660*/  ISETP.GE.U32.AND P5, PT, R231, 0x7fffff32, PT ;  /* 0x7fffff32e700780c */ /* 0x000fc60003fa6070 */
[----:B-1----:R-:W4:Y:S01]  /*d670*/  LDL.LU.64 R14, [R1+0x4b8] ;  /* 0x0004b800010e7983 */ /* 0x002f220000300a00 */
[----:B------:R-:W-:-:S03]  /*d680*/  VIADD R231, R28, 0xffffff70 ;  /* 0xffffff701ce77836 */ /* 0x000fc60000000000 */
[----:B------:R3:W-:Y:S04]  /*d690*/  STL.64 [R1+0x6c8], R20 ;  /* 0x0006c81401007387 */ /* 0x0007e80000100a00 */
[----:B------:R1:W-:Y:S04]  /*d6a0*/  LDGSTS.E [R11+0x58004], desc[UR48][R22.64], !P3 ;  /* 0x58004000160b7fae */ /* 0x0003e8000d921870 */
[----:B------:R3:W-:Y:S01]  /*d6b0*/  LDGSTS.E [R11+0x5c004], desc[UR48][R20.64], !P3 ;  /* 0x5c004000140b7fae */ /* 0x0007e2000d921870 */
[----:B------:R-:W-:-:S03]  /*d6c0*/  IMAD.WIDE R36, R243, 0x4, R12 ;  /* 0x00000004f3247825 */ /* 0x000fc600078e020c */
[----:B------:R-:W4:Y:S01]  /*d6d0*/  LDL.LU.64 R12, [R1+0x4a0] ;  /* 0x0004a000010c7983 */ /* 0x000f220000300a00 */
[----:B-----5:R-:W-:-:S03]  /*d6e0*/  IMAD.WIDE R24, R243, 0x4, R238 ;  /* 0x00000004f3187825 */ /* 0x020fc600078e02ee */
[----:B------:R-:W-:Y:S01]  /*d6f0*/  STL.64 [R1+0x6c0], R36 ;  /* 0x0006c02401007387 */ /* 0x000fe20000100a00 */
[----:B-1----:R-:W-:-:S03]  /*d700*/  IMAD.WIDE R22, R243, 0x4, R232 ;  /* 0x00000004f3167825 */ /* 0x002fc600078e02e8 */
[----:B------:R-:W5:Y:S04]  /*d710*/  LDL.LU.64 R28, [R1+0x488] ;  /* 0x00048800011c7983 */ /* 0x000f680000300a00 */
[----:B------:R-:W-:Y:S04]  /*d720*/  STL.64 [R1+0x6b8], R24 ;  /* 0x0006b81801007387 */ /* 0x000fe80000100a00 */
[----:B------:R-:W5:Y:S04]  /*d730*/  LDL.LU.64 R238, [R1+0x470] ;  /* 0x0004700001ee7983 */ /* 0x000f680000300a00 */
[----:B------:R1:W-:Y:S04]  /*d740*/  STL.64 [R1+0x6b0], R22 ;  /* 0x0006b01601007387 */ /* 0x0003e80000100a00 */
[----:B------:R-:W5:Y:S04]  /*d750*/  LDL.LU.64 R232, [R1+0x458] ;  /* 0x0004580001e87983 */ /* 0x000f680000300a00 */
[----:B------:R-:W-:Y:S04]  /*d760*/  LDGSTS.E [R11+0x50008], desc[UR48][R36.64], !P4 ;  /* 0x50008000240b7fae */ /* 0x000fe8000e121870 */
[----:B------:R2:W-:Y:S04]  /*d770*/  LDGSTS.E [R11+0x54008], desc[UR48][R24.64], !P4 ;  /* 0x54008000180b7fae */ /* 0x0005e8000e121870 */
[----:B------:R-:W-:Y:S01]  /*d780*/  LDGSTS.E [R11+0x58008], desc[UR48][R22.64], !P4 ;  /* 0x58008000160b7fae */ /* 0x000fe2000e121870 */
[----:B---3--:R-:W-:-:S05]  /*d790*/  IMAD.WIDE R20, R243, 0x4, R38 ;  /* 0x00000004f3147825 */ /* 0x008fca00078e0226 */
[----:B------:R3:W-:Y:S04]  /*d7a0*/  STL.64 [R1+0x6a8], R20 ;  /* 0x0006a81401007387 */ /* 0x0007e80000100a00 */
[----:B-1----:R-:W5:Y:S04]  /*d7b0*/  LDL.LU.64 R22, [R1+0x438] ;  /* 0x0004380001167983 */ /* 0x002f680000300a00 */
[----:B------:R-:W-:Y:S01]  /*d7c0*/  LDGSTS.E [R11+0x5c008], desc[UR48][R20.64], !P4 ;  /* 0x5c008000140b7fae */ /* 0x000fe2000e121870 */
[----:B--2---:R-:W-:-:S04]  /*d7d0*/  IMAD.WIDE R24, R243, 0x4, R18 ;  /* 0x00000004f3187825 */ /* 0x004fc800078e0212 */
[C---:B------:R-:W-:Y:S01]  /*d7e0*/  IMAD.WIDE R18, R243.reuse, 0x4, R16 ;  /* 0x00000004f3127825 */ /* 0x040fe200078e0210 */
[----:B------:R-:W-:Y:S03]  /*d7f0*/  STL.64 [R1+0x6a0], R24 ;  /* 0x0006a01801007387 */ /* 0x000fe60000100a00 */
[C---:B----4-:R-:W-:Y:S01]  /*d800*/  IMAD.WIDE R16, R243.reuse, 0x4, R30 ;  /* 0x00000004f3107825 */ /* 0x050fe200078e021e */
[----:B---3--:R-:W2:Y:S04]  /*d810*/  LDL.LU.64 R20, [R1+0x420] ;  /* 0x0004200001147983 */ /* 0x008ea80000300a00 */
[----:B------:R1:W-:Y:S04]  /*d820*/  STL.64 [R1+0x698], R18 ;  /* 0x0006981201007387 */ /* 0x0003e80000100a00 */
[----:B------:R-:W3:Y:S04]  /*d830*/  LDL.LU.64 R38, [R1+0x408] ;  /* 0x0004080001267983 */ /* 0x000ee80000300a00 */
[----:B------:R4:W-:Y:S04]  /*d840*/  STL.64 [R1+0x690], R16 ;  /* 0x0006901001007387 */ /* 0x0009e80000100a00 */
[----:B------:R-:W3:Y:S04]  /*d850*/  LDL.LU.64 R36, [R1+0x400] ;  /* 0x0004000001247983 */ /* 0x000ee80000300a00 */
[----:B------:R5:W-:Y:S01]  /*d860*/  LDGSTS.E [R11+0x5000c], desc[UR48][R24.64], !P2 ;  /* 0x5000c000180b7fae */ /* 0x000be2000d121870 */
[----:B------:R-:W-:-:S03]  /*d870*/  IMAD.WIDE R14, R243, 0x4, R14 ;  /* 0x00000004f30e7825 */ /* 0x000fc600078e020e */
[----:B------:R3:W-:Y:S04]  /*d880*/  LDGSTS.E [R11+0x5400c], desc[UR48][R18.64], !P2 ;  /* 0x5400c000120b7fae */ /* 0x0007e8000d121870 */
[----:B------:R4:W-:Y:S04]  /*d890*/  STL.64 [R1+0x688], R14 ;  /* 0x0006880e01007387 */ /* 0x0009e80000100a00 */
[----:B------:R3:W-:Y:S04]  /*d8a0*/  LDGSTS.E [R11+0x5800c], desc[UR48][R16.64], !P2 ;  /* 0x5800c000100b7fae */ /* 0x0007e8000d121870 */
[----:B-1----:R-:W3:Y:S04]  /*d8b0*/  LDL.LU.64 R18, [R1+0x3e8] ;  /* 0x0003e80001127983 */ /* 0x002ee80000300a00 */
[----:B------:R1:W-:Y:S04]  /*d8c0*/  LDGSTS.E [R11+0x5c00c], desc[UR48][R14.64], !P2 ;  /* 0x5c00c0000e0b7fae */ /* 0x0003e8000d121870 */
[----:B----4-:R-:W4:Y:S04]  /*d8d0*/  LDL.LU.64 R16, [R1+0x3d0] ;  /* 0x0003d00001107983 */ /* 0x010f280000300a00 */
[----:B------:R-:W4:Y:S01]  /*d8e0*/  LDL.LU.64 R30, [R1+0x3b8] ;  /* 0x0003b800011e7983 */ /* 0x000f220000300a00 */
[----:B------:R-:W-:-:S03]  /*d8f0*/  IMAD.WIDE R12, R243, 0x4, R12 ;  /* 0x00000004f30c7825 */ /* 0x000fc600078e020c */
[----:B------:R-:W1:Y:S01]  /*d900*/  LDL.LU.64 R14, [R1+0x3a0] ;  /* 0x0003a000010e7983 */ /* 0x000e620000300a00 */
[----:B-----5:R-:W-:-:S03]  /*d910*/  IMAD.WIDE R24, R243, 0x4, R28 ;  /* 0x00000004f3187825 */ /* 0x020fc600078e021c */
[----:B------:R5:W-:Y:S01]  /*d920*/  STL.64 [R1+0x708], R12 ;  /* 0x0007080c01007387 */ /* 0x000be20000100a00 */
[----:B------:R-:W-:-:S03]  /*d930*/  IMAD.WIDE R46, R243, 0x4, R238 ;  /* 0x00000004f32e7825 */ /* 0x000fc600078e02ee */
[----:B------:R5:W-:Y:S04]  /*d940*/  STL.64 [R1+0x680], R24 ;  /* 0x0006801801007387 */ /* 0x000be80000100a00 */
[----:B------:R1:W-:Y:S01]  /*d950*/  LDGSTS.E [R5+0x40000], desc[UR48][R12.64], !P1 ;  /* 0x400000000c057fae */ /* 0x0003e2000c921870 */
[----:B------:R-:W-:-:S03]  /*d960*/  IMAD.WIDE R44, R243, 0x4, R232 ;  /* 0x00000004f32c7825 */ /* 0x000fc600078e02e8 */
[----:B------:R5:W-:Y:S04]  /*d970*/  STL.64 [R1+0x678], R46 ;  /* 0x0006782e01007387 */ /* 0x000be80000100a00 */
[----:B------:R-:W-:Y:S04]  /*d980*/  LDGSTS.E [R5+0x44000], desc[UR48][R24.64], !P1 ;  /* 0x4400000018057fae */ /* 0x000fe8000c921870 */
[----:B-----5:R-:W5:Y:S04]  /*d990*/  LDL.LU.64 R12, [R1+0x380] ;  /* 0x00038000010c7983 */ /* 0x020f680000300a00 */
[----:B------:R2:W-:Y:S04]  /*d9a0*/  STL.64 [R1+0x670], R44 ;  /* 0x0006702c01007387 */ /* 0x0005e80000100a00 */
[----:B------:R-:W5:Y:S04]  /*d9b0*/  LDL.LU.64 R238, [R1+0x368] ;  /* 0x0003680001ee7983 */ /* 0x000f680000300a00 */
[----:B------:R-:W5:Y:S04]  /*d9c0*/  LDL.LU.64 R232, [R1+0x350] ;  /* 0x0003500001e87983 */ /* 0x000f680000300a00 */
[----:B------:R-:W5:Y:S04]  /*d9d0*/  LDL.LU.64 R28, [R1+0x340] ;  /* 0x00034000011c7983 */ /* 0x000f680000300a00 */
[----:B------:R-:W5:Y:S04]  /*d9e0*/  LDL.LU.64 R24, [R1+0xb20] ;  /* 0x000b200001187983 */ /* 0x000f680000300a00 */
[----:B------:R-:W-:Y:S04]  /*d9f0*/  LDGSTS.E [R5+0x48000], desc[UR48][R46.64], !P1 ;  /* 0x480000002e057fae */ /* 0x000fe8000c921870 */
[----:B------:R-:W-:Y:S01]  /*da00*/  LDGSTS.E [R5+0x4c000], desc[UR48][R44.64], !P1 ;  /* 0x4c0000002c057fae */ /* 0x000fe2000c921870 */
[----:B------:R-:W-:-:S03]  /*da10*/  ISETP.GE.U32.AND P3, PT, R231, 0x7fffff31, PT ;  /* 0x7fffff31e700780c */ /* 0x000fc60003f66070 */
[----:B------:R-:W5:Y:S04]  /*da20*/  LDL.LU.64 R46, [R1+0xb18] ;  /* 0x000b1800012e7983 */ /* 0x000f680000300a00 */
[----:B--2---:R-:W2:Y:S01]  /*da30*/  LDL.LU.64 R44, [R1+0xb10] ;  /* 0x000b1000012c7983 */ /* 0x004ea20000300a00 */
[----:B------:R-:W-:-:S05]  /*da40*/  IMAD.WIDE R22, R243, 0x4, R22 ;  /* 0x00000004f3167825 */ /* 0x000fca00078e0216 */
[----:B------:R3:W-:Y:S04]  /*da50*/  STL.64 [R1+0x668], R22 ;  /* 0x0006681601007387 */ /* 0x0007e80000100a00 */
[----:B------:R-:W-:Y:S01]  /*da60*/  LDGSTS.E [R5+0x40004], desc[UR48][R22.64], !P6 ;  /* 0x4000400016057fae */ /* 0x000fe2000f121870 */
[----:B------:R-:W-:-:S05]  /*da70*/  IMAD.WIDE R20, R243, 0x4, R20 ;  /* 0x00000004f3147825 */ /* 0x000fca00078e0214 */
[----:B------:R3:W-:Y:S02]  /*da80*/  STL.64 [R1+0x660], R20 ;  /* 0x0006601401007387 */ /* 0x0007e40000100a00 */
[C---:B---3--:R-:W-:Y:S02]  /*da90*/  IMAD.WIDE R38, R243.reuse, 0x4, R38 ;  /* 0x00000004f3267825 */ /* 0x048fe400078e0226 */
[----:B------:R-:W3:Y:S04]  /*daa0*/  LDL.LU.64 R22, [R1+0xb08] ;  /* 0x000b080001167983 */ /* 0x000ee80000300a00 */
[----:B------:R4:W-:Y:S01]  /*dab0*/  STL.64 [R1+0x658], R38 ;  /* 0x0006582601007387 */ /* 0x0009e20000100a00 */
[----:B------:R-:W-:-:S03]  /*dac0*/  IMAD.WIDE R36, R243, 0x4, R36 ;  /* 0x00000004f3247825 */ /* 0x000fc600078e0224 */
[----:B------:R-:W-:Y:S04]  /*dad0*/  LDGSTS.E [R5+0x44004], desc[UR48][R20.64], !P6 ;  /* 0x4400400014057fae */ /* 0x000fe8000f121870 */
[----:B------:R-:W-:Y:S04]  /*dae0*/  LDGSTS.E [R5+0x48004], desc[UR48][R38.64], !P6 ;  /* 0x4800400026057fae */ /* 0x000fe8000f121870 */
[----:B------:R-:W-:Y:S04]  /*daf0*/  LDGSTS.E [R5+0x4c004], desc[UR48][R36.64], !P6 ;  /* 0x4c00400024057fae */ /* 0x000fe8000f121870 */
[----:B------:R-:W2:Y:S04]  /*db00*/  LDL.LU.64 R20, [R1+0xb00] ;  /* 0x000b000001147983 */ /* 0x000ea80000300a00 */
[----:B------:R1:W-:Y:S01]  /*db10*/  STL.64 [R1+0x650], R36 ;  /* 0x0006502401007387 */ /* 0x0003e20000100a00 */
[----:B------:R-:W-:-:S03]  /*db20*/  IMAD.WIDE R18, R243, 0x4, R18 ;  /* 0x00000004f3127825 */ /* 0x000fc600078e0212 */
[----:B----4-:R-:W4:Y:S04]  /*db30*/  LDL.LU.64 R38, [R1+0xaf8] ;  /* 0x000af80001267983 */ /* 0x010f280000300a00 */
[----:B------:R-:W-:Y:S01]  /*db40*/  LDGSTS.E [R5+0x40008], desc[UR48][R18.64], !P5 ;  /* 0x4000800012057fae */ /* 0x000fe2000e921870 */
[----:B------:R-:W-:-:S03]  /*db50*/  IMAD.WIDE R16, R243, 0x4, R16 ;  /* 0x00000004f3107825 */ /* 0x000fc600078e0210 */
[----:B-1----:R-:W3:Y:S01]  /*db60*/  LDL.LU.64 R36, [R1+0xaf0] ;  /* 0x000af00001247983 */ /* 0x002ee20000300a00 */
[----:B------:R-:W-:-:S03]  /*db70*/  IMAD.WIDE R30, R243, 0x4, R30 ;  /* 0x00000004f31e7825 */ /* 0x000fc600078e021e */
[----:B------:R1:W-:Y:S01]  /*db80*/  STL.64 [R1+0x648], R18 ;  /* 0x0006481201007387 */ /* 0x0003e20000100a00 */
[----:B------:R-:W-:-:S03]  /*db90*/  IMAD.WIDE R14, R243, 0x4, R14 ;  /* 0x00000004f30e7825 */ /* 0x000fc600078e020e */
[----:B------:R1:W-:Y:S04]  /*dba0*/  STL.64 [R1+0x640], R16 ;  /* 0x0006401001007387 */ /* 0x0003e80000100a00 */
[----:B------:R-:W-:Y:S04]  /*dbb0*/  LDGSTS.E [R5+0x44008], desc[UR48][R16.64], !P5 ;  /* 0x4400800010057fae */ /* 0x000fe8000e921870 */
[----:B-1----:R-:W2:Y:S04]  /*dbc0*/  LDL.LU.64 R18, [R1+0xae8] ;  /* 0x000ae80001127983 */ /* 0x002ea80000300a00 */
[----:B------:R1:W-:Y:S04]  /*dbd0*/  STL.64 [R1+0x638], R30 ;  /* 0x0006381e01007387 */ /* 0x0003e80000100a00 */
[----:B------:R-:W4:Y:S04]  /*dbe0*/  LDL.LU.64 R16, [R1+0xae0] ;  /* 0x000ae00001107983 */ /* 0x000f280000300a00 */
[----:B------:R1:W-:Y:S04]  /*dbf0*/  STL.64 [R1+0x630], R14 ;  /* 0x0006300e01007387 */ /* 0x0003e80000100a00 */
[----:B------:R-:W-:Y:S04]  /*dc00*/  LDGSTS.E [R5+0x48008], desc[UR48][R30.64], !P5 ;  /* 0x480080001e057fae */ /* 0x000fe8000e921870 */
[----:B------:R-:W-:Y:S01]  /*dc10*/  LDGSTS.E [R5+0x4c008], desc[UR48][R14.64], !P5 ;  /* 0x4c0080000e057fae */ /* 0x000fe2000e921870 */
[----:B-----5:R-:W-:-:S03]  /*dc20*/  IMAD.WIDE R12, R243, 0x4, R12 ;  /* 0x00000004f30c7825 */ /* 0x020fc600078e020c */
[----:B-1----:R-:W5:Y:S01]  /*dc30*/  LDL.LU.64 R30, [R1+0xad8] ;  /* 0x000ad800011e7983 */ /* 0x002f620000300a00 */
[----:B------:R-:W-:-:S03]  /*dc40*/  IMAD.WIDE R238, R243, 0x4, R238 ;  /* 0x00000004f3ee7825 */ /* 0x000fc600078e02ee */
[----:B------:R-:W3:Y:S01]  /*dc50*/  LDL.LU.64 R14, [R1+0xad0] ;  /* 0x000ad000010e7983 */ /* 0x000ee20000300a00 */
[----:B------:R-:W-:-:S03]  /*dc60*/  IMAD.WIDE R232, R243, 0x4, R232 ;  /* 0x00000004f3e87825 */ /* 0x000fc600078e02e8 */
[----:B------:R1:W-:Y:S01]  /*dc70*/  STL.64 [R1+0x628], R12 ;  /* 0x0006280c01007387 */ /* 0x0003e20000100a00 */
[----:B------:R-:W-:-:S03]  /*dc80*/  IMAD.WIDE R28, R243, 0x4, R28 ;  /* 0x00000004f31c7825 */ /* 0x000fc600078e021c */
[----:B------:R1:W-:Y:S04]  /*dc90*/  STL.64 [R1+0x620], R238 ;  /* 0x000620ee01007387 */ /* 0x0003e80000100a00 */
[----:B------:R-:W-:Y:S04]  /*dca0*/  LDGSTS.E [R5+0x4000c], desc[UR48][R12.64], !P3 ;  /* 0x4000c0000c057fae */ /* 0x000fe8000d921870 */
[----:B------:R2:W-:Y:S04]  /*dcb0*/  LDGSTS.E [R5+0x4400c], desc[UR48][R238.64], !P3 ;  /* 0x4400c000ee057fae */ /* 0x0005e8000d921870 */
[----:B------:R-:W-:Y:S04]  /*dcc0*/  LDGSTS.E [R5+0x4800c], desc[UR48][R232.64], !P3 ;  /* 0x4800c000e8057fae */ /* 0x000fe8000d921870 */
[----:B-1----:R-:W4:Y:S04]  /*dcd0*/  LDL.LU.64 R12, [R1+0xac8] ;  /* 0x000ac800010c7983 */ /* 0x002f280000300a00 */
[----:B------:R1:W-:Y:S04]  /*dce0*/  STL.64 [R1+0x618], R232 ;  /* 0x000618e801007387 */ /* 0x0003e80000100a00 */
[----:B------:R-:W2:Y:S04]  /*dcf0*/  LDL.LU.64 R238, [R1+0xac0] ;  /* 0x000ac00001ee7983 */ /* 0x000ea80000300a00 */
[----:B------:R2:W-:Y:S04]  /*dd00*/  STL.64 [R1+0x610], R28 ;  /* 0x0006101c01007387 */ /* 0x0005e80000100a00 */
[----:B-1----:R-:W5:Y:S01]  /*dd10*/  LDL.LU.64 R232, [R1+0xab8] ;  /* 0x000ab80001e87983 */ /* 0x002f620000300a00 */
[----:B------:R-:W-:-:S02]  /*dd20*/  IADD3 R231, R247, -0xad, RZ ;  /* 0xffffff53f7e77810 */ /* 0x000fc40007ffe0ff */
[----:B------:R-:W1:Y:S01]  /*dd30*/  LDC R247, c[0x0][0x230] ;  /* 0x00008c00fff77b82 */ /* 0x000e620000000800 */
[----:B------:R5:W-:Y:S01]  /*dd40*/  LDGSTS.E [R5+0x4c00c], desc[UR48][R28.64], !P3 ;  /* 0x4c00c0001c057fae */ /* 0x000be2000d921870 */
[----:B------:R-:W-:Y:S01]  /*dd50*/  ISETP.GE.U32.AND P4, PT, R231, 0x7fffff14, PT ;  /* 0x7fffff14e700780c */ /* 0x000fe20003f86070 */
[----:B------:R-:W-:-:S05]  /*dd60*/  VIADD R231, R246, 0xffffff52 ;  /* 0xffffff52f6e77836 */ /* 0x000fca0000000000 */
[----:B------:R-:W-:Y:S01]  /*dd70*/  ISETP.GE.U32.AND P2, PT, R231, 0x7fffff13, PT ;  /* 0x7fffff13e700780c */ /* 0x000fe20003f46070 */
[----:B------:R-:W3:Y:S01]  /*dd80*/  LDC R246, c[0x0][0x230] ;  /* 0x00008c00fff67b82 */ /* 0x000ee20000000800 */
[----:B------:R-:W-:-:S04]  /*dd90*/  IADD3 R231, R245, -0xaf, RZ ;  /* 0xffffff51f5e77810 */ /* 0x000fc80007ffe0ff */
[----:B------:R-:W-:-:S03]  /*dda0*/  ISETP.GE.U32.AND P1, PT, R231, 0x7fffff12, PT ;  /* 0x7fffff12e700780c */ /* 0x000fc60003f26070 */
[----:B------:R-:W3:Y:S01]  /*ddb0*/  LDC R245, c[0x0][0x230] ;  /* 0x00008c00fff57b82 */ /* 0x000ee20000000800 */
[----:B--2---:R-:W-:-:S04]  /*ddc0*/  IMAD.WIDE R238, R243, 0x4, R238 ;  /* 0x00000004f3ee7825 */ /* 0x004fc800078e02ee */
[----:B-----5:R-:W-:-:S05]  /*ddd0*/  IMAD.WIDE R28, R243, 0x4, R232 ;  /* 0x00000004f31c7825 */ /* 0x020fca00078e02e8 */
[----:B------:R2:W-:Y:S04]  /*dde0*/  STL.64 [R1+0x608], R28 ;  /* 0x0006081c01007387 */ /* 0x0005e80000100a00 */
[----:B------:R-:W-:Y:S04]  /*ddf0*/  STL.64 [R1+0x600], R238 ;  /* 0x000600ee01007387 */ /* 0x000fe80000100a00 */
[----:B------:R-:W-:Y:S01]  /*de00*/  LDGSTS.E [R5+0x50000], desc[UR48][R28.64], !P4 ;  /* 0x500000001c057fae */ /* 0x000fe2000e121870 */
[----:B-1----:R-:W-:Y:S02]  /*de10*/  VIADD R231, R247, 0xffffff50 ;  /* 0xffffff50f7e77836 */ /* 0x002fe40000000000 */
[----:B------:R-:W1:Y:S01]  /*de20*/  LDC R247, c[0x0][0x230] ;  /* 0x00008c00fff77b82 */ /* 0x000e620000000800 */
[----:B----4-:R-:W-:Y:S01]  /*de30*/  IMAD.WIDE R232, R243, 0x4, R12 ;  /* 0x00000004f3e87825 */ /* 0x010fe200078e020c */
[----:B------:R-:W-:Y:S04]  /*de40*/  LDGSTS.E [R5+0x54000], desc[UR48][R238.64], !P4 ;  /* 0x54000000ee057fae */ /* 0x000fe8000e121870 */
[----:B--2---:R-:W2:Y:S01]  /*de50*/  LDL.LU.64 R28, [R1+0xab0] ;  /* 0x000ab000011c7983 */ /* 0x004ea20000300a00 */
[----:B------:R-:W-:Y:S01]  /*de60*/  ISETP.GE.U32.AND P6, PT, R231, 0x7fffff11, PT ;  /* 0x7fffff11e700780c */ /* 0x000fe20003fc6070 */
[C---:B---3--:R-:W-:Y:S01]  /*de70*/  IMAD.WIDE R14, R243.reuse, 0x4, R14 ;  /* 0x00000004f30e7825 */ /* 0x048fe200078e020e */
[----:B------:R-:W3:Y:S01]  /*de80*/  LDC R13, c[0x0][0x230] ;  /* 0x00008c00ff0d7b82 */ /* 0x000ee20000000800 */
[----:B------:R-:W-:Y:S02]  /*de90*/  LDGSTS.E [R5+0x58000], desc[UR48][R232.64], !P4 ;  /* 0x58000000e8057fae */ /* 0x000fe4000e121870 */
[----:B------:R-:W-:-:S02]  /*dea0*/  IMAD.WIDE R30, R243, 0x4, R30 ;  /* 0x00000004f31e7825 */ /* 0x000fc400078e021e */
[----:B------:R-:W-:Y:S01]  /*deb0*/  STL.64 [R1+0x5f8], R232 ;  /* 0x0005f8e801007387 */ /* 0x000fe20000100a00 */
[----:B-1----:R-:W-:Y:S01]  /*dec0*/  IADD3 R231, R247, -0x91, RZ ;  /* 0xffffff6ff7e77810 */ /* 0x002fe20007ffe0ff */
[----:B------:R-:W-:Y:S01]  /*ded0*/  IMAD.WIDE R16, R243, 0x4, R16 ;  /* 0x00000004f3107825 */ /* 0x000fe200078e0210 */
[----:B------:R-:W1:Y:S01]  /*dee0*/  LDC R247, c[0x0][0x230] ;  /* 0x00008c00fff77b82 */ /* 0x000e620000000800 */
[----:B------:R4:W-:Y:S01]  /*def0*/  LDGSTS.E [R5+0x5c000], desc[UR48][R14.64], !P4 ;  /* 0x5c0000000e057fae */ /* 0x0009e2000e121870 */
[----:B------:R-:W-:Y:S01]  /*df00*/  ISETP.GE.U32.AND P5, PT, R231, 0x7fffff30, PT ;  /* 0x7fffff30e700780c */ /* 0x000fe20003fa6070 */
[----:B------:R-:W-:-:S05]  /*df10*/  VIADD R231, R246, 0xffffff6e ;  /* 0xffffff6ef6e77836 */ /* 0x000fca0000000000 */
[----:B------:R-:W-:Y:S02]  /*df20*/  ISETP.GE.U32.AND P3, PT, R231, 0x7fffff2f, PT ;  /* 0x7fffff2fe700780c */ /* 0x000fe40003f66070 */
[----:B------:R-:W5:Y:S01]  /*df30*/  LDC R231, c[0x0][0x230] ;  /* 0x00008c00ffe77b82 */ /* 0x000f620000000800 */
[----:B------:R-:W-:Y:S01]  /*df40*/  IMAD.WIDE R18, R243, 0x4, R18 ;  /* 0x00000004f3127825 */ /* 0x000fe200078e0212 */
[----:B------:R4:W-:Y:S01]  /*df50*/  STL.64 [R1+0x5f0], R14 ;  /* 0x0005f00e01007387 */ /* 0x0009e20000100a00 */
[----:B------:R-:W-:-:S05]  /*df60*/  IADD3 R12, R245, -0x93, RZ ;  /* 0xffffff6df50c7810 */ /* 0x000fca0007ffe0ff */
[----:B----4-:R-:W4:Y:S01]  /*df70*/  LDC R14, c[0x0][0x230] ;  /* 0x00008c00ff0e7b82 */ /* 0x010f220000000800 */
[----:B------:R-:W-:Y:S01]  /*df80*/  ISETP.GE.U32.AND P4, PT, R12, 0x7fffff2e, PT ;  /* 0x7fffff2e0c00780c */ /* 0x000fe20003f86070 */
[----:B-1----:R-:W-:-:S06]  /*df90*/  VIADD R12, R247, 0xffffff6c ;  /* 0xffffff6cf70c7836 */ /* 0x002fcc0000000000 */
[----:B------:R-:W1:Y:S01]  /*dfa0*/  LDC R15, c[0x0][0x230] ;  /* 0x00008c00ff0f7b82 */ /* 0x000e620000000800 */
[----:B--2---:R-:W-:-:S07]  /*dfb0*/  IMAD.WIDE R28, R243, 0x4, R28 ;  /* 0x00000004f31c7825 */ /* 0x004fce00078e021c */
[----:B------:R-:W2:Y:S01]  /*dfc0*/  LDC R245, c[0x0][0x230] ;  /* 0x00008c00fff57b82 */ /* 0x000ea20000000800 */
[----:B------:R3:W-:Y:S04]  /*dfd0*/  STL.64 [R1+0x5e8], R28 ;  /* 0x0005e81c01007387 */ /* 0x0007e80000100a00 */
[----:B------:R3:W-:Y:S04]  /*dfe0*/  LDGSTS.E [R5+0x50004], desc[UR48][R28.64], !P2 ;  /* 0x500040001c057fae */ /* 0x0007e8000d121870 */
[----:B------:R5:W-:Y:S04]  /*dff0*/  STL.64 [R1+0x5e0], R30 ;  /* 0x0005e01e01007387 */ /* 0x000be80000100a00 */
[----:B------:R5:W-:Y:S04]  /*e000*/  LDGSTS.E [R5+0x54004], desc[UR48][R30.64], !P2 ;  /* 0x540040001e057fae */ /* 0x000be8000d121870 */
[----:B------:R4:W-:Y:S01]  /*e010*/  STL.64 [R1+0x5d8], R16 ;  /* 0x0005d81001007387 */ /* 0x0009e20000100a00 */
[----:B---3--:R-:W-:-:S03]  /*e020*/  IMAD.WIDE R28, R243, 0x4, R38 ;  /* 0x00000004f31c7825 */ /* 0x008fc600078e0226 */
[----:B------:R4:W-:Y:S01]  /*e030*/  LDGSTS.E [R5+0x58004], desc[UR48][R16.64], !P2 ;  /* 0x5800400010057fae */ /* 0x0009e2000d121870 */
[----:B-----5:R-:W-:-:S03]  /*e040*/  IMAD.WIDE R30, R243, 0x4, R36 ;  /* 0x00000004f31e7825 */ /* 0x020fc600078e0224 */
[----:B------:R3:W-:Y:S04]  /*e050*/  STL.64 [R1+0x5d0], R18 ;  /* 0x0005d01201007387 */ /* 0x0007e80000100a00 */
[----:B------:R3:W-:Y:S01]  /*e060*/  LDGSTS.E [R5+0x5c004], desc[UR48][R18.64], !P2 ;  /* 0x5c00400012057fae */ /* 0x0007e2000d121870 */
[----:B----4-:R-:W-:-:S03]  /*e070*/  IMAD.WIDE R16, R243, 0x4, R22 ;  /* 0x00000004f3107825 */ /* 0x010fc600078e0216 */
[----:B------:R-:W-:Y:S01]  /*e080*/  STL.64 [R1+0x5c8], R30 ;  /* 0x0005c81e01007387 */ /* 0x000fe20000100a00 */
[----:B------:R-:W-:-:S03]  /*e090*/  IMAD.WIDE R22, R243, 0x4, R44 ;  /* 0x00000004f3167825 */ /* 0x000fc600078e022c */
[----:B------:R-:W-:Y:S01]  /*e0a0*/  LDGSTS.E [R5+0x50008], desc[UR48][R30.64], !P1 ;  /* 0x500080001e057fae */ /* 0x000fe2000c921870 */
[----:B---3--:R-:W-:-:S03]  /*e0b0*/  IMAD.WIDE R18, R243, 0x4, R20 ;  /* 0x00000004f3127825 */ /* 0x008fc600078e0214 */
[----:B------:R-:W-:Y:S01]  /*e0c0*/  STL.64 [R1+0x5c0], R28 ;  /* 0x0005c01c01007387 */ /* 0x000fe20000100a00 */
[----:B------:R-:W-:-:S03]  /*e0d0*/  IMAD.WIDE R20, R243, 0x4, R46 ;  /* 0x00000004f3147825 */ /* 0x000fc600078e022e */
[----:B------:R-:W-:Y:S04]  /*e0e0*/  LDGSTS.E [R5+0x54008], desc[UR48][R28.64], !P1 ;  /* 0x540080001c057fae */ /* 0x000fe8000c921870 */
[----:B------:R3:W-:Y:S04]  /*e0f0*/  STL.64 [R1+0x5b8], R18 ;  /* 0x0005b81201007387 */ /* 0x0007e80000100a00 */
[----:B------:R3:W-:Y:S04]  /*e100*/  LDGSTS.E [R5+0x58008], desc[UR48][R18.64], !P1 ;  /* 0x5800800012057fae */ /* 0x0007e8000c921870 */
[----:B------:R4:W-:Y:S04]  /*e110*/  STL.64 [R1+0x5b0], R16 ;  /* 0x0005b01001007387 */ /* 0x0009e80000100a00 */
[----:B------:R4:W-:Y:S01]  /*e120*/  LDGSTS.E [R5+0x5c008], desc[UR48][R16.64], !P1 ;  /* 0x5c00800010057fae */ /* 0x0009e2000c921870 */
[----:B---3--:R-:W-:-:S03]  /*e130*/  IMAD.WIDE R18, R243, 0x4, R24 ;  /* 0x00000004f3127825 */ /* 0x008fc600078e0218 */
[----:B------:R3:W-:Y:S04]  /*e140*/  STL.64 [R1+0x5a8], R22 ;  /* 0x0005a81601007387 */ /* 0x0007e80000100a00 */
[----:B------:R3:W-:Y:S01]  /*e150*/  LDGSTS.E [R5+0x5000c], desc[UR48][R22.64], !P6 ;  /* 0x5000c00016057fae */ /* 0x0007e2000f121870 */
[----:B----4-:R-:W-:-:S03]  /*e160*/  IMAD.WIDE R16, R243, 0x4, R26 ;  /* 0x00000004f3107825 */ /* 0x010fc600078e021a */
[----:B------:R-:W-:Y:S04]  /*e170*/  STL.64 [R1+0x5a0], R20 ;  /* 0x0005a01401007387 */ /* 0x000fe80000100a00 */
[----:B------:R-:W-:Y:S01]  /*e180*/  LDGSTS.E [R5+0x5400c], desc[UR48][R20.64], !P6 ;  /* 0x5400c00014057fae */ /* 0x000fe2000f121870 */
[----:B------:R-:W-:-:S03]  /*e190*/  ISETP.GE.U32.AND P2, PT, R12, 0x7fffff2d, PT ;  /* 0x7fffff2d0c00780c */ /* 0x000fc60003f46070 */
[----:B------:R-:W-:Y:S04]  /*e1a0*/  STL.64 [R1+0x598], R18 ;  /* 0x0005981201007387 */ /* 0x000fe80000100a00 */
[----:B------:R-:W-:Y:S01]  /*e1b0*/  LDGSTS.E [R5+0x5800c], desc[UR48][R18.64], !P6 ;  /* 0x5800c00012057fae */ /* 0x000fe2000f121870 */
[----:B------:R-:W-:Y:S01]  /*e1c0*/  IADD3 R12, R231, -0xb1, RZ ;  /* 0xffffff4fe70c7810 */ /* 0x000fe20007ffe0ff */
[----:B------:R-:W-:-:S04]  /*e1d0*/  IMAD.WIDE R24, R243, 0x4, R52 ;  /* 0x00000004f3187825 */ /* 0x000fc800078e0234 */
[C---:B------:R-:W-:Y:S01]  /*e1e0*/  IMAD.WIDE R246, R243.reuse, 0x4, R224 ;  /* 0x00000004f3f67825 */ /* 0x040fe200078e02e0 */
[----:B------:R4:W-:Y:S04]  /*e1f0*/  STL.64 [R1+0x590], R16 ;  /* 0x0005901001007387 */ /* 0x0009e80000100a00 */
[----:B------:R4:W-:Y:S01]  /*e200*/  LDGSTS.E [R5+0x5c00c], desc[UR48][R16.64], !P6 ;  /* 0x5c00c00010057fae */ /* 0x0009e2000f121870 */
[----:B------:R-:W-:Y:S01]  /*e210*/  ISETP.GE.U32.AND P1, PT, R12, 0x7fffff10, PT ;  /* 0x7fffff100c00780c */ /* 0x000fe20003f26070 */
[----:B------:R-:W-:Y:S02]  /*e220*/  VIADD R12, R14, 0xffffff4e ;  /* 0xffffff4e0e0c7836 */ /* 0x000fe40000000000 */
[----:B------:R-:W-:-:S04]  /*e230*/  IMAD.WIDE R232, R243, 0x4, R210 ;  /* 0x00000004f3e87825 */ /* 0x000fc800078e02d2 */
[----:B---3--:R-:W-:-:S04]  /*e240*/  IMAD.WIDE R22, R243, 0x4, R54 ;  /* 0x00000004f3167825 */ /* 0x008fc800078e0236 */
[C---:B------:R-:W-:Y:S01]  /*e250*/  IMAD.WIDE R110, R243.reuse, 0x4, R110 ;  /* 0x00000004f36e7825 */ /* 0x040fe200078e026e */
[----:B----4-:R-:W3:Y:S01]  /*e260*/  LDC R16, c[0x0][0x230] ;  /* 0x00008c00ff107b82 */ /* 0x010ee20000000800 */
[----:B------:R-:W-:Y:S02]  /*e270*/  ISETP.GE.U32.AND P6, PT, R12, 0x7fffff0f, PT ;  /* 0x7fffff0f0c00780c */ /* 0x000fe40003fc6070 */
[----:B------:R-:W-:Y:S01]  /*e280*/  IMAD.WIDE R20, R243, 0x4, R32 ;  /* 0x00000004f3147825 */ /* 0x000fe200078e0220 */
[----:B------:R4:W-:Y:S01]  /*e290*/  STL.64 [R1+0x588], R24 ;  /* 0x0005881801007387 */ /* 0x0009e20000100a00 */
[----:B------:R-:W-:Y:S02]  /*e2a0*/  IADD3 R12, R13, -0xb3, RZ ;  /* 0xffffff4d0d0c7810 */ /* 0x000fe40007ffe0ff */
[C---:B------:R-:W-:Y:S01]  /*e2b0*/  IMAD.WIDE R18, R243.reuse, 0x4, R34 ;  /* 0x00000004f3127825 */ /* 0x040fe200078e0222 */
[----:B------:R4:W-:Y:S01]  /*e2c0*/  LDGSTS.E [R9+0x40000], desc[UR48][R24.64], !P5 ;  /* 0x4000000018097fae */ /* 0x0009e2000e921870 */
[----:B------:R-:W5:Y:S03]  /*e2d0*/  LDC R14, c[0x0][0x230] ;  /* 0x00008c00ff0e7b82 */ /* 0x000f660000000800 */
[----:B------:R1:W-:Y:S04]  /*e2e0*/  STL.64 [R1+0x580], R22 ;  /* 0x0005801601007387 */ /* 0x0003e80000100a00 */
[----:B------:R1:W-:Y:S01]  /*e2f0*/  LDGSTS.E [R9+0x44000], desc[UR48][R22.64], !P5 ;  /* 0x4400000016097fae */ /* 0x0003e2000e921870 */
[----:B------:R-:W2:Y:S01]  /*e300*/  LDC R13, c[0x0][0x230] ;  /* 0x00008c00ff0d7b82 */ /* 0x000ea20000000800 */
[----:B----4-:R-:W-:-:S02]  /*e310*/  IMAD.WIDE R24, R243, 0x4, R60 ;  /* 0x00000004f3187825 */ /* 0x010fc400078e023c */
[----:B------:R4:W-:Y:S04]  /*e320*/  STL.64 [R1+0x578], R20 ;  /* 0x0005781401007387 */ /* 0x0009e80000100a00 */
[----:B------:R4:W-:Y:S01]  /*e330*/  LDGSTS.E [R9+0x48000], desc[UR48][R20.64], !P5 ;  /* 0x4800000014097fae */ /* 0x0009e2000e921870 */
[----:B------:R-:W-:-:S04]  /*e340*/  IMAD.WIDE R112, R243, 0x4, R112 ;  /* 0x00000004f3707825 */ /* 0x000fc800078e0270 */
[C---:B------:R-:W-:Y:S01]  /*e350*/  IMAD.WIDE R114, R243.reuse, 0x4, R114 ;  /* 0x00000004f3727825 */ /* 0x040fe200078e0272 */
[----:B------:R3:W-:Y:S03]  /*e360*/  STL.64 [R1+0x570], R18 ;  /* 0x0005701201007387 */ /* 0x0007e60000100a00 */
[C---:B------:R-:W-:Y:S01]  /*e370*/  IMAD.WIDE R116, R243.reuse, 0x4, R116 ;  /* 0x00000004f3747825 */ /* 0x040fe200078e0274 */
[----:B------:R3:W-:Y:S01]  /*e380*/  LDGSTS.E [R9+0x4c000], desc[UR48][R18.64], !P5 ;  /* 0x4c00000012097fae */ /* 0x0007e2000e921870 */
[----:B------:R-:W-:Y:S01]  /*e390*/  ISETP.GE.U32.AND P5, PT, R12, 0x7fffff0e, PT ;  /* 0x7fffff0e0c00780c */ /* 0x000fe20003fa6070 */
[----:B------:R-:W2:Y:S01]  /*e3a0*/  LDC R231, c[0x0][0x230] ;  /* 0x00008c00ffe77b82 */ /* 0x000ea20000000800 */
[C---:B-1----:R-:W-:Y:S01]  /*e3b0*/  IMAD.WIDE R22, R243.reuse, 0x4, R62 ;  /* 0x00000004f3167825 */ /* 0x042fe200078e023e */
[----:B------:R1:W-:Y:S03]  /*e3c0*/  LDGSTS.E [R9+0x40004], desc[UR48][R24.64], !P3 ;  /* 0x4000400018097fae */ /* 0x0003e6000d921870 */
[----:B----4-:R-:W-:Y:S01]  /*e3d0*/  IMAD.WIDE R20, R243, 0x4, R40 ;  /* 0x00000004f3147825 */ /* 0x010fe200078e0228 */
[----:B------:R4:W-:Y:S03]  /*e3e0*/  LDGSTS.E [R9+0x44004], desc[UR48][R22.64], !P3 ;  /* 0x4400400016097fae */ /* 0x0009e6000d921870 */
[----:B------:R-:W-:Y:S01]  /*e3f0*/  VIADD R12, R15, 0xffffff4c ;  /* 0xffffff4c0f0c7836 */ /* 0x000fe20000000000 */
[----:B------:R1:W-:Y:S01]  /*e400*/  STL.64 [R1+0x568], R24 ;  /* 0x0005681801007387 */ /* 0x0003e20000100a00 */
[C---:B---3--:R-:W-:Y:S01]  /*e410*/  IMAD.WIDE R18, R243.reuse, 0x4, R42 ;  /* 0x00000004f3127825 */ /* 0x048fe200078e022a */
[----:B------:R-:W3:Y:S02]  /*e420*/  LDC R15, c[0x0][0x230] ;  /* 0x00008c00ff0f7b82 */ /* 0x000ee40000000800 */
[----:B------:R5:W-:Y:S04]  /*e430*/  LDGSTS.E [R9+0x48004], desc[UR48][R20.64], !P3 ;  /* 0x4800400014097fae */ /* 0x000be8000d921870 */
[----:B------:R4:W-:Y:S04]  /*e440*/  STL.64 [R1+0x560], R22 ;  /* 0x0005601601007387 */ /* 0x0009e80000100a00 */
[----:B------:R5:W-:Y:S01]  /*e450*/  LDGSTS.E [R9+0x4c004], desc[UR48][R18.64], !P3 ;  /* 0x4c00400012097fae */ /* 0x000be2000d921870 */
[----:B-1----:R-:W-:Y:S01]  /*e460*/  IMAD.WIDE R24, R243, 0x4, R68 ;  /* 0x00000004f3187825 */ /* 0x002fe200078e0244 */
[----:B------:R-:W-:-:S02]  /*e470*/  ISETP.GE.U32.AND P3, PT, R12, 0x7fffff0d, PT ;  /* 0x7fffff0d0c00780c */ /* 0x000fc40003f66070 */
[----:B------:R5:W-:Y:S01]  /*e480*/  STL.64 [R1+0x558], R20 ;  /* 0x0005581401007387 */ /* 0x000be20000100a00 */
[----:B------:R-:W-:Y:S02]  /*e490*/  IADD3 R12, R16, -0x95, RZ ;  /* 0xffffff6b100c7810 */ /* 0x000fe40007ffe0ff */
[----:B------:R-:W1:Y:S01]  /*e4a0*/  LDC R16, c[0x0][0x230] ;  /* 0x00008c00ff107b82 */ /* 0x000e620000000800 */
[C---:B----4-:R-:W-:Y:S01]  /*e4b0*/  IMAD.WIDE R22, R243.reuse, 0x4, R70 ;  /* 0x00000004f3167825 */ /* 0x050fe200078e0246 */
[----:B------:R4:W-:Y:S04]  /*e4c0*/  STL.64 [R1+0x550], R18 ;  /* 0x0005501201007387 */ /* 0x0009e80000100a00 */
[----:B------:R2:W-:Y:S01]  /*e4d0*/  STL.64 [R1+0x548], R24 ;  /* 0x0005481801007387 */ /* 0x0005e20000100a00 */
[----:B-----5:R-:W-:-:S03]  /*e4e0*/  IMAD.WIDE R20, R243, 0x4, R48 ;  /* 0x00000004f3147825 */ /* 0x020fc600078e0230 */
[----:B------:R2:W-:Y:S01]  /*e4f0*/  LDGSTS.E [R9+0x40008], desc[UR48][R24.64], !P4 ;  /* 0x4000800018097fae */ /* 0x0005e2000e121870 */
[----:B----4-:R-:W-:-:S03]  /*e500*/  IMAD.WIDE R18, R243, 0x4, R50 ;  /* 0x00000004f3127825 */ /* 0x010fc600078e0232 */
[----:B------:R4:W-:Y:S04]  /*e510*/  STL.64 [R1+0x540], R22 ;  /* 0x0005401601007387 */ /* 0x0009e80000100a00 */
        /* <DEDUP_REMOVED lines=11> */
[----:B------:R4:W-:Y:S01]  /*e5d0*/  STL.64 [R1+0x520], R22 ;  /* 0x0005201601007387 */ /* 0x0009e20000100a00 */
[----:B------:R-:W-:-:S03]  /*e5e0*/  ISETP.GE.U32.AND P4, PT, R12, 0x7fffff2c, PT ;  /* 0x7fffff2c0c00780c */ /* 0x000fc60003f86070 */
[----:B------:R4:W-:Y:S01]  /*e5f0*/  LDGSTS.E [R9+0x4400c], desc[UR48][R22.64], !P2 ;  /* 0x4400c00016097fae */ /* 0x0009e2000d121870 */
[----:B--2---:R-:W-:-:S03]  /*e600*/  IMAD.WIDE R24, R243, 0x4, R84 ;  /* 0x00000004f3187825 */ /* 0x004fc600078e0254 */
[----:B------:R2:W-:Y:S04]  /*e610*/  STL.64 [R1+0x518], R20 ;  /* 0x0005181401007387 */ /* 0x0005e80000100a00 */
[----:B------:R2:W-:Y:S01]  /*e620*/  LDGSTS.E [R9+0x4800c], desc[UR48][R20.64], !P2 ;  /* 0x4800c00014097fae */ /* 0x0005e2000d121870 */
[----:B------:R-:W-:Y:S02]  /*e630*/  VIADD R12, R14, 0xffffff6a ;  /* 0xffffff6a0e0c7836 */ /* 0x000fe40000000000 */
[----:B------:R-:W5:Y:S01]  /*e640*/  LDC R14, c[0x0][0x230] ;  /* 0x00008c00ff0e7b82 */ /* 0x000f620000000800 */
[C---:B----4-:R-:W-:Y:S01]  /*e650*/  IMAD.WIDE R22, R243.reuse, 0x4, R86 ;  /* 0x00000004f3167825 */ /* 0x050fe200078e0256 */
        /* <DEDUP_REMOVED lines=10> */
[----:B------:R2:W-:Y:S01]  /*e700*/  STL.64 [R1+0x4e8], R20 ;  /* 0x0004e81401007387 */ /* 0x0005e20000100a00 */
[----:B------:R-:W-:Y:S02]  /*e710*/  IADD3 R12, R13, -0x97, RZ ;  /* 0xffffff690d0c7810 */ /* 0x000fe40007ffe0ff */
[----:B------:R-:W5:Y:S01]  /*e720*/  LDC R13, c[0x0][0x230] ;  /* 0x00008c00ff0d7b82 */ /* 0x000f620000000800 */
[----:B------:R2:W-:Y:S01]  /*e730*/  LDGSTS.E [R9+0x58000], desc[UR48][R20.64], !P1 ;  /* 0x5800000014097fae */ /* 0x0005e2000c921870 */
[----:B----4-:R-:W-:-:S03]  /*e740*/  IMAD.WIDE R22, R243, 0x4, R94 ;  /* 0x00000004f3167825 */ /* 0x010fc600078e025e */
[----:B------:R4:W-:Y:S04]  /*e750*/  STL.64 [R1+0x4d8], R18 ;  /* 0x0004d81201007387 */ /* 0x0009e80000100a00 */
[----:B------:R4:W-:Y:S01]  /*e760*/  LDGSTS.E [R9+0x5c000], desc[UR48][R18.64], !P1 ;  /* 0x5c00000012097fae */ /* 0x0009e2000c921870 */
[----:B--2---:R-:W-:-:S03]  /*e770*/  IMAD.WIDE R20, R243, 0x4, R72 ;  /* 0x00000004f3147825 */ /* 0x004fc600078e0248 */
[----:B------:R-:W-:Y:S01]  /*e780*/  STL.64 [R1+0x4d0], R24 ;  /* 0x0004d01801007387 */ /* 0x000fe20000100a00 */
[----:B------:R-:W-:-:S03]  /*e790*/  ISETP.GE.U32.AND P1, PT, R12, 0x7fffff2a, PT ;  /* 0x7fffff2a0c00780c */ /* 0x000fc60003f26070 */
[----:B------:R-:W-:Y:S01]  /*e7a0*/  LDGSTS.E [R9+0x50004], desc[UR48][R24.64], !P6 ;  /* 0x5000400018097fae */ /* 0x000fe2000f121870 */
[----:B----4-:R-:W-:-:S03]  /*e7b0*/  IMAD.WIDE R18, R243, 0x4, R74 ;  /* 0x00000004f3127825 */ /* 0x010fc600078e024a */
        /* <DEDUP_REMOVED lines=10> */
[----:B------:R1:W-:Y:S01]  /*e860*/  STL.64 [R1+0x4a0], R22 ;  /* 0x0004a01601007387 */ /* 0x0003e20000100a00 */
[----:B------:R-:W-:-:S03]  /*e870*/  ISETP.GE.U32.AND P6, PT, R12, 0x7fffff29, PT ;  /* 0x7fffff290c00780c */ /* 0x000fc60003fc6070 */
[----:B------:R1:W-:Y:S01]  /*e880*/  LDGSTS.E [R9+0x50008], desc[UR48][R22.64], !P5 ;  /* 0x5000800016097fae */ /* 0x0003e2000e921870 */
[----:B--2---:R-:W-:-:S03]  /*e890*/  IMAD.WIDE R18, R243, 0x4, R80 ;  /* 0x00000004f3127825 */ /* 0x004fc600078e0250 */
[----:B------:R2:W-:Y:S01]  /*e8a0*/  STL.64 [R1+0x490], R20 ;  /* 0x0004901401007387 */ /* 0x0005e20000100a00 */
[----:B---3--:R-:W-:Y:S02]  /*e8b0*/  IADD3 R12, R15, -0xb5, RZ ;  /* 0xffffff4b0f0c7810 */ /* 0x008fe40007ffe0ff */
[----:B------:R-:W3:Y:S01]  /*e8c0*/  LDC R15, c[0x0][0x230] ;  /* 0x00008c00ff0f7b82 */ /* 0x000ee20000000800 */
        /* <DEDUP_REMOVED lines=8> */
[----:B------:R-:W-:Y:S04]  /*e950*/  STL.64 [R1+0x470], R22 ;  /* 0x0004701601007387 */ /* 0x000fe80000100a00 */
[----:B------:R-:W-:Y:S01]  /*e960*/  LDGSTS.E [R9+0x5000c], desc[UR48][R22.64], !P3 ;  /* 0x5000c00016097fae */ /* 0x000fe2000d921870 */
[----:B--2---:R-:W-:-:S03]  /*e970*/  IMAD.WIDE R16, R243, 0x4, R90 ;  /* 0x00000004f3107825 */ /* 0x004fc600078e025a */
[----:B------:R-:W-:Y:S04]  /*e980*/  STL.64 [R1+0x460], R20 ;  /* 0x0004601401007387 */ /* 0x000fe80000100a00 */
[----:B------:R-:W-:Y:S04]  /*e990*/  LDGSTS.E [R9+0x5400c], desc[UR48][R20.64], !P3 ;  /* 0x5400c00014097fae */ /* 0x000fe8000d921870 */
[----:B------:R-:W-:Y:S04]  /*e9a0*/  STL.64 [R1+0x458], R18 ;  /* 0x0004581201007387 */ /* 0x000fe80000100a00 */
[----:B------:R-:W-:Y:S04]  /*e9b0*/  LDGSTS.E [R9+0x5800c], desc[UR48][R18.64], !P3 ;  /* 0x5800c00012097fae */ /* 0x000fe8000d921870 */
[----:B------:R1:W-:Y:S04]  /*e9c0*/  STL.64 [R1+0x448], R16 ;  /* 0x0004481001007387 */ /* 0x0003e80000100a00 */
[----:B------:R1:W-:Y:S01]  /*e9d0*/  LDGSTS.E [R9+0x5c00c], desc[UR48][R16.64], !P3 ;  /* 0x5c00c00010097fae */ /* 0x0003e2000d921870 */
[----:B------:R-:W-:Y:S01]  /*e9e0*/  ISETP.GE.U32.AND P5, PT, R12, 0x7fffff0c, PT ;  /* 0x7fffff0c0c00780c */ /* 0x000fe20003fa6070 */
[----:B-----5:R-:W-:-:S02]  /*e9f0*/  VIADD R12, R14, 0xffffff4a ;  /* 0xffffff4a0e0c7836 */ /* 0x020fc40000000000 */
[C---:B------:R-:W-:Y:S01]  /*ea00*/  IMAD.WIDE R24, R243.reuse, 0x4, R126 ;  /* 0x00000004f3187825 */ /* 0x040fe200078e027e */
[----:B------:R-:W2:Y:S08]  /*ea10*/  LDC R14, c[0x0][0x230] ;  /* 0x00008c00ff0e7b82 */ /* 0x000eb00000000800 */
[----:B-1----:R-:W1:Y:S01]  /*ea20*/  LDC R16, c[0x0][0x230] ;  /* 0x00008c00ff107b82 */ /* 0x002e620000000800 */
[----:B------:R-:W-:Y:S01]  /*ea30*/  IMAD.WIDE R22, R243, 0x4, R128 ;  /* 0x00000004f3167825 */ /* 0x000fe200078e0280 */
[----:B------:R-:W-:-:S03]  /*ea40*/  ISETP.GE.U32.AND P3, PT, R12, 0x7fffff0b, PT ;  /* 0x7fffff0b0c00780c */ /* 0x000fc60003f66070 */
        /* <DEDUP_REMOVED lines=19> */
[----:B------:R4:W-:Y:S01]  /*eb80*/  STL.64 [R1+0x418], R24 ;  /* 0x0004181801007387 */ /* 0x0009e20000100a00 */
[----:B---3--:R-:W-:-:S03]  /*eb90*/  IMAD.WIDE R18, R243, 0x4, R106 ;  /* 0x00000004f3127825 */ /* 0x008fc600078e026a */
[----:B------:R3:W-:Y:S04]  /*eba0*/  LDGSTS.E [R6+0x44004], desc[UR48][R22.64], !P2 ;  /* 0x4400400016067fae */ /* 0x0007e8000d121870 */
[----:B------:R3:W-:Y:S04]  /*ebb0*/  STL.64 [R1+0x408], R22 ;  /* 0x0004081601007387 */ /* 0x0007e80000100a00 */
[----:B------:R2:W-:Y:S01]  /*ebc0*/  LDGSTS.E [R6+0x48004], desc[UR48][R20.64], !P2 ;  /* 0x4800400014067fae */ /* 0x0005e2000d121870 */
[----:B----4-:R-:W-:-:S03]  /*ebd0*/  IMAD.WIDE R24, R243, 0x4, R142 ;  /* 0x00000004f3187825 */ /* 0x010fc600078e028e */
[----:B------:R2:W-:Y:S04]  /*ebe0*/  STL.64 [R1+0x400], R20 ;  /* 0x0004001401007387 */ /* 0x0005e80000100a00 */
[----:B------:R4:W-:Y:S01]  /*ebf0*/  LDGSTS.E [R6+0x4c004], desc[UR48][R18.64], !P2 ;  /* 0x4c00400012067fae */ /* 0x0009e2000d121870 */
[C---:B---3--:R-:W-:Y:S01]  /*ec00*/  IMAD.WIDE R22, R243.reuse, 0x4, R144 ;  /* 0x00000004f3167825 */ /* 0x048fe200078e0290 */
[----:B------:R-:W-:Y:S02]  /*ec10*/  ISETP.GE.U32.AND P2, PT, R12, 0x7fffff09, PT ;  /* 0x7fffff090c00780c */ /* 0x000fe40003f46070 */
[----:B------:R4:W-:Y:S01]  /*ec20*/  STL.64 [R1+0x3f0], R18 ;  /* 0x0003f01201007387 */ /* 0x0009e20000100a00 */
[----:B-1----:R-:W-:Y:S02]  /*ec30*/  IADD3 R12, R16, -0x99, RZ ;  /* 0xffffff67100c7810 */ /* 0x002fe40007ffe0ff */
[----:B------:R-:W1:Y:S01]  /*ec40*/  LDC R16, c[0x0][0x230] ;  /* 0x00008c00ff107b82 */ /* 0x000e620000000800 */
[C---:B--2---:R-:W-:Y:S01]  /*ec50*/  IMAD.WIDE R20, R243.reuse, 0x4, R122 ;  /* 0x00000004f3147825 */ /* 0x044fe200078e027a */
        /* <DEDUP_REMOVED lines=38> */
[----:B-----5:R-:W-:Y:S01]  /*eec0*/  IADD3 R12, R13, -0x9b, RZ ;  /* 0xffffff650d0c7810 */ /* 0x020fe20007ffe0ff */
[C---:B------:R-:W-:Y:S02]  /*eed0*/  IMAD.WIDE R108, R243.reuse, 0x4, R212 ;  /* 0x00000004f36c7825 */ /* 0x040fe400078e02d4 */
[----:B------:R3:W-:Y:S01]  /*eee0*/  LDGSTS.E [R6+0x5c000], desc[UR48][R18.64], !P5 ;  /* 0x5c00000012067fae */ /* 0x0007e2000e921870 */
[----:B------:R-:W5:Y:S01]  /*eef0*/  LDC R13, c[0x0][0x230] ;  /* 0x00008c00ff0d7b82 */ /* 0x000f620000000800 */
[C---:B--2---:R-:W-:Y:S02]  /*ef00*/  IMAD.WIDE R20, R243.reuse, 0x4, R146 ;  /* 0x00000004f3147825 */ /* 0x044fe400078e0292 */
[----:B------:R-:W-:Y:S04]  /*ef10*/  STL.64 [R1+0x350], R24 ;  /* 0x0003501801007387 */ /* 0x000fe80000100a00 */
[----:B------:R-:W-:Y:S01]  /*ef20*/  LDGSTS.E [R6+0x50004], desc[UR48][R24.64], !P3 ;  /* 0x5000400018067fae */ /* 0x000fe2000d921870 */
[----:B---3--:R-:W-:-:S03]  /*ef30*/  IMAD.WIDE R18, R243, 0x4, R148 ;  /* 0x00000004f3127825 */ /* 0x008fc600078e0294 */
[----:B------:R2:W-:Y:S01]  /*ef40*/  STL.64 [R1+0x340], R22 ;  /* 0x0003401601007387 */ /* 0x0005e20000100a00 */
[----:B------:R-:W-:-:S03]  /*ef50*/  ISETP.GE.U32.AND P5, PT, R12, 0x7fffff26, PT ;  /* 0x7fffff260c00780c */ /* 0x000fc60003fa6070 */
[----:B------:R2:W-:Y:S01]  /*ef60*/  LDGSTS.E [R6+0x54004], desc[UR48][R22.64], !P3 ;  /* 0x5400400016067fae */ /* 0x0005e2000d921870 */
[----:B-1----:R-:W-:-:S03]  /*ef70*/  VIADD R12, R16, 0xffffff64 ;  /* 0xffffff64100c7836 */ /* 0x002fc60000000000 */
        /* <DEDUP_REMOVED lines=35> */
[----:B------:R-:W-:Y:S01]  /*f1b0*/  ISETP.GE.U32.AND P3, PT, R12, 0x7fffff25, PT ;  /* 0x7fffff250c00780c */ /* 0x000fe20003f66070 */
[C---:B------:R-:W-:Y:S01]  /*f1c0*/  IMAD.WIDE R118, R243.reuse, 0x4, R118 ;  /* 0x00000004f3767825 */ /* 0x040fe200078e0276 */
[----:B--2---:R-:W2:Y:S01]  /*f1d0*/  LDC R16, c[0x0][0x230] ;  /* 0x00008c00ff107b82 */ /* 0x004ea20000000800 */
[----:B------:R3:W-:Y:S02]  /*f1e0*/  LDGSTS.E [R4+0x44000], desc[UR48][R22.64], !P1 ;  /* 0x4400000016047fae */ /* 0x0007e4000c921870 */
[----:B-1----:R-:W-:-:S02]  /*f1f0*/  IMAD.WIDE R24, R243, 0x4, R198 ;  /* 0x00000004f3187825 */ /* 0x002fc400078e02c6 */
[----:B------:R1:W-:Y:S03]  /*f200*/  STL.64 [R1+0x1f0], R20 ;  /* 0x0001f01401007387 */ /* 0x0003e60000100a00 */
[----:B------:R-:W2:Y:S01]  /*f210*/  LDC R17, c[0x0][0x230] ;  /* 0x00008c00ff117b82 */ /* 0x000ea20000000800 */
[----:B------:R1:W-:Y:S01]  /*f220*/  LDGSTS.E [R4+0x48000], desc[UR48][R20.64], !P1 ;  /* 0x4800000014047fae */ /* 0x0003e2000c921870 */
[----:B---3--:R-:W-:-:S03]  /*f230*/  IMAD.WIDE R22, R243, 0x4, R200 ;  /* 0x00000004f3167825 */ /* 0x008fc600078e02c8 */
[----:B------:R3:W-:Y:S04]  /*f240*/  STL.64 [R1+0x1e0], R18 ;  /* 0x0001e01201007387 */ /* 0x0007e80000100a00 */
[----:B------:R3:W-:Y:S01]  /*f250*/  LDGSTS.E [R4+0x4c000], desc[UR48][R18.64], !P1 ;  /* 0x4c00000012047fae */ /* 0x0007e2000c921870 */
[----:B-1----:R-:W-:-:S03]  /*f260*/  IMAD.WIDE R20, R243, 0x4, R178 ;  /* 0x00000004f3147825 */ /* 0x002fc600078e02b2 */
[----:B------:R1:W-:Y:S01]  /*f270*/  STL.64 [R1+0x1d0], R24 ;  /* 0x0001d01801007387 */ /* 0x0003e20000100a00 */
[----:B------:R-:W-:Y:S01]  /*f280*/  IADD3 R12, R15, -0xb9, RZ ;  /* 0xffffff470f0c7810 */ /* 0x000fe20007ffe0ff */
[C---:B------:R-:W-:Y:S02]  /*f290*/  IMAD.WIDE R120, R243.reuse, 0x4, R226 ;  /* 0x00000004f3787825 */ /* 0x040fe400078e02e2 */
[----:B------:R1:W-:Y:S01]  /*f2a0*/  LDGSTS.E [R4+0x40004], desc[UR48][R24.64], !P6 ;  /* 0x4000400018047fae */ /* 0x0003e2000f121870 */
[----:B------:R-:W2:Y:S01]  /*f2b0*/  LDC R15, c[0x0][0x230] ;  /* 0x00008c00ff0f7b82 */ /* 0x000ea20000000800 */
[C---:B---3--:R-:W-:Y:S02]  /*f2c0*/  IMAD.WIDE R18, R243.reuse, 0x4, R180 ;  /* 0x00000004f3127825 */ /* 0x048fe400078e02b4 */
[----:B------:R3:W-:Y:S04]  /*f2d0*/  STL.64 [R1+0x1c0], R22 ;  /* 0x0001c01601007387 */ /* 0x0007e80000100a00 */
[----:B------:R3:W-:Y:S01]  /*f2e0*/  LDGSTS.E [R4+0x44004], desc[UR48][R22.64], !P6 ;  /* 0x4400400016047fae */ /* 0x0007e2000f121870 */
[----:B-1----:R-:W-:-:S03]  /*f2f0*/  IMAD.WIDE R24, R243, 0x4, R206 ;  /* 0x00000004f3187825 */ /* 0x002fc600078e02ce */
[----:B------:R1:W-:Y:S01]  /*f300*/  STL.64 [R1+0x1b0], R20 ;  /* 0x0001b01401007387 */ /* 0x0003e20000100a00 */
[----:B------:R-:W-:-:S03]  /*f310*/  ISETP.GE.U32.AND P4, PT, R12, 0x7fffff08, PT ;  /* 0x7fffff080c00780c */ /* 0x000fc60003f86070 */
[----:B------:R1:W-:Y:S01]  /*f320*/  LDGSTS.E [R4+0x48004], desc[UR48][R20.64], !P6 ;  /* 0x4800400014047fae */ /* 0x0003e2000f121870 */
[----:B---3--:R-:W-:-:S03]  /*f330*/  IMAD.WIDE R22, R243, 0x4, R208 ;  /* 0x00000004f3167825 */ /* 0x008fc600078e02d0 */
[----:B------:R3:W-:Y:S04]  /*f340*/  STL.64 [R1+0x1a0], R18 ;  /* 0x0001a01201007387 */ /* 0x0007e80000100a00 */
[----:B------:R3:W-:Y:S01]  /*f350*/  LDGSTS.E [R4+0x4c004], desc[UR48][R18.64], !P6 ;  /* 0x4c00400012047fae */ /* 0x0007e2000f121870 */
[----:B-1----:R-:W-:-:S03]  /*f360*/  IMAD.WIDE R20, R243, 0x4, R186 ;  /* 0x00000004f3147825 */ /* 0x002fc600078e02ba */
[----:B------:R1:W-:Y:S04]  /*f370*/  STL.64 [R1+0x190], R24 ;  /* 0x0001901801007387 */ /* 0x0003e80000100a00 */
        /* <DEDUP_REMOVED lines=23> */
[----:B------:R-:W-:Y:S01]  /*f4f0*/  STL.64 [R1+0x110], R24 ;  /* 0x0001101801007387 */ /* 0x000fe20000100a00 */
[----:B----4-:R-:W-:-:S03]  /*f500*/  VIADD R12, R14, 0xffffff46 ;  /* 0xffffff460e0c7836 */ /* 0x010fc60000000000 */
[----:B------:R-:W-:Y:S01]  /*f510*/  LDGSTS.E [R4+0x50000], desc[UR48][R24.64], !P4 ;  /* 0x5000000018047fae */ /* 0x000fe2000e121870 */
[C---:B------:R-:W-:Y:S01]  /*f520*/  IMAD.WIDE R122, R243.reuse, 0x4, R228 ;  /* 0x00000004f37a7825 */ /* 0x040fe200078e02e4 */
[----:B------:R-:W1:Y:S03]  /*f530*/  LDC R14, c[0x0][0x230] ;  /* 0x00008c00ff0e7b82 */ /* 0x000e660000000800 */
[----:B---3--:R-:W-:Y:S01]  /*f540*/  IMAD.WIDE R18, R243, 0x4, R204 ;  /* 0x00000004f3127825 */ /* 0x008fe200078e02cc */
[----:B------:R-:W-:Y:S04]  /*f550*/  STL.64 [R1+0x68], R22 ;  /* 0x0000681601007387 */ /* 0x000fe80000100a00 */
[----:B------:R-:W-:Y:S04]  /*f560*/  LDGSTS.E [R4+0x54000], desc[UR48][R22.64], !P4 ;  /* 0x5400000016047fae */ /* 0x000fe8000e121870 */
[----:B------:R-:W-:Y:S04]  /*f570*/  STL.64 [R1+0x48], R20 ;  /* 0x0000481401007387 */ /* 0x000fe80000100a00 */
[----:B------:R-:W-:Y:S01]  /*f580*/  LDGSTS.E [R4+0x58000], desc[UR48][R20.64], !P4 ;  /* 0x5800000014047fae */ /* 0x000fe2000e121870 */
[----:B------:R-:W-:-:S03]  /*f590*/  ISETP.GE.U32.AND P2, PT, R12, 0x7fffff07, PT ;  /* 0x7fffff070c00780c */ /* 0x000fc60003f46070 */
[----:B------:R3:W-:Y:S04]  /*f5a0*/  STL.64 [R1+0x28], R18 ;  /* 0x0000281201007387 */ /* 0x0007e80000100a00 */
[----:B------:R3:W-:Y:S02]  /*f5b0*/  LDGSTS.E [R4+0x5c000], desc[UR48][R18.64], !P4 ;  /* 0x5c00000012047fae */ /* 0x0007e4000e121870 */
[----:B---3--:R-:W-:-:S05]  /*f5c0*/  IMAD.WIDE R18, R243, 0x4, R222 ;  /* 0x00000004f3127825 */ /* 0x008fca00078e02de */
[----:B------:R3:W-:Y:S04]  /*f5d0*/  STL.64 [R1+0x8], R18 ;  /* 0x0000081201007387 */ /* 0x0007e80000100a00 */
[----:B------:R-:W4:Y:S04]  /*f5e0*/  LDL.LU.64 R44, [R1] ;  /* 0x00000000012c7983 */ /* 0x000f280000300a00 */
[----:B------:R-:W2:Y:S04]  /*f5f0*/  LDL.LU.64 R22, [R1+0x10] ;  /* 0x0000100001167983 */ /* 0x000ea80000300a00 */
[----:B------:R-:W2:Y:S04]  /*f600*/  LDL.LU.64 R20, [R1+0x18] ;  /* 0x0000180001147983 */ /* 0x000ea80000300a00 */
[----:B------:R-:W2:Y:S04]  /*f610*/  LDL.LU.64 R38, [R1+0x20] ;  /* 0x0000200001267983 */ /* 0x000ea80000300a00 */
[----:B------:R-:W2:Y:S04]  /*f620*/  LDL.LU.64 R238, [R1+0x30] ;  /* 0x0000300001ee7983 */ /* 0x000ea80000300a00 */
[----:B------:R-:W-:Y:S04]  /*f630*/  LDGSTS.E [R4+0x50004], desc[UR48][R18.64], !P2 ;  /* 0x5000400012047fae */ /* 0x000fe8000d121870 */
[----:B------:R-:W2:Y:S01]  /*f640*/  LDL.LU.64 R36, [R1+0x38] ;  /* 0x0000380001247983 */ /* 0x000ea20000300a00 */
[----:B------:R-:W-:-:S04]  /*f650*/  IMAD.WIDE R124, R243, 0x4, R234 ;  /* 0x00000004f37c7825 */ /* 0x000fc800078e02ea */
[----:B------:R-:W-:-:S04]  /*f660*/  IMAD.WIDE R126, R243, 0x4, R236 ;  /* 0x00000004f37e7825 */ /* 0x000fc800078e02ec */
[----:B------:R-:W-:Y:S01]  /*f670*/  IMAD.WIDE R130, R243, 0x4, R250 ;  /* 0x00000004f3827825 */ /* 0x000fe200078e02fa */
[----:B---3--:R-:W3:Y:S04]  /*f680*/  LDL.LU.64 R18, [R1+0x40] ;  /* 0x0000400001127983 */ /* 0x008ee80000300a00 */
[----:B------:R-:W3:Y:S04]  /*f690*/  LDL.LU.64 R30, [R1+0x50] ;  /* 0x00005000011e7983 */ /* 0x000ee80000300a00 */
[----:B------:R-:W3:Y:S04]  /*f6a0*/  LDL.LU.64 R28, [R1+0x58] ;  /* 0x00005800011c7983 */ /* 0x000ee80000300a00 */
[----:B------:R-:W-:Y:S04]  /*f6b0*/  STL.64 [R1+0xa48], R246 ;  /* 0x000a48f601007387 */ /* 0x000fe80000100a00 */
[----:B------:R-:W-:Y:S04]  /*f6c0*/  STL.64 [R1+0xa50], R232 ;  /* 0x000a50e801007387 */ /* 0x000fe80000100a00 */
[----:B------:R-:W-:Y:S04]  /*f6d0*/  STL.64 [R1+0xa58], R108 ;  /* 0x000a586c01007387 */ /* 0x000fe80000100a00 */
[----:B------:R-:W-:Y:S04]  /*f6e0*/  STL.64 [R1+0xa38], R110 ;  /* 0x000a386e01007387 */ /* 0x000fe80000100a00 */
[----:B------:R-:W-:Y:S04]  /*f6f0*/  STL.64 [R1+0xa40], R112 ;  /* 0x000a407001007387 */ /* 0x000fe80000100a00 */
[----:B------:R-:W-:Y:S04]  /*f700*/  STL.64 [R1+0xa60], R114 ;  /* 0x000a607201007387 */ /* 0x000fe80000100a00 */
[----:B------:R-:W-:Y:S04]  /*f710*/  STL.64 [R1+0xa68], R116 ;  /* 0x000a687401007387 */ /* 0x000fe80000100a00 */
[----:B------:R-:W-:Y:S04]  /*f720*/  STL.64 [R1+0xa70], R118 ;  /* 0x000a707601007387 */ /* 0x000fe80000100a00 */
[----:B------:R1:W-:Y:S04]  /*f730*/  STL.64 [R1+0xa78], R120 ;  /* 0x000a787801007387 */ /* 0x0003e80000100a00 */
[----:B------:R-:W-:Y:S04]  /*f740*/  STL.64 [R1+0xa80], R122 ;  /* 0x000a807a01007387 */ /* 0x000fe80000100a00 */
[----:B------:R-:W-:Y:S01]  /*f750*/  STL.64 [R1+0xa88], R124 ;  /* 0x000a887c01007387 */ /* 0x000fe20000100a00 */
[----:B-----5:R-:W-:-:S02]  /*f760*/  IADD3 R12, R13, -0xbb, RZ ;  /* 0xffffff450d0c7810 */ /* 0x020fc40007ffe0ff */
[----:B------:R-:W5:Y:S01]  /*f770*/  LDC R13, c[0x0][0x230] ;  /* 0x00008c00ff0d7b82 */ /* 0x000f620000000800 */
[----:B------:R-:W-:Y:S01]  /*f780*/  LDGSTS.E [R4+0x54004], desc[UR48][R246.64], !P2 ;  /* 0x54004000f6047fae */ /* 0x000fe2000d121870 */
[----:B----4-:R-:W-:-:S04]  /*f790*/  IMAD.WIDE R132, R243, 0x4, R44 ;  /* 0x00000004f3847825 */ /* 0x010fc800078e022c */
[----:B--2---:R-:W-:-:S04]  /*f7a0*/  IMAD.WIDE R134, R243, 0x4, R22 ;  /* 0x00000004f3867825 */ /* 0x004fc800078e0216 */
[C---:B------:R-:W-:Y:S01]  /*f7b0*/  IMAD.WIDE R136, R243.reuse, 0x4, R20 ;  /* 0x00000004f3887825 */ /* 0x040fe200078e0214 */
[----:B------:R-:W2:Y:S03]  /*f7c0*/  LDL.LU.64 R22, [R1+0x60] ;  /* 0x0000600001167983 */ /* 0x000ea60000300a00 */
[C---:B------:R-:W-:Y:S01]  /*f7d0*/  IMAD.WIDE R138, R243.reuse, 0x4, R38 ;  /* 0x00000004f38a7825 */ /* 0x040fe200078e0226 */
[----:B------:R-:W4:Y:S03]  /*f7e0*/  LDL.LU.64 R20, [R1+0x70] ;  /* 0x0000700001147983 */ /* 0x000f260000300a00 */
[C---:B------:R-:W-:Y:S01]  /*f7f0*/  IMAD.WIDE R140, R243.reuse, 0x4, R238 ;  /* 0x00000004f38c7825 */ /* 0x040fe200078e02ee */
[----:B------:R-:W4:Y:S04]  /*f800*/  LDL.LU.64 R38, [R1+0x78] ;  /* 0x0000780001267983 */ /* 0x000f280000300a00 */
[----:B------:R-:W4:Y:S04]  /*f810*/  LDL.LU.64 R238, [R1+0x80] ;  /* 0x0000800001ee7983 */ /* 0x000f280000300a00 */
[----:B------:R-:W-:Y:S01]  /*f820*/  STL.64 [R1+0xa90], R126 ;  /* 0x000a907e01007387 */ /* 0x000fe20000100a00 */
[----:B------:R-:W-:-:S03]  /*f830*/  IMAD.WIDE R142, R243, 0x4, R36 ;  /* 0x00000004f38e7825 */ /* 0x000fc600078e0224 */
[----:B------:R-:W-:Y:S04]  /*f840*/  STL.64 [R1+0xa98], R130 ;  /* 0x000a988201007387 */ /* 0x000fe80000100a00 */
[----:B------:R-:W-:Y:S01]  /*f850*/  STL.64 [R1+0xaa0], R132 ;  /* 0x000aa08401007387 */ /* 0x000fe20000100a00 */
[----:B---3--:R-:W-:-:S03]  /*f860*/  IMAD.WIDE R144, R243, 0x4, R18 ;  /* 0x00000004f3907825 */ /* 0x008fc600078e0212 */
[----:B------:R-:W-:Y:S01]  /*f870*/  STL.64 [R1+0xaa8], R134 ;  /* 0x000aa88601007387 */ /* 0x000fe20000100a00 */
[----:B------:R-:W-:-:S03]  /*f880*/  IMAD.WIDE R146, R243, 0x4, R30 ;  /* 0x00000004f3927825 */ /* 0x000fc600078e021e */
[----:B------:R-:W3:Y:S01]  /*f890*/  LDL.LU.64 R18, [R1+0x108] ;  /* 0x0001080001127983 */ /* 0x000ee20000300a00 */
[----:B------:R-:W-:-:S03]  /*f8a0*/  IMAD.WIDE R148, R243, 0x4, R28 ;  /* 0x00000004f3947825 */ /* 0x000fc600078e021c */
[----:B------:R-:W3:Y:S04]  /*f8b0*/  LDL.LU.64 R36, [R1+0x100] ;  /* 0x0001000001247983 */ /* 0x000ee80000300a00 */
[----:B------:R-:W3:Y:S04]  /*f8c0*/  LDL.LU.64 R30, [R1+0xf8] ;  /* 0x0000f800011e7983 */ /* 0x000ee80000300a00 */
[----:B------:R-:W3:Y:S01]  /*f8d0*/  LDL.LU.64 R28, [R1+0xf0] ;  /* 0x0000f000011c7983 */ /* 0x000ee20000300a00 */
[----:B------:R-:W-:Y:S01]  /*f8e0*/  ISETP.GE.U32.AND P1, PT, R12, 0x7fffff06, PT ;  /* 0x7fffff060c00780c */ /* 0x000fe20003f26070 */
[----:B------:R-:W-:-:S02]  /*f8f0*/  VIADD R12, R15, 0xffffff44 ;  /* 0xffffff440f0c7836 */ /* 0x000fc40000000000 */
[----:B------:R-:W5:Y:S01]  /*f900*/  LDC R15, c[0x0][0x230] ;  /* 0x00008c00ff0f7b82 */ /* 0x000f620000000800 */
[----:B------:R-:W-:Y:S02]  /*f910*/  LDGSTS.E [R4+0x58004], desc[UR48][R232.64], !P2 ;  /* 0x58004000e8047fae */ /* 0x000fe4000d121870 */
[----:B------:R-:W-:Y:S02]  /*f920*/  ISETP.GE.U32.AND P6, PT, R12, 0x7fffff05, PT ;  /* 0x7fffff050c00780c */ /* 0x000fe40003fc6070 */
[----:B------:R-:W-:Y:S01]  /*f930*/  IADD3 R12, R16, -0x9d, RZ ;  /* 0xffffff63100c7810 */ /* 0x000fe20007ffe0ff */
[----:B------:R-:W-:Y:S01]  /*f940*/  LDGSTS.E [R4+0x5c004], desc[UR48][R108.64], !P2 ;  /* 0x5c0040006c047fae */ /* 0x000fe2000d121870 */
[----:B------:R-:W-:Y:S01]  /*f950*/  IMAD.WIDE R128, R243, 0x4, R248 ;  /* 0x00000004f3807825 */ /* 0x000fe200078e02f8 */
[----:B------:R-:W3:Y:S01]  /*f960*/  LDC R16, c[0x0][0x230] ;  /* 0x00008c00ff107b82 */ /* 0x000ee20000000800 */
[----:B------:R-:W-:Y:S01]  /*f970*/  ISETP.GE.U32.AND P5, PT, R12, 0x7fffff24, PT ;  /* 0x7fffff240c00780c */ /* 0x000fe20003fa6070 */
[----:B------:R-:W-:Y:S01]  /*f980*/  LDGSTS.E [R4+0x50008], desc[UR48][R110.64], !P1 ;  /* 0x500080006e047fae */ /* 0x000fe2000c921870 */
[----:B-1----:R-:W-:-:S03]  /*f990*/  VIADD R12, R14, 0xffffff62 ;  /* 0xffffff620e0c7836 */ /* 0x002fc60000000000 */
[----:B------:R-:W-:Y:S02]  /*f9a0*/  LDGSTS.E [R4+0x54008], desc[UR48][R112.64], !P1 ;  /* 0x5400800070047fae */ /* 0x000fe4000c921870 */
[----:B------:R-:W-:Y:S01]  /*f9b0*/  ISETP.GE.U32.AND P3, PT, R12, 0x7fffff23, PT ;  /* 0x7fffff230c00780c */ /* 0x000fe20003f66070 */
[----:B------:R-:W1:Y:S01]  /*f9c0*/  LDC R14, c[0x0][0x230] ;  /* 0x00008c00ff0e7b82 */ /* 0x000e620000000800 */
[----:B-----5:R-:W-:Y:S01]  /*f9d0*/  IADD3 R12, R13, -0x9f, RZ ;  /* 0xffffff610d0c7810 */ /* 0x020fe20007ffe0ff */
[----:B------:R-:W-:Y:S03]  /*f9e0*/  LDGSTS.E [R4+0x58008], desc[UR48][R114.64], !P1 ;  /* 0x5800800072047fae */ /* 0x000fe6000c921870 */
[----:B------:R-:W-:Y:S01]  /*f9f0*/  ISETP.GE.U32.AND P4, PT, R12, 0x7fffff22, PT ;  /* 0x7fffff220c00780c */ /* 0x000fe20003f86070 */
[----:B------:R-:W-:Y:S01]  /*fa00*/  VIADD R12, R17, 0xffffff60 ;  /* 0xffffff60110c7836 */ /* 0x000fe20000000000 */
[----:B------:R-:W-:Y:S01]  /*fa10*/  LDGSTS.E [R4+0x5c008], desc[UR48][R116.64], !P1 ;  /* 0x5c00800074047fae */ /* 0x000fe2000c921870 */
[----:B------:R-:W5:Y:S03]  /*fa20*/  LDC R13, c[0x0][0x230] ;  /* 0x00008c00ff0d7b82 */ /* 0x000f660000000800 */
[----:B------:R-:W-:Y:S01]  /*fa30*/  LDGSTS.E [R4+0x5000c], desc[UR48][R118.64], !P6 ;  /* 0x5000c00076047fae */ /* 0x000fe2000f121870 */
[----:B------:R-:W-:-:S03]  /*fa40*/  ISETP.GE.U32.AND P2, PT, R12, 0x7fffff21, PT ;  /* 0x7fffff210c00780c */ /* 0x000fc60003f46070 */
[----:B------:R1:W-:Y:S01]  /*fa50*/  LDGSTS.E [R4+0x5400c], desc[UR48][R120.64], !P6 ;  /* 0x5400c00078047fae */ /* 0x0003e2000f121870 */
[----:B------:R-:W-:Y:S01]  /*fa60*/  IADD3 R12, R15, -0xbd, RZ ;  /* 0xffffff430f0c7810 */ /* 0x000fe20007ffe0ff */
[----:B------:R-:W5:Y:S02]  /*fa70*/  LDC R17, c[0x0][0x230] ;  /* 0x00008c00ff117b82 */ /* 0x000f640000000800 */
[----:B------:R-:W-:Y:S04]  /*fa80*/  LDGSTS.E [R4+0x5800c], desc[UR48][R122.64], !P6 ;  /* 0x5800c0007a047fae */ /* 0x000fe8000f121870 */
[----:B------:R-:W-:Y:S01]  /*fa90*/  LDGSTS.E [R4+0x5c00c], desc[UR48][R124.64], !P6 ;  /* 0x5c00c0007c047fae */ /* 0x000fe2000f121870 */
[----:B------:R-:W-:Y:S01]  /*faa0*/  ISETP.GE.U32.AND P1, PT, R12, 0x7fffff04, PT ;  /* 0x7fffff040c00780c */ /* 0x000fe20003f26070 */
[----:B------:R-:W5:Y:S02]  /*fab0*/  LDC R15, c[0x0][0x230] ;  /* 0x00008c00ff0f7b82 */ /* 0x000f640000000800 */
[----:B------:R-:W-:Y:S04]  /*fac0*/  LDGSTS.E [R2+0x40000], desc[UR48][R126.64], !P5 ;  /* 0x400000007e027fae */ /* 0x000fe8000e921870 */
[----:B------:R-:W5:Y:S01]  /*fad0*/  LDL.LU.64 R26, [R1+0xe8] ;  /* 0x0000e800011a7983 */ /* 0x000f620000300a00 */
[----:B------:R-:W-:Y:S01]  /*fae0*/  IADD3 R245, R245, 0x3f, RZ ;  /* 0x0000003ff5f57810 */ /* 0x000fe20007ffe0ff */
[----:B------:R-:W-:Y:S01]  /*faf0*/  VIADD R231, R231, 0xffffff35 ;  /* 0xffffff35e7e77836 */ /* 0x000fe20000000000 */
[----:B-1----:R-:W1:Y:S01]  /*fb00*/  LDC R121, c[0x0][0x230] ;  /* 0x00008c00ff797b82 */ /* 0x002e620000000800 */
[----:B------:R-:W-:Y:S04]  /*fb10*/  LDGSTS.E [R2+0x44000], desc[UR48][R130.64], !P5 ;  /* 0x4400000082027fae */ /* 0x000fe8000e921870 */
[----:B------:R-:W5:Y:S03]  /*fb20*/  LDL.LU.64 R24, [R1+0xe0] ;  /* 0x0000e00001187983 */ /* 0x000f660000300a00 */
[----:B------:R-:W1:Y:S01]  /*fb30*/  LDC R120, c[0x0][0x230] ;  /* 0x00008c00ff787b82 */ /* 0x000e620000000800 */
[----:B------:R-:W-:Y:S04]  /*fb40*/  LDGSTS.E [R2+0x48000], desc[UR48][R132.64], !P5 ;  /* 0x4800000084027fae */ /* 0x000fe8000e921870 */
        /* <DEDUP_REMOVED lines=8> */
[----:B------:R-:W-:Y:S01]  /*fbd0*/  LDGSTS.E [R2+0x4c008], desc[UR48][R148.64], !P4 ;  /* 0x4c00800094027fae */ /* 0x000fe2000e121870 */
[----:B--2---:R-:W-:-:S04]  /*fbe0*/  IMAD.WIDE R152, R243, 0x4, R22 ;  /* 0x00000004f3987825 */ /* 0x004fc800078e0216 */
[C---:B----4-:R-:W-:Y:S01]  /*fbf0*/  IMAD.WIDE R154, R243.reuse, 0x4, R20 ;  /* 0x00000004f39a7825 */ /* 0x050fe200078e0214 */
[----:B------:R-:W-:Y:S03]  /*fc00*/  LDGSTS.E [R2+0x4000c], desc[UR48][R152.64], !P2 ;  /* 0x4000c00098027fae */ /* 0x000fe6000d121870 */
[C---:B------:R-:W-:Y:S01]  /*fc10*/  IMAD.WIDE R158, R243.reuse, 0x4, R38 ;  /* 0x00000004f39e7825 */ /* 0x040fe200078e0226 */
[----:B------:R-:W-:Y:S03]  /*fc20*/  LDGSTS.E [R2+0x4400c], desc[UR48][R154.64], !P2 ;  /* 0x4400c0009a027fae */ /* 0x000fe6000d121870 */
[C---:B------:R-:W-:Y:S01]  /*fc30*/  IMAD.WIDE R160, R243.reuse, 0x4, R238 ;  /* 0x00000004f3a07825 */ /* 0x040fe200078e02ee */
[----:B------:R-:W-:Y:S04]  /*fc40*/  LDGSTS.E [R2+0x4800c], desc[UR48][R158.64], !P2 ;  /* 0x4800c0009e027fae */ /* 0x000fe8000d121870 */
[----:B------:R-:W2:Y:S04]  /*fc50*/  LDL.LU.64 R238, [R1+0xd8] ;  /* 0x0000d80001ee7983 */ /* 0x000ea80000300a00 */
[----:B------:R-:W4:Y:S04]  /*fc60*/  LDL.LU.64 R46, [R1+0xd0] ;  /* 0x0000d000012e7983 */ /* 0x000f280000300a00 */
[----:B------:R-:W4:Y:S04]  /*fc70*/  LDL.LU.64 R44, [R1+0xc8] ;  /* 0x0000c800012c7983 */ /* 0x000f280000300a00 */
[----:B------:R-:W4:Y:S01]  /*fc80*/  LDL.LU.64 R22, [R1+0xc0] ;  /* 0x0000c00001167983 */ /* 0x000f220000300a00 */
[----:B---3--:R-:W-:-:S03]  /*fc90*/  IMAD.WIDE R18, R243, 0x4, R18 ;  /* 0x00000004f3127825 */ /* 0x008fc600078e0212 */
[----:B------:R-:W3:Y:S01]  /*fca0*/  LDL.LU.64 R20, [R1+0xb8] ;  /* 0x0000b80001147983 */ /* 0x000ee20000300a00 */
[----:B------:R-:W-:-:S03]  /*fcb0*/  IMAD.WIDE R40, R243, 0x4, R36 ;  /* 0x00000004f3287825 */ /* 0x000fc600078e0224 */
[----:B------:R-:W3:Y:S01]  /*fcc0*/  LDL.LU.64 R38, [R1+0xb0] ;  /* 0x0000b00001267983 */ /* 0x000ee20000300a00 */
[----:B------:R-:W-:-:S03]  /*fcd0*/  IMAD.WIDE R34, R243, 0x4, R30 ;  /* 0x00000004f3227825 */ /* 0x000fc600078e021e */
[----:B------:R1:W-:Y:S01]  /*fce0*/  STL.64 [R1+0x108], R18 ;  /* 0x0001081201007387 */ /* 0x0003e20000100a00 */
[----:B------:R-:W-:-:S03]  /*fcf0*/  IMAD.WIDE R32, R243, 0x4, R28 ;  /* 0x00000004f3207825 */ /* 0x000fc600078e021c */
[----:B------:R-:W-:Y:S04]  /*fd00*/  STL.64 [R1+0x8b8], R40 ;  /* 0x0008b82801007387 */ /* 0x000fe80000100a00 */
[----:B------:R1:W-:Y:S04]  /*fd10*/  STL.64 [R1+0xf8], R34 ;  /* 0x0000f82201007387 */ /* 0x0003e80000100a00 */
[----:B------:R-:W-:Y:S04]  /*fd20*/  LDGSTS.E [R2+0x4c00c], desc[UR48][R160.64], !P2 ;  /* 0x4c00c000a0027fae */ /* 0x000fe8000d121870 */
[----:B------:R-:W3:Y:S04]  /*fd30*/  LDL.LU.64 R36, [R1+0xa8] ;  /* 0x0000a80001247983 */ /* 0x000ee80000300a00 */
[----:B------:R-:W-:Y:S04]  /*fd40*/  LDGSTS.E [R2+0x50000], desc[UR48][R18.64], !P1 ;  /* 0x5000000012027fae */ /* 0x000fe8000c921870 */
[----:B------:R1:W-:Y:S01]  /*fd50*/  STL.64 [R1+0xf0], R32 ;  /* 0x0000f02001007387 */ /* 0x0003e20000100a00 */
[----:B-----5:R-:W-:-:S03]  /*fd60*/  VIADD R12, R13, 0xffffff42 ;  /* 0xffffff420d0c7836 */ /* 0x020fc60000000000 */
[----:B------:R-:W-:Y:S04]  /*fd70*/  LDGSTS.E [R2+0x54000], desc[UR48][R40.64], !P1 ;  /* 0x5400000028027fae */ /* 0x000fe8000c921870 */
[----:B-1----:R-:W5:Y:S04]  /*fd80*/  LDL.LU.64 R18, [R1+0xa0] ;  /* 0x0000a00001127983 */ /* 0x002f680000300a00 */
[----:B------:R-:W5:Y:S04]  /*fd90*/  LDL.LU.64 R30, [R1+0x98] ;  /* 0x00009800011e7983 */ /* 0x000f680000300a00 */
[----:B------:R-:W5:Y:S01]  /*fda0*/  LDL.LU.64 R28, [R1+0x90] ;  /* 0x00009000011c7983 */ /* 0x000f620000300a00 */
[----:B------:R-:W-:-:S02]  /*fdb0*/  VIADD R13, R16, 0xffffff40 ;  /* 0xffffff40100d7836 */ /* 0x000fc40000000000 */
[----:B------:R-:W1:Y:S01]  /*fdc0*/  LDC R16, c[0x0][0x230] ;  /* 0x00008c00ff107b82 */ /* 0x000e620000000800 */
[----:B------:R-:W-:Y:S01]  /*fdd0*/  ISETP.GE.U32.AND P6, PT, R12, 0x7fffff03, PT ;  /* 0x7fffff030c00780c */ /* 0x000fe20003fc6070 */
[----:B------:R1:W-:Y:S01]  /*fde0*/  LDGSTS.E [R2+0x58000], desc[UR48][R34.64], !P1 ;  /* 0x5800000022027fae */ /* 0x0003e2000c921870 */
[----:B------:R-:W-:Y:S02]  /*fdf0*/  IADD3 R12, R14, -0xbf, RZ ;  /* 0xffffff410e0c7810 */ /* 0x000fe40007ffe0ff */
[----:B------:R-:W-:Y:S01]  /*fe00*/  ISETP.GE.AND P5, PT, R252, R13, PT ;  /* 0x0000000dfc00720c */ /* 0x000fe20003fa6270 */
[----:B------:R1:W-:Y:S01]  /*fe10*/  LDGSTS.E [R2+0x5c000], desc[UR48][R32.64], !P1 ;  /* 0x5c00000020027fae */ /* 0x0003e2000c921870 */
[----:B------:R-:W-:Y:S01]  /*fe20*/  ISETP.GE.U32.AND P3, PT, R12, 0x7fffff02, PT ;  /* 0x7fffff020c00780c */ /* 0x000fe20003f66070 */
[----:B------:R-:W3:Y:S01]  /*fe30*/  LDC R14, c[0x0][0x230] ;  /* 0x00008c00ff0e7b82 */ /* 0x000ee20000000800 */
[----:B------:R-:W-:Y:S02]  /*fe40*/  SEL R12, RZ, 0x4, P5 ;  /* 0x00000004ff0c7807 */ /* 0x000fe40002800000 */
[----:B------:R-:W-:-:S04]  /*fe50*/  ISETP.GT.AND P5, PT, R245, 0xff, PT ;  /* 0x000000fff500780c */ /* 0x000fc80003fa4270 */
[----:B------:R-:W-:Y:S01]  /*fe60*/  SEL R12, R12, RZ, P5 ;  /* 0x000000ff0c0c7207 */ /* 0x000fe20002800000 */
[----:B-1----:R-:W-:Y:S01]  /*fe70*/  IMAD.WIDE R34, R243, 0x4, R26 ;  /* 0x00000004f3227825 */ /* 0x002fe200078e021a */
[----:B------:R-:W1:Y:S02]  /*fe80*/  LDC R245, c[0x0][0x230] ;  /* 0x00008c00fff57b82 */ /* 0x000e640000000800 */
[----:B------:R-:W-:Y:S01]  /*fe90*/  ISETP.NE.U32.AND P4, PT, R12, RZ, PT ;  /* 0x000000ff0c00720c */ /* 0x000fe20003f85070 */
[----:B------:R-:W-:Y:S01]  /*fea0*/  VIADD R12, R17, 0xffffff3f ;  /* 0xffffff3f110c7836 */ /* 0x000fe20000000000 */
[----:B------:R-:W-:Y:S01]  /*feb0*/  LDGSTS.E [R2+0x50004], desc[UR48][R34.64], !P6 ;  /* 0x5000400022027fae */ /* 0x000fe2000f121870 */
[----:B------:R-:W-:-:S03]  /*fec0*/  IMAD.WIDE R32, R243, 0x4, R24 ;  /* 0x00000004f3207825 */ /* 0x000fc600078e0218 */
[----:B------:R-:W-:Y:S02]  /*fed0*/  ISETP.GE.U32.AND P2, PT, R12, 0x7fffff00, PT ;  /* 0x7fffff000c00780c */ /* 0x000fe40003f46070 */
[----:B------:R-:W-:Y:S01]  /*fee0*/  LDGSTS.E [R2+0x54004], desc[UR48][R32.64], !P6 ;  /* 0x5400400020027fae */ /* 0x000fe2000f121870 */
[----:B------:R-:W-:Y:S02]  /*fef0*/  IADD3 R12, R16, -0xc2, RZ ;  /* 0xffffff3e100c7810 */ /* 0x000fe40007ffe0ff */
[----:B------:R-:W-:Y:S01]  /*ff00*/  ISETP.GE.U32.AND P5, PT, R13, 0x7fffff01, PT ;  /* 0x7fffff010d00780c */ /* 0x000fe20003fa6070 */
[----:B------:R-:W1:Y:S01]  /*ff10*/  LDC R16, c[0x0][0x230] ;  /* 0x00008c00ff107b82 */ /* 0x000e620000000800 */
[----:B------:R-:W-:Y:S01]  /*ff20*/  ISETP.GE.U32.AND P1, PT, R12, 0x7ffffeff, PT ;  /* 0x7ffffeff0c00780c */ /* 0x000fe20003f26070 */
[----:B------:R-:W-:-:S06]  /*ff30*/  VIADD R12, R15, 0xffffff3d ;  /* 0xffffff3d0f0c7836 */ /* 0x000fcc0000000000 */
[----:B------:R-:W1:Y:S01]  /*ff40*/  LDC R13, c[0x0][0x230] ;  /* 0x00008c00ff0d7b82 */ /* 0x000e620000000800 */
[C---:B--2---:R-:W-:Y:S02]  /*ff50*/  IMAD.WIDE R26, R243.reuse, 0x4, R238 ;  /* 0x00000004f31a7825 */ /* 0x044fe400078e02ee */
[----:B------:R-:W2:Y:S02]  /*ff60*/  LDL.LU.64 R238, [R1+0x88] ;  /* 0x0000880001ee7983 */ /* 0x000ea40000300a00 */
[C---:B----4-:R-:W-:Y:S02]  /*ff70*/  IMAD.WIDE R24, R243.reuse, 0x4, R46 ;  /* 0x00000004f3187825 */ /* 0x050fe400078e022e */
[----:B------:R-:W-:Y:S02]  /*ff80*/  STL.64 [R1+0x10], R34 ;  /* 0x0000102201007387 */ /* 0x000fe40000100a00 */
[C---:B------:R-:W-:Y:S02]  /*ff90*/  IMAD.WIDE R248, R243.reuse, 0x4, R44 ;  /* 0x00000004f3f87825 */ /* 0x040fe400078e022c */
[----:B------:R-:W-:Y:S04]  /*ffa0*/  STL.64 [R1+0xe8], R32 ;  /* 0x0000e82001007387 */ /* 0x000fe80000100a00 */
[----:B------:R-:W-:Y:S04]  /*ffb0*/  STL.64 [R1+0xe0], R26 ;  /* 0x0000e01a01007387 */ /* 0x000fe80000100a00 */
[----:B------:R-:W-:Y:S04]  /*ffc0*/  LDGSTS.E [R2+0x58004], desc[UR48][R26.64], !P6 ;  /* 0x580040001a027fae */ /* 0x000fe8000f121870 */
[----:B------:R4:W-:Y:S04]  /*ffd0*/  STL.64 [R1+0xd0], R24 ;  /* 0x0000d01801007387 */ /* 0x0009e80000100a00 */
[----:B------:R4:W-:Y:S04]  /*ffe0*/  LDGSTS.E [R2+0x5c004], desc[UR48][R24.64], !P6 ;  /* 0x5c00400018027fae */ /* 0x0009e8000f121870 */
[----:B------:R-:W-:Y:S01]  /*fff0*/  LDGSTS.E [R2+0x50008], desc[UR48][R248.64], !P3 ;  /* 0x50008000f8027fae */ /* 0x000fe2000d921870 */
[----:B----4-:R-:W-:-:S04]  /*10000*/  IMAD.WIDE R24, R243, 0x4, R22 ;  /* 0x00000004f3187825 */ /* 0x010fc800078e0216 */
[C---:B---3--:R-:W-:Y:S01]  /*10010*/  IMAD.WIDE R22, R243.reuse, 0x4, R20 ;  /* 0x00000004f3167825 */ /* 0x048fe200078e0214 */
[----:B------:R-:W-:Y:S03]  /*10020*/  STL.64 [R1+0xc0], R24 ;  /* 0x0000c01801007387 */ /* 0x000fe60000100a00 */
[----:B------:R-:W-:Y:S01]  /*10030*/  IMAD.WIDE R20, R243, 0x4, R38 ;  /* 0x00000004f3147825 */ /* 0x000fe200078e0226 */
[----:B------:R-:W-:Y:S01]  /*10040*/  LDGSTS.E [R2+0x54008], desc[UR48][R24.64], !P3 ;  /* 0x5400800018027fae */ /* 0x000fe2000d921870 */
[----:B------:R-:W-:-:S03]  /*10050*/  ISETP.GE.U32.AND P6, PT, R12, 0x7ffffefe, PT ;  /* 0x7ffffefe0c00780c */ /* 0x000fc60003fc6070 */
[----:B------:R-:W-:Y:S01]  /*10060*/  STL.64 [R1+0xb8], R22 ;  /* 0x0000b81601007387 */ /* 0x000fe20000100a00 */
[----:B------:R-:W-:-:S03]  /*10070*/  IADD3 R12, R14, -0xc4, RZ ;  /* 0xffffff3c0e0c7810 */ /* 0x000fc60007ffe0ff */
[----:B------:R-:W-:Y:S04]  /*10080*/  LDGSTS.E [R2+0x58008], desc[UR48][R22.64], !P3 ;  /* 0x5800800016027fae */ /* 0x000fe8000d921870 */
[----:B------:R3:W-:Y:S04]  /*10090*/  STL.64 [R1+0xb0], R20 ;  /* 0x0000b01401007387 */ /* 0x0007e80000100a00 */
[----:B------:R3:W-:Y:S01]  /*100a0*/  LDGSTS.E [R2+0x5c008], desc[UR48][R20.64], !P3 ;  /* 0x5c00800014027fae */ /* 0x0007e2000d921870 */
[----:B-----5:R-:W-:-:S04]  /*100b0*/  IMAD.WIDE R14, R243, 0x4, R28 ;  /* 0x00000004f30e7825 */ /* 0x020fc800078e021c */
[----:B---3--:R-:W-:-:S04]  /*100c0*/  IMAD.WIDE R20, R243, 0x4, R18 ;  /* 0x00000004f3147825 */ /* 0x008fc800078e0212 */
[C---:B------:R-:W-:Y:S01]  /*100d0*/  IMAD.WIDE R18, R243.reuse, 0x4, R30 ;  /* 0x00000004f3127825 */ /* 0x040fe200078e021e */
[----:B------:R3:W-:Y:S04]  /*100e0*/  STL.64 [R1+0x70], R20 ;  /* 0x0000701401007387 */ /* 0x0007e80000100a00 */
[----:B------:R4:W-:Y:S04]  /*100f0*/  STL.64 [R1+0x50], R18 ;  /* 0x0000501201007387 */ /* 0x0009e80000100a00 */
[----:B------:R5:W-:Y:S04]  /*10100*/  STL.64 [R1+0x30], R14 ;  /* 0x0000300e01007387 */ /* 0x000be80000100a00 */
[----:B------:R-:W2:Y:S04]  /*10110*/  LDL.LU.64 R64, [R1+0x118] ;  /* 0x0001180001407983 */ /* 0x000ea80000300a00 */
        /* <DEDUP_REMOVED lines=12> */
[----:B------:R-:W2:Y:S01]  /*101e0*/  LDL.LU.64 R62, [R1+0x1e8] ;  /* 0x0001e800013e7983 */ /* 0x000ea20000300a00 */
[----:B------:R-:W-:-:S03]  /*101f0*/  IMAD.WIDE R234, R243, 0x4, R36 ;  /* 0x00000004f3ea7825 */ /* 0x000fc600078e0224 */
        /* <DEDUP_REMOVED lines=8> */
[----:B------:R-:W-:Y:S04]  /*10280*/  LDGSTS.E [R2+0x5000c], desc[UR48][R234.64], !P5 ;  /* 0x5000c000ea027fae */ /* 0x000fe8000e921870 */
[----:B------:R-:W2:Y:S04]  /*10290*/  LDL.LU.64 R44, [R1+0x278] ;  /* 0x00027800012c7983 */ /* 0x000ea80000300a00 */
[----:B------:R-:W-:Y:S04]  /*102a0*/  LDGSTS.E [R2+0x5400c], desc[UR48][R20.64], !P5 ;  /* 0x5400c00014027fae */ /* 0x000fe8000e921870 */
[----:B------:R-:W2:Y:S04]  /*102b0*/  LDL.LU.64 R22, [R1+0x288] ;  /* 0x0002880001167983 */ /* 0x000ea80000300a00 */
[----:B------:R-:W-:Y:S04]  /*102c0*/  LDGSTS.E [R2+0x5800c], desc[UR48][R18.64], !P5 ;  /* 0x5800c00012027fae */ /* 0x000fe8000e921870 */
[----:B---3--:R-:W3:Y:S04]  /*102d0*/  LDL.LU.64 R20, [R1+0x290] ;  /* 0x0002900001147983 */ /* 0x008ee80000300a00 */
[----:B------:R-:W3:Y:S04]  /*102e0*/  LDL.LU.64 R38, [R1+0x2a0] ;  /* 0x0002a00001267983 */ /* 0x000ee80000300a00 */
[----:B------:R-:W3:Y:S04]  /*102f0*/  LDL.LU.64 R36, [R1+0x2a8] ;  /* 0x0002a80001247983 */ /* 0x000ee80000300a00 */
[----:B----4-:R-:W4:Y:S04]  /*10300*/  LDL.LU.64 R18, [R1+0x2b0] ;  /* 0x0002b00001127983 */ /* 0x010f280000300a00 */
[----:B------:R-:W4:Y:S04]  /*10310*/  LDL.LU.64 R30, [R1+0x2b8] ;  /* 0x0002b800011e7983 */ /* 0x000f280000300a00 */
[----:B------:R-:W4:Y:S04]  /*10320*/  LDL.LU.64 R28, [R1+0x2c0] ;  /* 0x0002c000011c7983 */ /* 0x000f280000300a00 */
[----:B------:R5:W-:Y:S04]  /*10330*/  LDGSTS.E [R2+0x5c00c], desc[UR48][R14.64], !P5 ;  /* 0x5c00c0000e027fae */ /* 0x000be8000e921870 */
[----:B------:R-:W0:Y:S01]  /*10340*/  LDGDEPBAR ;  /* 0x00000000000079af */ /* 0x000e220000000000 */
[----:B-----5:R-:W5:Y:S01]  /*10350*/  LDC R14, c[0x0][0x230] ;  /* 0x00008c00ff0e7b82 */ /* 0x020f620000000800 */
[----:B--2---:R-:W-:Y:S01]  /*10360*/  IMAD.WIDE R162, R230, 0x4, R238 ;  /* 0x00000004e6a27825 */ /* 0x004fe200078e02ee */
[----:B------:R-:W-:Y:S01]  /*10370*/  ISETP.GE.U32.AND P3, PT, R12, 0x7ffffefd, PT ;  /* 0x7ffffefd0c00780c */ /* 0x000fe20003f66070 */
[----:B------:R-:W2:Y:S05]  /*10380*/  LDL.LU.64 R238, [R1+0x2c8] ;  /* 0x0002c80001ee7983 */ /* 0x000eaa0000300a00 */
[----:B------:R-:W5:Y:S01]  /*10390*/  LDC R15, c[0x0][0x230] ;  /* 0x00008c00ff0f7b82 */ /* 0x000f620000000800 */
[----:B------:R-:W-:Y:S01]  /*103a0*/  LDGSTS.E [R244+0x8000], desc[UR48][R162.64], P0 ;  /* 0x08000000a2f47fae */ /* 0x000fe20008121870 */
[----:B------:R-:W-:-:S03]  /*103b0*/  IMAD.WIDE R208, R230, 0x4, R44 ;  /* 0x00000004e6d07825 */ /* 0x000fc600078e022c */
[----:B------:R-:W5:Y:S01]  /*103c0*/  LDL.LU.64 R44, [R1+0x2d0] ;  /* 0x0002d000012c7983 */ /* 0x000f620000300a00 */
[----:B---3--:R-:W-:-:S04]  /*103d0*/  IMAD.WIDE R212, R230, 0x4, R20 ;  /* 0x00000004e6d47825 */ /* 0x008fc800078e0214 */
[----:B------:R-:W-:-:S04]  /*103e0*/  IMAD.WIDE R214, R230, 0x4, R38 ;  /* 0x00000004e6d67825 */ /* 0x000fc800078e0226 */
[----:B----4-:R-:W-:-:S04]  /*103f0*/  IMAD.WIDE R218, R230, 0x4, R18 ;  /* 0x00000004e6da7825 */ /* 0x010fc800078e0212 */
[C---:B------:R-:W-:Y:S02]  /*10400*/  IMAD.WIDE R222, R230.reuse, 0x4, R28 ;  /* 0x00000004e6de7825 */ /* 0x040fe400078e021c */
[----:B------:R-:W3:Y:S04]  /*10410*/  LDL.LU.64 R28, [R1+0x2d8] ;  /* 0x0002d800011c7983 */ /* 0x000ee80000300a00 */
[----:B------:R-:W4:Y:S04]  /*10420*/  LDL.LU.64 R20, [R1+0x2e0] ;  /* 0x0002e00001147983 */ /* 0x000f280000300a00 */
[----:B------:R-:W4:Y:S04]  /*10430*/  LDL.LU.64 R38, [R1+0x2e8] ;  /* 0x0002e80001267983 */ /* 0x000f280000300a00 */
[----:B------:R-:W4:Y:S01]  /*10440*/  LDL.LU.64 R18, [R1+0x2f8] ;  /* 0x0002f80001127983 */ /* 0x000f220000300a00 */
[----:B------:R-:W-:-:S03]  /*10450*/  IMAD.WIDE R216, R230, 0x4, R36 ;  /* 0x00000004e6d87825 */ /* 0x000fc600078e0224 */
[----:B------:R-:W4:Y:S01]  /*10460*/  LDL.LU.64 R36, [R1+0x300] ;  /* 0x0003000001247983 */ /* 0x000f220000300a00 */
[----:B------:R-:W-:-:S04]  /*10470*/  IMAD.WIDE R210, R230, 0x4, R22 ;  /* 0x00000004e6d27825 */ /* 0x000fc800078e0216 */
[----:B------:R-:W-:-:S04]  /*10480*/  IMAD.WIDE R220, R230, 0x4, R30 ;  /* 0x00000004e6dc7825 */ /* 0x000fc800078e021e */
[----:B--2---:R-:W-:Y:S02]  /*10490*/  IMAD.WIDE R224, R230, 0x4, R238 ;  /* 0x00000004e6e07825 */ /* 0x004fe400078e02ee */
[----:B------:R-:W2:Y:S04]  /*104a0*/  LDL.LU.64 R238, [R1+0x308] ;  /* 0x0003080001ee7983 */ /* 0x000ea80000300a00 */
[----:B------:R-:W2:Y:S04]  /*104b0*/  LDL.LU.64 R22, [R1+0x310] ;  /* 0x0003100001167983 */ /* 0x000ea80000300a00 */
[----:B------:R-:W2:Y:S01]  /*104c0*/  LDL.LU.64 R30, [R1+0x318] ;  /* 0x00031800011e7983 */ /* 0x000ea20000300a00 */
[----:B-----5:R-:W-:-:S04]  /*104d0*/  IMAD.WIDE R226, R243, 0x4, R44 ;  /* 0x00000004f3e27825 */ /* 0x020fc800078e022c */
[C---:B---3--:R-:W-:Y:S02]  /*104e0*/  IMAD.WIDE R106, R243.reuse, 0x4, R28 ;  /* 0x00000004f36a7825 */ /* 0x048fe400078e021c */
[----:B------:R-:W3:Y:S02]  /*104f0*/  LDL.LU.64 R28, [R1+0x328] ;  /* 0x00032800011c7983 */ /* 0x000ee40000300a00 */
[C---:B----4-:R-:W-:Y:S02]  /*10500*/  IMAD.WIDE R104, R243.reuse, 0x4, R20 ;  /* 0x00000004f3687825 */ /* 0x050fe400078e0214 */
[----:B------:R-:W4:Y:S02]  /*10510*/  LDL.LU.64 R20, [R1+0x330] ;  /* 0x0003300001147983 */ /* 0x000f240000300a00 */
[C---:B------:R-:W-:Y:S02]  /*10520*/  IMAD.WIDE R102, R243.reuse, 0x4, R38 ;  /* 0x00000004f3667825 */ /* 0x040fe400078e0226 */
[----:B------:R-:W5:Y:S02]  /*10530*/  LDL.LU.64 R38, [R1+0x338] ;  /* 0x0003380001267983 */ /* 0x000f640000300a00 */
[----:B------:R-:W-:-:S02]  /*10540*/  IMAD.WIDE R100, R243, 0x4, R18 ;  /* 0x00000004f3647825 */ /* 0x000fc400078e0212 */
[----:B------:R-:W5:Y:S04]  /*10550*/  LDL.LU.64 R44, [R1+0x348] ;  /* 0x00034800012c7983 */ /* 0x000f680000300a00 */
[----:B------:R-:W5:Y:S01]  /*10560*/  LDL.LU.64 R18, [R1+0x360] ;  /* 0x0003600001127983 */ /* 0x000f620000300a00 */
[----:B------:R-:W-:-:S03]  /*10570*/  IMAD.WIDE R98, R243, 0x4, R36 ;  /* 0x00000004f3627825 */ /* 0x000fc600078e0224 */
[----:B------:R-:W5:Y:S01]  /*10580*/  LDL.LU.64 R36, [R1+0x378] ;  /* 0x0003780001247983 */ /* 0x000f620000300a00 */
[----:B------:R-:W-:-:S04]  /*10590*/  IMAD.WIDE R206, R230, 0x4, R46 ;  /* 0x00000004e6ce7825 */ /* 0x000fc800078e022e */
[----:B------:R-:W-:-:S04]  /*105a0*/  IMAD.WIDE R166, R230, 0x4, R86 ;  /* 0x00000004e6a67825 */ /* 0x000fc800078e0256 */
[C---:B--2---:R-:W-:Y:S02]  /*105b0*/  IMAD.WIDE R96, R243.reuse, 0x4, R238 ;  /* 0x00000004f3607825 */ /* 0x044fe400078e02ee */
[----:B------:R-:W2:Y:S04]  /*105c0*/  LDL.LU.64 R238, [R1+0x390] ;  /* 0x0003900001ee7983 */ /* 0x000ea80000300a00 */
[----:B------:R-:W2:Y:S01]  /*105d0*/  LDL.LU.64 R46, [R1+0x398] ;  /* 0x00039800012e7983 */ /* 0x000ea20000300a00 */
[----:B------:R-:W-:-:S03]  /*105e0*/  IMAD.WIDE R92, R243, 0x4, R30 ;  /* 0x00000004f35c7825 */ /* 0x000fc600078e021e */
[----:B------:R-:W2:Y:S01]  /*105f0*/  LDL.LU.64 R30, [R1+0x3b0] ;  /* 0x0003b000011e7983 */ /* 0x000ea20000300a00 */
[----:B------:R-:W-:-:S04]  /*10600*/  IMAD.WIDE R94, R243, 0x4, R22 ;  /* 0x00000004f35e7825 */ /* 0x000fc800078e0216 */
[C---:B---3--:R-:W-:Y:S02]  /*10610*/  IMAD.WIDE R90, R243.reuse, 0x4, R28 ;  /* 0x00000004f35a7825 */ /* 0x048fe400078e021c */
[----:B------:R-:W3:Y:S02]  /*10620*/  LDL.LU.64 R28, [R1+0x3c8] ;  /* 0x0003c800011c7983 */ /* 0x000ee40000300a00 */
[C---:B----4-:R-:W-:Y:S02]  /*10630*/  IMAD.WIDE R88, R243.reuse, 0x4, R20 ;  /* 0x00000004f3587825 */ /* 0x050fe400078e0214 */
[----:B------:R-:W4:Y:S02]  /*10640*/  LDL.LU.64 R22, [R1+0x3e0] ;  /* 0x0003e00001167983 */ /* 0x000f240000300a00 */
[C---:B-----5:R-:W-:Y:S02]  /*10650*/  IMAD.WIDE R86, R243.reuse, 0x4, R38 ;  /* 0x00000004f3567825 */ /* 0x060fe400078e0226 */
[----:B------:R-:W5:Y:S04]  /*10660*/  LDL.LU.64 R20, [R1+0x3f8] ;  /* 0x0003f80001147983 */ /* 0x000f680000300a00 */
[----:B------:R-:W5:Y:S01]  /*10670*/  LDL.LU.64 R38, [R1+0x410] ;  /* 0x0004100001267983 */ /* 0x000f620000300a00 */
[----:B------:R-:W-:-:S03]  /*10680*/  IMAD.WIDE R82, R243, 0x4, R18 ;  /* 0x00000004f3527825 */ /* 0x000fc600078e0212 */
[----:B------:R-:W5:Y:S01]  /*10690*/  LDL.LU.64 R18, [R1+0x428] ;  /* 0x0004280001127983 */ /* 0x000f620000300a00 */
[----:B------:R-:W-:-:S04]  /*106a0*/  IMAD.WIDE R168, R230, 0x4, R84 ;  /* 0x00000004e6a87825 */ /* 0x000fc800078e0254 */
[C---:B------:R-:W-:Y:S02]  /*106b0*/  IMAD.WIDE R84, R243.reuse, 0x4, R44 ;  /* 0x00000004f3547825 */ /* 0x040fe400078e022c */
[----:B------:R-:W5:Y:S02]  /*106c0*/  LDL.LU.64 R44, [R1+0x450] ;  /* 0x00045000012c7983 */ /* 0x000f640000300a00 */
[----:B------:R-:W-:Y:S02]  /*106d0*/  IMAD.WIDE R80, R243, 0x4, R36 ;  /* 0x00000004f3507825 */ /* 0x000fe400078e0224 */
[----:B------:R-:W5:Y:S02]  /*106e0*/  LDL.LU.64 R36, [R1+0x468] ;  /* 0x0004680001247983 */ /* 0x000f640000300a00 */
[----:B------:R-:W-:-:S04]  /*106f0*/  IMAD.WIDE R174, R230, 0x4, R78 ;  /* 0x00000004e6ae7825 */ /* 0x000fc800078e024e */
[----:B------:R-:W-:-:S04]  /*10700*/  IMAD.WIDE R182, R230, 0x4, R70 ;  /* 0x00000004e6b67825 */ /* 0x000fc800078e0246 */
[----:B------:R-:W-:-:S04]  /*10710*/  IMAD.WIDE R184, R230, 0x4, R68 ;  /* 0x00000004e6b87825 */ /* 0x000fc800078e0244 */
[----:B------:R-:W-:-:S04]  /*10720*/  IMAD.WIDE R164, R230, 0x4, R64 ;  /* 0x00000004e6a47825 */ /* 0x000fc800078e0240 */
[----:B------:R-:W-:-:S04]  /*10730*/  IMAD.WIDE R190, R230, 0x4, R62 ;  /* 0x00000004e6be7825 */ /* 0x000fc800078e023e */
[C---:B--2---:R-:W-:Y:S02]  /*10740*/  IMAD.WIDE R78, R243.reuse, 0x4, R238 ;  /* 0x00000004f34e7825 */ /* 0x044fe400078e02ee */
[----:B------:R-:W2:Y:S02]  /*10750*/  LDL.LU.64 R238, [R1+0x480] ;  /* 0x0004800001ee7983 */ /* 0x000ea40000300a00 */
[----:B------:R-:W-:Y:S02]  /*10760*/  IMAD.WIDE R70, R243, 0x4, R30 ;  /* 0x00000004f3467825 */ /* 0x000fe400078e021e */
[----:B------:R-:W2:Y:S02]  /*10770*/  LDL.LU.64 R30, [R1+0x498] ;  /* 0x00049800011e7983 */ /* 0x000ea40000300a00 */
[----:B------:R-:W-:-:S04]  /*10780*/  IMAD.WIDE R192, R230, 0x4, R60 ;  /* 0x00000004e6c07825 */ /* 0x000fc800078e023c */
[C---:B---3--:R-:W-:Y:S02]  /*10790*/  IMAD.WIDE R68, R243.reuse, 0x4, R28 ;  /* 0x00000004f3447825 */ /* 0x048fe400078e021c */
[----:B------:R-:W3:Y:S02]  /*107a0*/  LDL.LU.64 R28, [R1+0x4b0] ;  /* 0x0004b000011c7983 */ /* 0x000ee40000300a00 */
[C---:B----4-:R-:W-:Y:S02]  /*107b0*/  IMAD.WIDE R66, R243.reuse, 0x4, R22 ;  /* 0x00000004f3427825 */ /* 0x050fe400078e0216 */
[----:B------:R-:W4:Y:S02]  /*107c0*/  LDL.LU.64 R22, [R1+0x4c8] ;  /* 0x0004c80001167983 */ /* 0x000f240000300a00 */
[C---:B-----5:R-:W-:Y:S02]  /*107d0*/  IMAD.WIDE R64, R243.reuse, 0x4, R20 ;  /* 0x00000004f3407825 */ /* 0x060fe400078e0214 */
[----:B------:R-:W5:Y:S02]  /*107e0*/  LDL.LU.64 R20, [R1+0x4e0] ;  /* 0x0004e00001147983 */ /* 0x000f640000300a00 */
[----:B------:R-:W-:-:S02]  /*107f0*/  IMAD.WIDE R62, R243, 0x4, R38 ;  /* 0x00000004f33e7825 */ /* 0x000fc400078e0226 */
[----:B------:R-:W5:Y:S02]  /*10800*/  LDL.LU.64 R38, [R1+0x4f8] ;  /* 0x0004f80001267983 */ /* 0x000f640000300a00 */
[----:B------:R-:W-:Y:S02]  /*10810*/  IMAD.WIDE R60, R243, 0x4, R18 ;  /* 0x00000004f33c7825 */ /* 0x000fe400078e0212 */
[----:B------:R-:W5:Y:S02]  /*10820*/  LDL.LU.64 R18, [R1+0x508] ;  /* 0x0005080001127983 */ /* 0x000f640000300a00 */
[----:B------:R-:W-:-:S04]  /*10830*/  IMAD.WIDE R172, R230, 0x4, R56 ;  /* 0x00000004e6ac7825 */ /* 0x000fc800078e0238 */
[----:B------:R-:W-:-:S04]  /*10840*/  IMAD.WIDE R196, R230, 0x4, R32 ;  /* 0x00000004e6c47825 */ /* 0x000fc800078e0220 */
[----:B------:R-:W-:Y:S02]  /*10850*/  IMAD.WIDE R56, R243, 0x4, R36 ;  /* 0x00000004f3387825 */ /* 0x000fe400078e0224 */
[----:B------:R-:W5:Y:S02]  /*10860*/  LDL.LU.64 R36, [R1+0x888] ;  /* 0x0008880001247983 */ /* 0x000f640000300a00 */
[C---:B------:R-:W-:Y:S02]  /*10870*/  IMAD.WIDE R198, R230.reuse, 0x4, R54 ;  /* 0x00000004e6c67825 */ /* 0x040fe400078e0236 */
[----:B------:R-:W5:Y:S02]  /*10880*/  LDL.LU.64 R32, [R1+0x880] ;  /* 0x0008800001207983 */ /* 0x000f640000300a00 */
[----:B------:R-:W-:-:S04]  /*10890*/  IMAD.WIDE R200, R230, 0x4, R52 ;  /* 0x00000004e6c87825 */ /* 0x000fc800078e0234 */
[----:B------:R-:W-:-:S04]  /*108a0*/  IMAD.WIDE R178, R230, 0x4, R50 ;  /* 0x00000004e6b27825 */ /* 0x000fc800078e0232 */
[----:B------:R-:W-:-:S04]  /*108b0*/  IMAD.WIDE R170, R230, 0x4, R58 ;  /* 0x00000004e6aa7825 */ /* 0x000fc800078e023a */
[C---:B------:R-:W-:Y:S01]  /*108c0*/  IMAD.WIDE R202, R230.reuse, 0x4, R26 ;  /* 0x00000004e6ca7825 */ /* 0x040fe200078e021a */
[----:B------:R-:W-:Y:S03]  /*108d0*/  LDGSTS.E [R244+0x8400], desc[UR48][R170.64], P0 ;  /* 0x08400000aaf47fae */ /* 0x000fe60008121870 */
[----:B------:R-:W-:Y:S01]  /*108e0*/  IMAD.WIDE R204, R230, 0x4, R24 ;  /* 0x00000004e6cc7825 */ /* 0x000fe200078e0218 */
[----:B------:R-:W-:Y:S03]  /*108f0*/  LDGSTS.E [R244+0x8800], desc[UR48][R178.64], P0 ;  /* 0x08800000b2f47fae */ /* 0x000fe60008121870 */
[C---:B--2---:R-:W-:Y:S02]  /*10900*/  IMAD.WIDE R54, R243.reuse, 0x4, R238 ;  /* 0x00000004f3367825 */ /* 0x044fe400078e02ee */
[----:B------:R-:W2:Y:S02]  /*10910*/  LDL.LU.64 R238, [R1+0x878] ;  /* 0x0008780001ee7983 */ /* 0x000ea40000300a00 */
[----:B------:R-:W-:-:S04]  /*10920*/  IMAD.WIDE R58, R243, 0x4, R44 ;  /* 0x00000004f33a7825 */ /* 0x000fc800078e022c */
[----:B------:R-:W-:Y:S02]  /*10930*/  IMAD.WIDE R52, R243, 0x4, R30 ;  /* 0x00000004f3347825 */ /* 0x000fe400078e021e */
[----:B------:R-:W2:Y:S02]  /*10940*/  LDL.LU.64 R30, [R1+0x870] ;  /* 0x00087000011e7983 */ /* 0x000ea40000300a00 */
[----:B------:R-:W-:-:S04]  /*10950*/  IMAD.WIDE R186, R230, 0x4, R42 ;  /* 0x00000004e6ba7825 */ /* 0x000fc800078e022a */
[----:B------:R-:W-:Y:S01]  /*10960*/  IMAD.WIDE R188, R230, 0x4, R40 ;  /* 0x00000004e6bc7825 */ /* 0x000fe200078e0228 */
[----:B------:R-:W-:Y:S03]  /*10970*/  LDGSTS.E [R244+0x8c00], desc[UR48][R186.64], P0 ;  /* 0x08c00000baf47fae */ /* 0x000fe60008121870 */
[C---:B---3--:R-:W-:Y:S02]  /*10980*/  IMAD.WIDE R50, R243.reuse, 0x4, R28 ;  /* 0x00000004f3327825 */ /* 0x048fe400078e021c */
[----:B------:R-:W3:Y:S02]  /*10990*/  LDL.LU.64 R28, [R1+0x868] ;  /* 0x00086800011c7983 */ /* 0x000ee40000300a00 */
[C---:B----4-:R-:W-:Y:S02]  /*109a0*/  IMAD.WIDE R44, R243.reuse, 0x4, R22 ;  /* 0x00000004f32c7825 */ /* 0x050fe400078e0216 */
[----:B------:R-:W4:Y:S02]  /*109b0*/  LDL.LU.64 R26, [R1+0x860] ;  /* 0x00086000011a7983 */ /* 0x000f240000300a00 */
[----:B-----5:R-:W-:-:S02]  /*109c0*/  IMAD.WIDE R42, R243, 0x4, R20 ;  /* 0x00000004f32a7825 */ /* 0x020fc400078e0214 */
[----:B------:R-:W5:Y:S02]  /*109d0*/  LDL.LU.64 R24, [R1+0x858] ;  /* 0x0008580001187983 */ /* 0x000f640000300a00 */
[C---:B------:R-:W-:Y:S02]  /*109e0*/  IMAD.WIDE R40, R243.reuse, 0x4, R38 ;  /* 0x00000004f3287825 */ /* 0x040fe400078e0226 */
[----:B------:R-:W5:Y:S02]  /*109f0*/  LDL.LU.64 R22, [R1+0x850] ;  /* 0x0008500001167983 */ /* 0x000f640000300a00 */
[----:B------:R-:W-:Y:S02]  /*10a00*/  IMAD.WIDE R38, R243, 0x4, R18 ;  /* 0x00000004f3267825 */ /* 0x000fe400078e0212 */
[----:B------:R-:W5:Y:S04]  /*10a10*/  LDL.LU.64 R20, [R1+0x848] ;  /* 0x0008480001147983 */ /* 0x000f680000300a00 */
[----:B------:R-:W5:Y:S04]  /*10a20*/  LDL.LU.64 R18, [R1+0x840] ;  /* 0x0008400001127983 */ /* 0x000f680000300a00 */
[----:B------:R-:W3:Y:S01]  /*10a30*/  LDL.LU.64 R156, [R1+0x838] ;  /* 0x00083800019c7983 */ /* 0x000ee20000300a00 */
[----:B------:R-:W-:-:S04]  /*10a40*/  IMAD.WIDE R194, R230, 0x4, R34 ;  /* 0x00000004e6c27825 */ /* 0x000fc800078e0222 */
[C---:B------:R-:W-:Y:S01]  /*10a50*/  IMAD.WIDE R180, R230.reuse, 0x4, R48 ;  /* 0x00000004e6b47825 */ /* 0x040fe200078e0230 */
[----:B------:R-:W-:Y:S01]  /*10a60*/  LDGSTS.E [R244+0x9000], desc[UR48][R194.64], P0 ;  /* 0x09000000c2f47fae */ /* 0x000fe20008121870 */
[----:B------:R-:W5:Y:S03]  /*10a70*/  LDC R48, c[0x0][0x230] ;  /* 0x00008c00ff307b82 */ /* 0x000f660000000800 */
[----:B------:R-:W-:Y:S04]  /*10a80*/  LDGSTS.E [R244+0x9400], desc[UR48][R202.64], P0 ;  /* 0x09400000caf47fae */ /* 0x000fe80008121870 */
        /* <DEDUP_REMOVED lines=10> */
[----:B------:R-:W-:Y:S01]  /*10b30*/  LDGSTS.E [R240+0x8200], desc[UR48][R166.64], P0 ;  /* 0x08200000a6f07fae */ /* 0x000fe20008121870 */
[----:B------:R-:W-:-:S03]  /*10b40*/  IMAD.WIDE R176, R230, 0x4, R76 ;  /* 0x00000004e6b07825 */ /* 0x000fc600078e024c */
        /* <DEDUP_REMOVED lines=15> */
[----:B------:R-:W0:Y:S01]  /*10c40*/  LDGDEPBAR ;  /* 0x00000000000079af */ /* 0x000e220000000000 */
[----:B------:R-:W-:Y:S01]  /*10c50*/  BAR.SYNC.DEFER_BLOCKING 0x0 ;  /* 0x0000000000007b1d */ /* 0x000fe20000010000 */
[----:B-1----:R-:W-:-:S05]  /*10c60*/  VIADD R12, R13, 0xffffff1f ;  /* 0xffffff1f0d0c7836 */ /* 0x002fca0000000000 */
[----:B------:R-:W-:Y:S02]  /*10c70*/  ISETP.GE.U32.AND P5, PT, R12, 0x7ffffee0, PT ;  /* 0x7ffffee00c00780c */ /* 0x000fe40003fa6070 */
[----:B------:R-:W1:Y:S01]  /*10c80*/  LDC R13, c[0x0][0x230] ;  /* 0x00008c00ff0d7b82 */ /* 0x000e620000000800 */
[----:B------:R-:W-:-:S04]  /*10c90*/  IADD3 R12, R16, -0xe2, RZ ;  /* 0xffffff1e100c7810 */ /* 0x000fc80007ffe0ff */
[----:B------:R-:W-:Y:S01]  /*10ca0*/  ISETP.GE.U32.AND P0, PT, R12, 0x7ffffedf, PT ;  /* 0x7ffffedf0c00780c */ /* 0x000fe20003f06070 */
[----:B------:R-:W-:Y:S02]  /*10cb0*/  VIADD R12, R14, 0xffffff1d ;  /* 0xffffff1d0e0c7836 */ /* 0x000fe40000000000 */
[----:B------:R-:W1:Y:S08]  /*10cc0*/  LDC R14, c[0x0][0x230] ;  /* 0x00008c00ff0e7b82 */ /* 0x000e700000000800 */
[----:B------:R-:W1:Y:S01]  /*10cd0*/  LDC R16, c[0x0][0x230] ;  /* 0x00008c00ff107b82 */ /* 0x000e620000000800 */
[----:B------:R-:W-:Y:S01]  /*10ce0*/  @!PT LDS RZ, [RZ] ;  /* 0x00000000fffff984 */ /* 0x000fe20000000800 */
[----:B------:R-:W-:Y:S01]  /*10cf0*/  @!PT LDS RZ, [RZ] ;  /* 0x00000000fffff984 */ /* 0x000fe20000000800 */
[----:B------:R-:W-:Y:S01]  /*10d00*/  @!PT LDS RZ, [RZ] ;  /* 0x00000000fffff984 */ /* 0x000fe20000000800 */
[----:B------:R-:W-:Y:S04]  /*10d10*/  LDGSTS.E [R10+0x60000], desc[UR48][R226.64], !P2 ;  /* 0x60000000e20a7fae */ /* 0x000fe8000d121870 */
[----:B------:R-:W-:Y:S04]  /*10d20*/  LDGSTS.E [R10+0x64000], desc[UR48][R106.64], !P2 ;  /* 0x640000006a0a7fae */ /* 0x000fe8000d121870 */
[----:B------:R-:W-:Y:S04]  /*10d30*/  LDGSTS.E [R10+0x68000], desc[UR48][R104.64], !P2 ;  /* 0x68000000680a7fae */ /* 0x000fe8000d121870 */
[----:B------:R-:W-:Y:S01]  /*10d40*/  LDGSTS.E [R10+0x6c000], desc[UR48][R102.64], !P2 ;  /* 0x6c000000660a7fae */ /* 0x000fe2000d121870 */
[----:B------:R-:W-:-:S02]  /*10d50*/  ISETP.GE.U32.AND P2, PT, R12, 0x7ffffede, PT ;  /* 0x7ffffede0c00780c */ /* 0x000fc40003f46070 */
[----:B------:R-:W-:Y:S01]  /*10d60*/  IADD3 R12, R15, -0xe4, RZ ;  /* 0xffffff1c0f0c7810 */ /* 0x000fe20007ffe0ff */
[----:B------:R-:W-:Y:S01]  /*10d70*/  LDGSTS.E [R10+0x60004], desc[UR48][R100.64], !P1 ;  /* 0x60004000640a7fae */ /* 0x000fe2000c921870 */
[C---:B------:R-:W-:Y:S01]  /*10d80*/  IMAD.WIDE R34, R243.reuse, 0x4, R32 ;  /* 0x00000004f3227825 */ /* 0x040fe200078e0220 */
[----:B------:R-:W4:Y:S02]  /*10d90*/  LDC R15, c[0x0][0x230] ;  /* 0x00008c00ff0f7b82 */ /* 0x000f240000000800 */
[----:B------:R-:W-:Y:S04]  /*10da0*/  LDGSTS.E [R10+0x64004], desc[UR48][R98.64], !P1 ;  /* 0x64004000620a7fae */ /* 0x000fe8000c921870 */
[----:B------:R-:W-:Y:S01]  /*10db0*/  LDGSTS.E [R10+0x68004], desc[UR48][R96.64], !P1 ;  /* 0x68004000600a7fae */ /* 0x000fe2000c921870 */
[----:B--2---:R-:W-:-:S03]  /*10dc0*/  IMAD.WIDE R32, R243, 0x4, R238 ;  /* 0x00000004f3207825 */ /* 0x004fc600078e02ee */
[----:B------:R-:W-:Y:S01]  /*10dd0*/  LDGSTS.E [R10+0x6c004], desc[UR48][R94.64], !P1 ;  /* 0x6c0040005e0a7fae */ /* 0x000fe2000c921870 */
[----:B------:R-:W-:Y:S01]  /*10de0*/  ISETP.GE.U32.AND P1, PT, R12, 0x7ffffedd, PT ;  /* 0x7ffffedd0c00780c */ /* 0x000fe20003f26070 */
[----:B-1----:R-:W-:Y:S02]  /*10df0*/  VIADD R12, R13, 0xffffff3b ;  /* 0xffffff3b0d0c7836 */ /* 0x002fe40000000000 */
[----:B------:R-:W-:Y:S01]  /*10e00*/  LDGSTS.E [R10+0x60008], desc[UR48][R92.64], !P6 ;  /* 0x600080005c0a7fae */ /* 0x000fe2000f121870 */
[----:B------:R-:W1:Y:S03]  /*10e10*/  LDC R13, c[0x0][0x230] ;  /* 0x00008c00ff0d7b82 */ /* 0x000e660000000800 */
[----:B------:R-:W-:Y:S04]  /*10e20*/  LDGSTS.E [R10+0x64008], desc[UR48][R90.64], !P6 ;  /* 0x640080005a0a7fae */ /* 0x000fe8000f121870 */
[----:B------:R-:W2:Y:S04]  /*10e30*/  LDL.LU.64 R238, [R1+0x830] ;  /* 0x0008300001ee7983 */ /* 0x000ea80000300a00 */
[----:B------:R-:W-:Y:S04]  /*10e40*/  LDGSTS.E [R10+0x68008], desc[UR48][R88.64], !P6 ;  /* 0x68008000580a7fae */ /* 0x000fe8000f121870 */
[----:B------:R-:W-:Y:S01]  /*10e50*/  LDGSTS.E [R10+0x6c008], desc[UR48][R86.64], !P6 ;  /* 0x6c008000560a7fae */ /* 0x000fe2000f121870 */
[----:B------:R-:W-:-:S02]  /*10e60*/  ISETP.GE.U32.AND P6, PT, R12, 0x7ffffefc, PT ;  /* 0x7ffffefc0c00780c */ /* 0x000fc40003fc6070 */
[----:B------:R-:W-:Y:S01]  /*10e70*/  IADD3 R12, R14, -0xc6, RZ ;  /* 0xffffff3a0e0c7810 */ /* 0x000fe20007ffe0ff */
[----:B------:R-:W-:Y:S01]  /*10e80*/  LDGSTS.E [R10+0x6000c], desc[UR48][R84.64], !P3 ;  /* 0x6000c000540a7fae */ /* 0x000fe2000d921870 */
[----:B------:R-:W-:Y:S01]  /*10e90*/  IMAD.WIDE R72, R243, 0x4, R46 ;  /* 0x00000004f3487825 */ /* 0x000fe200078e022e */
[----:B------:R-:W3:Y:S02]  /*10ea0*/  LDC R14, c[0x0][0x230] ;  /* 0x00008c00ff0e7b82 */ /* 0x000ee40000000800 */
[----:B------:R-:W-:Y:S04]  /*10eb0*/  LDGSTS.E [R10+0x6400c], desc[UR48][R82.64], !P3 ;  /* 0x6400c000520a7fae */ /* 0x000fe8000d921870 */
[----:B------:R-:W-:Y:S02]  /*10ec0*/  LDGSTS.E [R10+0x6800c], desc[UR48][R80.64], !P3 ;  /* 0x6800c000500a7fae */ /* 0x000fe4000d921870 */
[----:B------:R-:W5:Y:S02]  /*10ed0*/  LDC R46, c[0x0][0x230] ;  /* 0x00008c00ff2e7b82 */ /* 0x000f640000000800 */
[----:B------:R-:W-:Y:S01]  /*10ee0*/  LDGSTS.E [R10+0x6c00c], desc[UR48][R78.64], !P3 ;  /* 0x6c00c0004e0a7fae */ /* 0x000fe2000d921870 */
[----:B------:R-:W-:Y:S01]  /*10ef0*/  ISETP.GE.U32.AND P3, PT, R12, 0x7ffffefb, PT ;  /* 0x7ffffefb0c00780c */ /* 0x000fe20003f66070 */
[----:B------:R-:W-:-:S02]  /*10f00*/  VIADD R12, R16, 0xffffff39 ;  /* 0xffffff39100c7836 */ /* 0x000fc40000000000 */
[----:B------:R-:W-:Y:S02]  /*10f10*/  LDGSTS.E [R10+0x70000], desc[UR48][R72.64], !P5 ;  /* 0x70000000480a7fae */ /* 0x000fe4000e921870 */
[----:B------:R-:W4:Y:S02]  /*10f20*/  LDC R16, c[0x0][0x230] ;  /* 0x00008c00ff107b82 */ /* 0x000f240000000800 */
[----:B------:R-:W-:Y:S04]  /*10f30*/  LDGSTS.E [R10+0x74000], desc[UR48][R70.64], !P5 ;  /* 0x74000000460a7fae */ /* 0x000fe8000e921870 */
[----:B------:R-:W-:Y:S04]  /*10f40*/  LDGSTS.E [R10+0x78000], desc[UR48][R68.64], !P5 ;  /* 0x78000000440a7fae */ /* 0x000fe8000e921870 */
[----:B------:R-:W-:Y:S01]  /*10f50*/  LDGSTS.E [R10+0x7c000], desc[UR48][R66.64], !P5 ;  /* 0x7c000000420a7fae */ /* 0x000fe2000e921870 */
[----:B------:R-:W-:-:S02]  /*10f60*/  ISETP.GE.U32.AND P5, PT, R12, 0x7ffffefa, PT ;  /* 0x7ffffefa0c00780c */ /* 0x000fc40003fa6070 */
[----:B-1----:R-:W-:Y:S01]  /*10f70*/  IADD3 R12, R13, -0xc8, RZ ;  /* 0xffffff380d0c7810 */ /* 0x002fe20007ffe0ff */
[----:B------:R-:W2:Y:S01]  /*10f80*/  LDL.LU.64 R108, [R1+0x828] ;  /* 0x00082800016c7983 */ /* 0x000ea20000300a00 */
[----:B------:R-:W1:Y:S03]  /*10f90*/  LDC R13, c[0x0][0x230] ;  /* 0x00008c00ff0d7b82 */ /* 0x000e660000000800 */
[----:B------:R-:W-:Y:S04]  /*10fa0*/  LDGSTS.E [R10+0x70004], desc[UR48][R64.64], !P0 ;  /* 0x70004000400a7fae */ /* 0x000fe8000c121870 */
[----:B------:R-:W2:Y:S04]  /*10fb0*/  LDL.LU.64 R150, [R1+0x820] ;  /* 0x0008200001967983 */ /* 0x000ea80000300a00 */
[----:B------:R-:W-:Y:S04]  /*10fc0*/  LDGSTS.E [R10+0x74004], desc[UR48][R62.64], !P0 ;  /* 0x740040003e0a7fae */ /* 0x000fe8000c121870 */
[----:B------:R-:W2:Y:S04]  /*10fd0*/  LDL.LU.64 R232, [R1+0x818] ;  /* 0x0008180001e87983 */ /* 0x000ea80000300a00 */
[----:B------:R-:W-:Y:S04]  /*10fe0*/  LDGSTS.E [R10+0x78004], desc[UR48][R60.64], !P0 ;  /* 0x780040003c0a7fae */ /* 0x000fe8000c121870 */
[----:B------:R-:W-:Y:S01]  /*10ff0*/  LDGSTS.E [R10+0x7c004], desc[UR48][R58.64], !P0 ;  /* 0x7c0040003a0a7fae */ /* 0x000fe2000c121870 */
[----:B------:R-:W-:Y:S01]  /*11000*/  ISETP.GE.U32.AND P0, PT, R12, 0x7ffffef9, PT ;  /* 0x7ffffef90c00780c */ /* 0x000fe20003f06070 */
[----:B----4-:R-:W-:-:S02]  /*11010*/  VIADD R12, R15, 0xffffff1b ;  /* 0xffffff1b0f0c7836 */ /* 0x010fc40000000000 */
[----:B------:R-:W-:Y:S04]  /*11020*/  LDGSTS.E [R10+0x70008], desc[UR48][R56.64], !P2 ;  /* 0x70008000380a7fae */ /* 0x000fe8000d121870 */
[----:B------:R-:W-:Y:S04]  /*11030*/  LDGSTS.E [R10+0x74008], desc[UR48][R54.64], !P2 ;  /* 0x74008000360a7fae */ /* 0x000fe8000d121870 */
[----:B------:R-:W4:Y:S04]  /*11040*/  LDL.LU.64 R74, [R1+0x810] ;  /* 0x00081000014a7983 */ /* 0x000f280000300a00 */
[----:B------:R-:W-:Y:S04]  /*11050*/  LDGSTS.E [R10+0x78008], desc[UR48][R52.64], !P2 ;  /* 0x78008000340a7fae */ /* 0x000fe8000d121870 */
[----:B------:R-:W-:Y:S01]  /*11060*/  LDGSTS.E [R10+0x7c008], desc[UR48][R50.64], !P2 ;  /* 0x7c008000320a7fae */ /* 0x000fe2000d121870 */
[----:B------:R-:W-:-:S02]  /*11070*/  ISETP.GE.U32.AND P2, PT, R12, 0x7ffffedc, PT ;  /* 0x7ffffedc0c00780c */ /* 0x000fc40003f46070 */
[----:B------:R-:W-:Y:S01]  /*11080*/  IADD3 R12, R16, -0xe6, RZ ;  /* 0xffffff1a100c7810 */ /* 0x000fe20007ffe0ff */
[----:B------:R-:W4:Y:S04]  /*11090*/  LDL.LU.64 R76, [R1+0x7f8] ;  /* 0x0007f800014c7983 */ /* 0x000f280000300a00 */
[----:B------:R-:W-:Y:S04]  /*110a0*/  LDGSTS.E [R10+0x7000c], desc[UR48][R44.64], !P1 ;  /* 0x7000c0002c0a7fae */ /* 0x000fe8000c921870 */
[----:B------:R-:W-:Y:S04]  /*110b0*/  LDGSTS.E [R10+0x7400c], desc[UR48][R42.64], !P1 ;  /* 0x7400c0002a0a7fae */ /* 0x000fe8000c921870 */
[----:B------:R-:W-:Y:S04]  /*110c0*/  LDGSTS.E [R10+0x7800c], desc[UR48][R40.64], !P1 ;  /* 0x7800c000280a7fae */ /* 0x000fe8000c921870 */
[----:B------:R-:W-:Y:S01]  /*110d0*/  LDGSTS.E [R10+0x7c00c], desc[UR48][R38.64], !P1 ;  /* 0x7c00c000260a7fae */ /* 0x000fe2000c921870 */
[----:B---3--:R-:W-:-:S03]  /*110e0*/  IMAD.WIDE R16, R243, 0x4, R156 ;  /* 0x00000004f3107825 */ /* 0x008fc600078e029c */
[----:B------:R-:W3:Y:S04]  /*110f0*/  LDL.LU.64 R156, [R1+0x7f0] ;  /* 0x0007f000019c7983 */ /* 0x000ee80000300a00 */
[----:B------:R-:W3:Y:S04]  /*11100*/  LDL.LU.64 R228, [R1+0x7e8] ;  /* 0x0007e80001e47983 */ /* 0x000ee80000300a00 */
[----:B------:R-:W3:Y:S01]  /*11110*/  LDL.LU.64 R246, [R1+0x7e0] ;  /* 0x0007e00001f67983 */ /* 0x000ee20000300a00 */
[----:B------:R-:W-:Y:S01]  /*11120*/  ISETP.GE.U32.AND P1, PT, R12, 0x7ffffedb, PT ;  /* 0x7ffffedb0c00780c */ /* 0x000fe20003f26070 */
[----:B------:R-:W-:-:S02]  /*11130*/  VIADD R12, R14, 0xffffff19 ;  /* 0xffffff190e0c7836 */ /* 0x000fc40000000000 */
[----:B------:R-:W3:Y:S01]  /*11140*/  LDL.LU.64 R114, [R1+0x7d8] ;  /* 0x0007d80001727983 */ /* 0x000ee20000300a00 */
[----:B------:R-:W-:-:S04]  /*11150*/  IMAD.WIDE R36, R243, 0x4, R36 ;  /* 0x00000004f3247825 */ /* 0x000fc800078e0224 */
[C---:B------:R-:W-:Y:S01]  /*11160*/  IMAD.WIDE R30, R243.reuse, 0x4, R30 ;  /* 0x00000004f31e7825 */ /* 0x040fe200078e021e */
[----:B------:R-:W-:Y:S03]  /*11170*/  LDGSTS.E [R241+0x60000], desc[UR48][R36.64], !P6 ;  /* 0x6000000024f17fae */ /* 0x000fe6000f121870 */
[C---:B------:R-:W-:Y:S01]  /*11180*/  IMAD.WIDE R28, R243.reuse, 0x4, R28 ;  /* 0x00000004f31c7825 */ /* 0x040fe200078e021c */
[----:B------:R-:W-:Y:S03]  /*11190*/  LDGSTS.E [R241+0x64000], desc[UR48][R34.64], !P6 ;  /* 0x6400000022f17fae */ /* 0x000fe6000f121870 */
[C---:B------:R-:W-:Y:S01]  /*111a0*/  IMAD.WIDE R26, R243.reuse, 0x4, R26 ;  /* 0x00000004f31a7825 */ /* 0x040fe200078e021a */
[----:B------:R-:W-:Y:S03]  /*111b0*/  LDGSTS.E [R241+0x68000], desc[UR48][R32.64], !P6 ;  /* 0x6800000020f17fae */ /* 0x000fe6000f121870 */
[----:B-----5:R-:W-:Y:S01]  /*111c0*/  IMAD.WIDE R24, R243, 0x4, R24 ;  /* 0x00000004f3187825 */ /* 0x020fe200078e0218 */
[----:B------:R-:W-:Y:S01]  /*111d0*/  LDGSTS.E [R241+0x6c000], desc[UR48][R30.64], !P6 ;  /* 0x6c0000001ef17fae */ /* 0x000fe2000f121870 */
[----:B------:R-:W-:-:S02]  /*111e0*/  ISETP.GE.U32.AND P6, PT, R12, 0x7ffffeda, PT ;  /* 0x7ffffeda0c00780c */ /* 0x000fc40003fc6070 */
[----:B------:R-:W-:Y:S01]  /*111f0*/  IMAD.WIDE R22, R243, 0x4, R22 ;  /* 0x00000004f3167825 */ /* 0x000fe200078e0216 */
[----:B-1----:R-:W-:Y:S01]  /*11200*/  IADD3 R12, R13, -0xe8, RZ ;  /* 0xffffff180d0c7810 */ /* 0x002fe20007ffe0ff */
[----:B------:R-:W-:Y:S02]  /*11210*/  LDGSTS.E [R241+0x60004], desc[UR48][R28.64], !P3 ;  /* 0x600040001cf17fae */ /* 0x000fe4000d921870 */
[C---:B------:R-:W-:Y:S02]  /*11220*/  IMAD.WIDE R20, R243.reuse, 0x4, R20 ;  /* 0x00000004f3147825 */ /* 0x040fe400078e0214 */
[----:B------:R-:W-:Y:S02]  /*11230*/  LDGSTS.E [R241+0x64004], desc[UR48][R26.64], !P3 ;  /* 0x640040001af17fae */ /* 0x000fe4000d921870 */
[----:B------:R-:W-:Y:S02]  /*11240*/  IMAD.WIDE R18, R243, 0x4, R18 ;  /* 0x00000004f3127825 */ /* 0x000fe400078e0212 */
[----:B------:R-:W-:Y:S04]  /*11250*/  LDGSTS.E [R241+0x68004], desc[UR48][R24.64], !P3 ;  /* 0x6800400018f17fae */ /* 0x000fe8000d921870 */
[----:B------:R-:W-:Y:S01]  /*11260*/  LDGSTS.E [R241+0x6c004], desc[UR48][R22.64], !P3 ;  /* 0x6c00400016f17fae */ /* 0x000fe2000d921870 */
[----:B------:R-:W-:Y:S01]  /*11270*/  ISETP.GE.U32.AND P3, PT, R12, 0x7ffffed9, PT ;  /* 0x7ffffed90c00780c */ /* 0x000fe20003f66070 */
[----:B------:R-:W-:-:S02]  /*11280*/  VIADD R12, R46, 0xffffff37 ;  /* 0xffffff372e0c7836 */ /* 0x000fc40000000000 */
[----:B------:R-:W-:Y:S04]  /*11290*/  LDGSTS.E [R241+0x60008], desc[UR48][R20.64], !P5 ;  /* 0x6000800014f17fae */ /* 0x000fe8000e921870 */
[----:B------:R-:W-:Y:S04]  /*112a0*/  LDGSTS.E [R241+0x64008], desc[UR48][R18.64], !P5 ;  /* 0x6400800012f17fae */ /* 0x000fe8000e921870 */
[----:B------:R-:W-:Y:S01]  /*112b0*/  LDGSTS.E [R241+0x68008], desc[UR48][R16.64], !P5 ;  /* 0x6800800010f17fae */ /* 0x000fe2000e921870 */
[----:B------:R-:W-:Y:S01]  /*112c0*/  IADD3 R48, R48, -0xca, RZ ;  /* 0xffffff3630307810 */ /* 0x000fe20007ffe0ff */
[----:B--2---:R-:W-:-:S02]  /*112d0*/  IMAD.WIDE R14, R243, 0x4, R238 ;  /* 0x00000004f30e7825 */ /* 0x004fc400078e02ee */
[----:B------:R-:W2:Y:S04]  /*112e0*/  LDL.LU.64 R238, [R1+0x7d0] ;  /* 0x0007d00001ee7983 */ /* 0x000ea80000300a00 */
[----:B------:R-:W5:Y:S04]  /*112f0*/  LDL.LU.64 R112, [R1+0x7c8] ;  /* 0x0007c80001707983 */ /* 0x000f680000300a00 */
[----:B------:R-:W5:Y:S04]  /*11300*/  LDL.LU.64 R110, [R1+0x7c0] ;  /* 0x0007c000016e7983 */ /* 0x000f680000300a00 */
[----:B------:R-:W5:Y:S04]  /*11310*/  LDL.LU.64 R122, [R1+0x7b8] ;  /* 0x0007b800017a7983 */ /* 0x000f680000300a00 */
[----:B------:R-:W5:Y:S04]  /*11320*/  LDL.LU.64 R118, [R1+0x7b0] ;  /* 0x0007b00001767983 */ /* 0x000f680000300a00 */
[----:B------:R-:W5:Y:S04]  /*11330*/  LDL.LU.64 R116, [R1+0x7a8] ;  /* 0x0007a80001747983 */ /* 0x000f680000300a00 */
[----:B------:R-:W-:Y:S01]  /*11340*/  LDGSTS.E [R241+0x6c008], desc[UR48][R14.64], !P5 ;  /* 0x6c0080000ef17fae */ /* 0x000fe2000e921870 */
[----:B------:R-:W-:Y:S01]  /*11350*/  ISETP.GE.U32.AND P5, PT, R12, 0x7ffffef8, PT ;  /* 0x7ffffef80c00780c */ /* 0x000fe20003fa6070 */
[----:B------:R-:W-:-:S02]  /*11360*/  IMAD.WIDE R12, R243, 0x4, R108 ;  /* 0x00000004f30c7825 */ /* 0x000fc400078e026c */
[----:B------:R-:W1:Y:S03]  /*11370*/  LDC R108, c[0x0][0x230] ;  /* 0x00008c00ff6c7b82 */ /* 0x000e660000000800 */
[----:B------:R-:W-:Y:S01]  /*11380*/  LDGSTS.E [R241+0x6000c], desc[UR48][R12.64], !P0 ;  /* 0x6000c0000cf17fae */ /* 0x000fe2000c121870 */
[----:B------:R-:W-:-:S05]  /*11390*/  IMAD.WIDE R150, R243, 0x4, R150 ;  /* 0x00000004f3967825 */ /* 0x000fca00078e0296 */
[----:B------:R-:W-:Y:S01]  /*113a0*/  LDGSTS.E [R241+0x6400c], desc[UR48][R150.64], !P0 ;  /* 0x6400c00096f17fae */ /* 0x000fe2000c121870 */
[----:B------:R-:W-:-:S03]  /*113b0*/  IMAD.WIDE R46, R243, 0x4, R232 ;  /* 0x00000004f32e7825 */ /* 0x000fc600078e02e8 */
[----:B------:R-:W5:Y:S04]  /*113c0*/  LDL.LU.64 R232, [R1+0x7a0] ;  /* 0x0007a00001e87983 */ /* 0x000f680000300a00 */
[----:B------:R-:W-:Y:S01]  /*113d0*/  LDGSTS.E [R241+0x6800c], desc[UR48][R46.64], !P0 ;  /* 0x6800c0002ef17fae */ /* 0x000fe2000c121870 */
[----:B----4-:R-:W-:-:S05]  /*113e0*/  IMAD.WIDE R74, R243, 0x4, R74 ;  /* 0x00000004f34a7825 */ /* 0x010fca00078e024a */
[----:B------:R-:W-:Y:S01]  /*113f0*/  LDGSTS.E [R241+0x6c00c], desc[UR48][R74.64], !P0 ;  /* 0x6c00c0004af17fae */ /* 0x000fe2000c121870 */
[----:B------:R-:W-:Y:S01]  /*11400*/  ISETP.GE.U32.AND P0, PT, R48, 0x7ffffef7, PT ;  /* 0x7ffffef73000780c */ /* 0x000fe20003f06070 */
[----:B---3--:R-:W-:-:S04]  /*11410*/  IMAD.WIDE R48, R243, 0x4, R228 ;  /* 0x00000004f3307825 */ /* 0x008fc800078e02e4 */
[C---:B------:R-:W-:Y:S02]  /*11420*/  IMAD.WIDE R228, R243.reuse, 0x4, R246 ;  /* 0x00000004f3e47825 */ /* 0x040fe400078e02f6 */
[----:B------:R-:W3:Y:S02]  /*11430*/  LDL.LU.64 R246, [R1+0x798] ;  /* 0x0007980001f67983 */ /* 0x000ee40000300a00 */
[C---:B------:R-:W-:Y:S02]  /*11440*/  IMAD.WIDE R76, R243.reuse, 0x4, R76 ;  /* 0x00000004f34c7825 */ /* 0x040fe400078e024c */
[----:B------:R-:W4:Y:S02]  /*11450*/  LDL.LU.64 R126, [R1+0x790] ;  /* 0x00079000017e7983 */ /* 0x000f240000300a00 */
[C---:B------:R-:W-:Y:S02]  /*11460*/  IMAD.WIDE R156, R243.reuse, 0x4, R156 ;  /* 0x00000004f39c7825 */ /* 0x040fe400078e029c */
[----:B------:R-:W-:Y:S02]  /*11470*/  LDGSTS.E [R241+0x70000], desc[UR48][R76.64], !P2 ;  /* 0x700000004cf17fae */ /* 0x000fe4000d121870 */
[----:B------:R-:W-:-:S02]  /*11480*/  IMAD.WIDE R236, R243, 0x4, R114 ;  /* 0x00000004f3ec7825 */ /* 0x000fc400078e0272 */
[----:B------:R-:W-:Y:S04]  /*11490*/  LDGSTS.E [R241+0x74000], desc[UR48][R156.64], !P2 ;  /* 0x740000009cf17fae */ /* 0x000fe8000d121870 */
[----:B------:R-:W-:Y:S04]  /*114a0*/  LDGSTS.E [R241+0x78000], desc[UR48][R48.64], !P2 ;  /* 0x7800000030f17fae */ /* 0x000fe8000d121870 */
[----:B------:R-:W4:Y:S04]  /*114b0*/  LDL.LU.64 R124, [R1+0x788] ;  /* 0x00078800017c7983 */ /* 0x000f280000300a00 */
[----:B------:R-:W-:Y:S04]  /*114c0*/  LDGSTS.E [R241+0x7c000], desc[UR48][R228.64], !P2 ;  /* 0x7c000000e4f17fae */ /* 0x000fe8000d121870 */
[----:B------:R-:W4:Y:S04]  /*114d0*/  LDL.LU.64 R114, [R1+0x780] ;  /* 0x0007800001727983 */ /* 0x000f280000300a00 */
[----:B------:R-:W-:Y:S01]  /*114e0*/  LDGSTS.E [R241+0x70004], desc[UR48][R236.64], !P1 ;  /* 0x70004000ecf17fae */ /* 0x000fe2000c921870 */
[----:B------:R-:W-:-:S02]  /*114f0*/  ISETP.GE.U32.AND P2, PT, R231, 0x7ffffef6, PT ;  /* 0x7ffffef6e700780c */ /* 0x000fc40003f46070 */
[----:B------:R-:W-:Y:S02]  /*11500*/  IADD3 R231, R245, -0xcc, RZ ;  /* 0xffffff34f5e77810 */ /* 0x000fe40007ffe0ff */
[----:B------:R-:W4:Y:S01]  /*11510*/  LDC R245, c[0x0][0x230] ;  /* 0x00008c00fff57b82 */ /* 0x000f220000000800 */
[----:B--2---:R-:W-:-:S04]  /*11520*/  IMAD.WIDE R238, R243, 0x4, R238 ;  /* 0x00000004f3ee7825 */ /* 0x004fc800078e02ee */
[C---:B-----5:R-:W-:Y:S01]  /*11530*/  IMAD.WIDE R250, R243.reuse, 0x4, R112 ;  /* 0x00000004f3fa7825 */ /* 0x060fe200078e0270 */
[----:B------:R-:W-:Y:S03]  /*11540*/  LDGSTS.E [R241+0x74004], desc[UR48][R238.64], !P1 ;  /* 0x74004000eef17fae */ /* 0x000fe6000c921870 */
[C---:B------:R-:W-:Y:S01]  /*11550*/  IMAD.WIDE R110, R243.reuse, 0x4, R110 ;  /* 0x00000004f36e7825 */ /* 0x040fe200078e026e */
[----:B------:R-:W-:Y:S04]  /*11560*/  LDGSTS.E [R241+0x78004], desc[UR48][R250.64], !P1 ;  /* 0x78004000faf17fae */ /* 0x000fe8000c921870 */
[----:B------:R2:W-:Y:S04]  /*11570*/  STL.64 [R1], R110 ;  /* 0x0000006e01007387 */ /* 0x0005e80000100a00 */
[----:B------:R-:W5:Y:S04]  /*11580*/  LDL.LU.64 R112, [R1+0x808] ;  /* 0x0008080001707983 */ /* 0x000f680000300a00 */
[----:B------:R-:W-:Y:S01]  /*11590*/  LDGSTS.E [R241+0x7c004], desc[UR48][R110.64], !P1 ;  /* 0x7c0040006ef17fae */ /* 0x000fe2000c921870 */
[----:B------:R-:W-:-:S04]  /*115a0*/  IMAD.WIDE R130, R243, 0x4, R122 ;  /* 0x00000004f3827825 */ /* 0x000fc800078e027a */
[C---:B------:R-:W-:Y:S01]  /*115b0*/  IMAD.WIDE R122, R243.reuse, 0x4, R118 ;  /* 0x00000004f37a7825 */ /* 0x040fe200078e0276 */
[----:B--2---:R-:W2:Y:S03]  /*115c0*/  LDL.LU.64 R110, [R1+0x800] ;  /* 0x00080000016e7983 */ /* 0x004ea60000300a00 */
[----:B------:R-:W-:Y:S01]  /*115d0*/  IMAD.WIDE R118, R243, 0x4, R116 ;  /* 0x00000004f3767825 */ /* 0x000fe200078e0274 */
[----:B------:R-:W-:Y:S01]  /*115e0*/  ISETP.GE.U32.AND P1, PT, R231, 0x7ffffef5, PT ;  /* 0x7ffffef5e700780c */ /* 0x000fe20003f26070 */
[----:B------:R-:W-:Y:S02]  /*115f0*/  STL.64 [R1+0x18], R130 ;  /* 0x0000188201007387 */ /* 0x000fe40000100a00 */
[----:B-1----:R-:W-:Y:S02]  /*11600*/  VIADD R231, R108, 0xffffff17 ;  /* 0xffffff176ce77836 */ /* 0x002fe40000000000 */
[----:B------:R1:W-:Y:S04]  /*11610*/  STL.64 [R1+0x20], R122 ;  /* 0x0000207a01007387 */ /* 0x0003e80000100a00 */
[----:B------:R-:W2:Y:S04]  /*11620*/  LDL.LU.64 R108, [R1+0x778] ;  /* 0x00077800016c7983 */ /* 0x000ea80000300a00 */
[----:B------:R1:W-:Y:S04]  /*11630*/  STL.64 [R1+0x38], R118 ;  /* 0x0000387601007387 */ /* 0x0003e80000100a00 */
[----:B------:R3:W-:Y:S04]  /*11640*/  LDGSTS.E [R241+0x70008], desc[UR48][R130.64], !P6 ;  /* 0x7000800082f17fae */ /* 0x0007e8000f121870 */
[----:B------:R-:W-:Y:S01]  /*11650*/  LDGSTS.E [R241+0x74008], desc[UR48][R122.64], !P6 ;  /* 0x740080007af17fae */ /* 0x000fe2000f121870 */
[----:B------:R-:W-:-:S03]  /*11660*/  IMAD.WIDE R116, R243, 0x4, R232 ;  /* 0x00000004f3747825 */ /* 0x000fc600078e02e8 */
[----:B------:R-:W-:Y:S04]  /*11670*/  LDGSTS.E [R241+0x78008], desc[UR48][R118.64], !P6 ;  /* 0x7800800076f17fae */ /* 0x000fe8000f121870 */
[----:B------:R-:W2:Y:S04]  /*11680*/  LDL.LU.64 R232, [R1+0x770] ;  /* 0x0007700001e87983 */ /* 0x000ea80000300a00 */
[----:B------:R1:W-:Y:S04]  /*11690*/  STL.64 [R1+0x40], R116 ;  /* 0x0000407401007387 */ /* 0x0003e80000100a00 */
[----:B-1----:R-:W2:Y:S04]  /*116a0*/  LDL.LU.64 R122, [R1+0x768] ;  /* 0x00076800017a7983 */ /* 0x002ea80000300a00 */
[----:B------:R-:W2:Y:S04]  /*116b0*/  LDL.LU.64 R118, [R1+0x760] ;  /* 0x0007600001767983 */ /* 0x000ea80000300a00 */
[----:B------:R-:W-:Y:S04]  /*116c0*/  LDGSTS.E [R241+0x7c008], desc[UR48][R116.64], !P6 ;  /* 0x7c00800074f17fae */ /* 0x000fe8000f121870 */
[----:B------:R-:W2:Y:S01]  /*116d0*/  LDL.LU.64 R116, [R1+0x758] ;  /* 0x0007580001747983 */ /* 0x000ea20000300a00 */
[----:B---3--:R-:W-:-:S05]  /*116e0*/  IMAD.WIDE R130, R243, 0x4, R246 ;  /* 0x00000004f3827825 */ /* 0x008fca00078e02f6 */
[----:B------:R-:W-:Y:S04]  /*116f0*/  STL.64 [R1+0x58], R130 ;  /* 0x0000588201007387 */ /* 0x000fe80000100a00 */
[----:B------:R-:W3:Y:S01]  /*11700*/  LDL.LU.64 R246, [R1+0x750] ;  /* 0x0007500001f67983 */ /* 0x000ee20000300a00 */
[----:B----4-:R-:W-:-:S03]  /*11710*/  IMAD.WIDE R126, R243, 0x4, R126 ;  /* 0x00000004f37e7825 */ /* 0x010fc600078e027e */
[----:B------:R-:W-:Y:S01]  /*11720*/  LDGSTS.E [R241+0x7000c], desc[UR48][R130.64], !P3 ;  /* 0x7000c00082f17fae */ /* 0x000fe2000d921870 */
[----:B------:R-:W-:-:S03]  /*11730*/  IMAD.WIDE R124, R243, 0x4, R124 ;  /* 0x00000004f37c7825 */ /* 0x000fc600078e027c */
[----:B------:R1:W-:Y:S01]  /*11740*/  STL.64 [R1+0x60], R126 ;  /* 0x0000607e01007387 */ /* 0x0003e20000100a00 */
[----:B------:R-:W-:-:S03]  /*11750*/  IMAD.WIDE R114, R243, 0x4, R114 ;  /* 0x00000004f3727825 */ /* 0x000fc600078e0272 */
[----:B------:R4:W-:Y:S04]  /*11760*/  STL.64 [R1+0x78], R124 ;  /* 0x0000787c01007387 */ /* 0x0009e80000100a00 */
[----:B------:R1:W-:Y:S04]  /*11770*/  LDGSTS.E [R241+0x7400c], desc[UR48][R126.64], !P3 ;  /* 0x7400c0007ef17fae */ /* 0x0003e8000d921870 */
[----:B------:R4:W-:Y:S04]  /*11780*/  STL.64 [R1+0x80], R114 ;  /* 0x0000807201007387 */ /* 0x0009e80000100a00 */
[----:B------:R-:W-:Y:S04]  /*11790*/  LDGSTS.E [R241+0x7800c], desc[UR48][R124.64], !P3 ;  /* 0x7800c0007cf17fae */ /* 0x000fe8000d921870 */
[----:B------:R-:W-:Y:S01]  /*117a0*/  LDGSTS.E [R241+0x7c00c], desc[UR48][R114.64], !P3 ;  /* 0x7c00c00072f17fae */ /* 0x000fe2000d921870 */
[----:B------:R-:W-:Y:S01]  /*117b0*/  ISETP.GE.U32.AND P6, PT, R231, 0x7ffffed8, PT ;  /* 0x7ffffed8e700780c */ /* 0x000fe20003fc6070 */
[----:B-1----:R-:W1:Y:S01]  /*117c0*/  LDC R126, c[0x0][0x230] ;  /* 0x00008c00ff7e7b82 */ /* 0x002e620000000800 */
[----:B------:R-:W-:-:S04]  /*117d0*/  IADD3 R231, R121, -0xea, RZ ;  /* 0xffffff1679e77810 */ /* 0x000fc80007ffe0ff */
[----:B------:R-:W-:Y:S01]  /*117e0*/  ISETP.GE.U32.AND P3, PT, R231, 0x7ffffed7, PT ;  /* 0x7ffffed7e700780c */ /* 0x000fe20003f66070 */
[----:B------:R-:W-:Y:S02]  /*117f0*/  VIADD R231, R245, 0xffffff15 ;  /* 0xffffff15f5e77836 */ /* 0x000fe40000000000 */
[----:B------:R-:W1:Y:S01]  /*11800*/  LDC R245, c[0x0][0x230] ;  /* 0x00008c00fff57b82 */ /* 0x000e620000000800 */
[----:B-----5:R-:W-:-:S05]  /*11810*/  IMAD.WIDE R134, R243, 0x4, R112 ;  /* 0x00000004f3867825 */ /* 0x020fca00078e0270 */
[----:B------:R5:W-:Y:S01]  /*11820*/  LDGSTS.E [R11+0x60000], desc[UR48][R134.64], !P5 ;  /* 0x60000000860b7fae */ /* 0x000be2000e921870 */
[----:B--2---:R-:W-:-:S03]  /*11830*/  IMAD.WIDE R132, R243, 0x4, R110 ;  /* 0x00000004f3847825 */ /* 0x004fc600078e026e */
[----:B------:R-:W2:Y:S04]  /*11840*/  LDL.LU.64 R110, [R1+0x748] ;  /* 0x00074800016e7983 */ /* 0x000ea80000300a00 */
[----:B----4-:R-:W4:Y:S04]  /*11850*/  LDL.LU.64 R124, [R1+0x740] ;  /* 0x00074000017c7983 */ /* 0x010f280000300a00 */
[----:B------:R5:W-:Y:S04]  /*11860*/  STL.64 [R1+0x90], R134 ;  /* 0x0000908601007387 */ /* 0x000be80000100a00 */
[----:B------:R-:W4:Y:S01]  /*11870*/  LDL.LU.64 R114, [R1+0x738] ;  /* 0x0007380001727983 */ /* 0x000f220000300a00 */
[----:B------:R-:W-:-:S03]  /*11880*/  IMAD.WIDE R130, R243, 0x4, R108 ;  /* 0x00000004f3827825 */ /* 0x000fc600078e026c */
[----:B------:R-:W-:Y:S04]  /*11890*/  STL.64 [R1+0x828], R132 ;  /* 0x0008288401007387 */ /* 0x000fe80000100a00 */
[----:B------:R-:W4:Y:S04]  /*118a0*/  LDL.LU.64 R112, [R1+0x730] ;  /* 0x0007300001707983 */ /* 0x000f280000300a00 */
[----:B------:R-:W-:Y:S01]  /*118b0*/  LDGSTS.E [R11+0x64000], desc[UR48][R132.64], !P5 ;  /* 0x64000000840b7fae */ /* 0x000fe2000e921870 */
[----:B------:R-:W-:-:S03]  /*118c0*/  IMAD.WIDE R108, R243, 0x4, R232 ;  /* 0x00000004f36c7825 */ /* 0x000fc600078e02e8 */
[----:B------:R1:W-:Y:S04]  /*118d0*/  STL.64 [R1+0x820], R130 ;  /* 0x0008208201007387 */ /* 0x0003e80000100a00 */
[----:B------:R1:W-:Y:S04]  /*118e0*/  LDGSTS.E [R11+0x68000], desc[UR48][R130.64], !P5 ;  /* 0x68000000820b7fae */ /* 0x0003e8000e921870 */
[----:B------:R1:W-:Y:S04]  /*118f0*/  STL.64 [R1+0x818], R108 ;  /* 0x0008186c01007387 */ /* 0x0003e80000100a00 */
[----:B------:R-:W-:Y:S01]  /*11900*/  LDGSTS.E [R11+0x6c000], desc[UR48][R108.64], !P5 ;  /* 0x6c0000006c0b7fae */ /* 0x000fe2000e921870 */
[C---:B-----5:R-:W-:Y:S01]  /*11910*/  IMAD.WIDE R134, R243.reuse, 0x4, R122 ;  /* 0x00000004f3867825 */ /* 0x060fe200078e027a */
[----:B-1----:R-:W1:Y:S03]  /*11920*/  LDC R130, c[0x0][0x230] ;  /* 0x00008c00ff827b82 */ /* 0x002e660000000800 */
[C---:B------:R-:W-:Y:S01]  /*11930*/  IMAD.WIDE R132, R243.reuse, 0x4, R118 ;  /* 0x00000004f3847825 */ /* 0x040fe200078e0276 */
[----:B------:R-:W5:Y:S04]  /*11940*/  LDL.LU.64 R108, [R1+0x728] ;  /* 0x00072800016c7983 */ /* 0x000f680000300a00 */
[----:B------:R-:W1:Y:S01]  /*11950*/  LDC R131, c[0x0][0x230] ;  /* 0x00008c00ff837b82 */ /* 0x000e620000000800 */
[----:B------:R-:W5:Y:S01]  /*11960*/  LDL.LU.64 R232, [R1+0x720] ;  /* 0x0007200001e87983 */ /* 0x000f620000300a00 */
[----:B------:R-:W-:-:S03]  /*11970*/  IMAD.WIDE R118, R243, 0x4, R116 ;  /* 0x00000004f3767825 */ /* 0x000fc600078e0274 */
[----:B------:R3:W-:Y:S01]  /*11980*/  STL.64 [R1+0x810], R134 ;  /* 0x0008108601007387 */ /* 0x0007e20000100a00 */
[----:B------:R-:W-:-:S03]  /*11990*/  ISETP.GE.U32.AND P5, PT, R231, 0x7ffffed6, PT ;  /* 0x7ffffed6e700780c */ /* 0x000fc60003fa6070 */
[----:B------:R-:W-:Y:S01]  /*119a0*/  STL.64 [R1+0x808], R132 ;  /* 0x0008088401007387 */ /* 0x000fe20000100a00 */
[----:B------:R-:W-:-:S03]  /*119b0*/  IADD3 R231, R120, -0xec, RZ ;  /* 0xffffff1478e77810 */ /* 0x000fc60007ffe0ff */
[----:B------:R-:W5:Y:S04]  /*119c0*/  LDL.LU.64 R122, [R1+0x718] ;  /* 0x00071800017a7983 */ /* 0x000f680000300a00 */
[----:B------:R3:W-:Y:S04]  /*119d0*/  STL.64 [R1+0x800], R118 ;  /* 0x0008007601007387 */ /* 0x0007e80000100a00 */
[----:B------:R3:W-:Y:S04]  /*119e0*/  LDGSTS.E [R11+0x60004], desc[UR48][R134.64], !P0 ;  /* 0x60004000860b7fae */ /* 0x0007e8000c121870 */
[----:B------:R-:W5:Y:S04]  /*119f0*/  LDL.LU.64 R120, [R1+0x710] ;  /* 0x0007100001787983 */ /* 0x000f680000300a00 */
[----:B------:R-:W-:Y:S04]  /*11a00*/  LDGSTS.E [R11+0x64004], desc[UR48][R132.64], !P0 ;  /* 0x64004000840b7fae */ /* 0x000fe8000c121870 */
[----:B------:R-:W-:Y:S01]  /*11a10*/  LDGSTS.E [R11+0x68004], desc[UR48][R118.64], !P0 ;  /* 0x68004000760b7fae */ /* 0x000fe2000c121870 */
[----:B---3--:R-:W3:Y:S01]  /*11a20*/  LDC R134, c[0x0][0x230] ;  /* 0x00008c00ff867b82 */ /* 0x008ee20000000800 */
[----:B------:R-:W-:-:S05]  /*11a30*/  IMAD.WIDE R116, R243, 0x4, R246 ;  /* 0x00000004f3747825 */ /* 0x000fca00078e02f6 */
[----:B------:R1:W-:Y:S04]  /*11a40*/  STL.64 [R1+0x7f8], R116 ;  /* 0x0007f87401007387 */ /* 0x0003e80000100a00 */
[----:B------:R-:W3:Y:S04]  /*11a50*/  LDL.LU.64 R118, [R1+0x700] ;  /* 0x0007000001767983 */ /* 0x000ee80000300a00 */
[----:B------:R-:W-:Y:S04]  /*11a60*/  LDGSTS.E [R11+0x6c004], desc[UR48][R116.64], !P0 ;  /* 0x6c004000740b7fae */ /* 0x000fe8000c121870 */
[----:B-1----:R-:W3:Y:S04]  /*11a70*/  LDL.LU.64 R116, [R1+0x6f8] ;  /* 0x0006f80001747983 */ /* 0x002ee80000300a00 */
[----:B------:R-:W3:Y:S01]  /*11a80*/  LDL.LU.64 R246, [R1+0x6f0] ;  /* 0x0006f00001f67983 */ /* 0x000ee20000300a00 */
[----:B------:R-:W-:Y:S01]  /*11a90*/  ISETP.GE.U32.AND P0, PT, R231, 0x7ffffed5, PT ;  /* 0x7ffffed5e700780c */ /* 0x000fe20003f06070 */
[----:B------:R-:W-:-:S02]  /*11aa0*/  VIADD R231, R126, 0xffffff33 ;  /* 0xffffff337ee77836 */ /* 0x000fc40000000000 */
[----:B--2---:R-:W-:-:S04]  /*11ab0*/  IMAD.WIDE R110, R243, 0x4, R110 ;  /* 0x00000004f36e7825 */ /* 0x004fc800078e026e */
[C---:B----4-:R-:W-:Y:S01]  /*11ac0*/  IMAD.WIDE R124, R243.reuse, 0x4, R124 ;  /* 0x00000004f37c7825 */ /* 0x050fe200078e027c */
[----:B------:R1:W-:Y:S03]  /*11ad0*/  STL.64 [R1+0x7f0], R110 ;  /* 0x0007f06e01007387 */ /* 0x0003e60000100a00 */
[C---:B------:R-:W-:Y:S01]  /*11ae0*/  IMAD.WIDE R114, R243.reuse, 0x4, R114 ;  /* 0x00000004f3727825 */ /* 0x040fe200078e0272 */
[----:B------:R-:W-:Y:S04]  /*11af0*/  STL.64 [R1+0x7e8], R124 ;  /* 0x0007e87c01007387 */ /* 0x000fe80000100a00 */
[----:B------:R-:W-:Y:S04]  /*11b00*/  LDGSTS.E [R11+0x60008], desc[UR48][R110.64], !P2 ;  /* 0x600080006e0b7fae */ /* 0x000fe8000d121870 */
[----:B------:R2:W-:Y:S01]  /*11b10*/  STL.64 [R1+0x7e0], R114 ;  /* 0x0007e07201007387 */ /* 0x0005e20000100a00 */
[----:B------:R-:W-:-:S03]  /*11b20*/  IMAD.WIDE R112, R243, 0x4, R112 ;  /* 0x00000004f3707825 */ /* 0x000fc600078e0270 */
[----:B------:R4:W-:Y:S04]  /*11b30*/  LDGSTS.E [R11+0x64008], desc[UR48][R124.64], !P2 ;  /* 0x640080007c0b7fae */ /* 0x0009e8000d121870 */
[----:B-1----:R-:W3:Y:S04]  /*11b40*/  LDL.LU.64 R110, [R1+0x6e8] ;  /* 0x0006e800016e7983 */ /* 0x002ee80000300a00 */
[----:B------:R1:W-:Y:S04]  /*11b50*/  STL.64 [R1+0x7d8], R112 ;  /* 0x0007d87001007387 */ /* 0x0003e80000100a00 */
[----:B------:R-:W-:Y:S04]  /*11b60*/  LDGSTS.E [R11+0x68008], desc[UR48][R114.64], !P2 ;  /* 0x68008000720b7fae */ /* 0x000fe8000d121870 */
[----:B------:R-:W-:Y:S04]  /*11b70*/  LDGSTS.E [R11+0x6c008], desc[UR48][R112.64], !P2 ;  /* 0x6c008000700b7fae */ /* 0x000fe8000d121870 */
[----:B--2---:R-:W2:Y:S04]  /*11b80*/  LDL.LU.64 R114, [R1+0x6e0] ;  /* 0x0006e00001727983 */ /* 0x004ea80000300a00 */
[----:B-1----:R-:W2:Y:S01]  /*11b90*/  LDL.LU.64 R112, [R1+0x6d8] ;  /* 0x0006d80001707983 */ /* 0x002ea20000300a00 */
[----:B-----5:R-:W-:-:S04]  /*11ba0*/  IMAD.WIDE R126, R243, 0x4, R108 ;  /* 0x00000004f37e7825 */ /* 0x020fc800078e026c */
[C---:B----4-:R-:W-:Y:S01]  /*11bb0*/  IMAD.WIDE R124, R243.reuse, 0x4, R232 ;  /* 0x00000004f37c7825 */ /* 0x050fe200078e02e8 */
[----:B------:R1:W-:Y:S04]  /*11bc0*/  STL.64 [R1+0x7d0], R126 ;  /* 0x0007d07e01007387 */ /* 0x0003e80000100a00 */
[----:B------:R-:W4:Y:S04]  /*11bd0*/  LDL.LU.64 R108, [R1+0x6d0] ;  /* 0x0006d000016c7983 */ /* 0x000f280000300a00 */
[----:B------:R-:W-:Y:S04]  /*11be0*/  STL.64 [R1+0x7c8], R124 ;  /* 0x0007c87c01007387 */ /* 0x000fe80000100a00 */
[----:B------:R-:W5:Y:S01]  /*11bf0*/  LDL.LU.64 R232, [R1+0x6c8] ;  /* 0x0006c80001e87983 */ /* 0x000f620000300a00 */
[----:B------:R-:W-:-:S03]  /*11c00*/  IMAD.WIDE R122, R243, 0x4, R122 ;  /* 0x00000004f37a7825 */ /* 0x000fc600078e027a */
[----:B------:R-:W-:Y:S04]  /*11c10*/  LDGSTS.E [R11+0x6000c], desc[UR48][R126.64], !P1 ;  /* 0x6000c0007e0b7fae */ /* 0x000fe8000c921870 */
[----:B------:R-:W-:Y:S01]  /*11c20*/  LDGSTS.E [R11+0x6400c], desc[UR48][R124.64], !P1 ;  /* 0x6400c0007c0b7fae */ /* 0x000fe2000c921870 */
[----:B------:R-:W-:-:S03]  /*11c30*/  IMAD.WIDE R120, R243, 0x4, R120 ;  /* 0x00000004f3787825 */ /* 0x000fc600078e0278 */
[----:B------:R3:W-:Y:S04]  /*11c40*/  STL.64 [R1+0x7c0], R122 ;  /* 0x0007c07a01007387 */ /* 0x0007e80000100a00 */
[----:B------:R3:W-:Y:S04]  /*11c50*/  LDGSTS.E [R11+0x6800c], desc[UR48][R122.64], !P1 ;  /* 0x6800c0007a0b7fae */ /* 0x0007e8000c921870 */
[----:B------:R3:W-:Y:S04]  /*11c60*/  STL.64 [R1+0x7b8], R120 ;  /* 0x0007b87801007387 */ /* 0x0007e80000100a00 */
[----:B-1----:R-:W5:Y:S04]  /*11c70*/  LDL.LU.64 R126, [R1+0x6c0] ;  /* 0x0006c000017e7983 */ /* 0x002f680000300a00 */
[----:B------:R-:W-:Y:S01]  /*11c80*/  LDGSTS.E [R11+0x6c00c], desc[UR48][R120.64], !P1 ;  /* 0x6c00c000780b7fae */ /* 0x000fe2000c921870 */
[----:B---3--:R-:W-:-:S05]  /*11c90*/  IMAD.WIDE R122, R243, 0x4, R118 ;  /* 0x00000004f37a7825 */ /* 0x008fca00078e0276 */
[----:B------:R-:W-:Y:S04]  /*11ca0*/  STL.64 [R1+0xd8], R122 ;  /* 0x0000d87a01007387 */ /* 0x000fe80000100a00 */
[----:B------:R-:W3:Y:S04]  /*11cb0*/  LDL.LU.64 R124, [R1+0x6b8] ;  /* 0x0006b800017c7983 */ /* 0x000ee80000300a00 */
[----:B------:R1:W-:Y:S01]  /*11cc0*/  LDGSTS.E [R11+0x70000], desc[UR48][R122.64], !P6 ;  /* 0x700000007a0b7fae */ /* 0x0003e2000f121870 */
[----:B------:R-:W-:-:S04]  /*11cd0*/  IMAD.WIDE R118, R243, 0x4, R116 ;  /* 0x00000004f3767825 */ /* 0x000fc800078e0274 */
[C---:B------:R-:W-:Y:S01]  /*11ce0*/  IMAD.WIDE R116, R243.reuse, 0x4, R246 ;  /* 0x00000004f3747825 */ /* 0x040fe200078e02f6 */
[----:B------:R1:W-:Y:S04]  /*11cf0*/  STL.64 [R1+0x100], R118 ;  /* 0x0001007601007387 */ /* 0x0003e80000100a00 */
[----:B------:R-:W3:Y:S04]  /*11d00*/  LDL.LU.64 R120, [R1+0x6b0] ;  /* 0x0006b00001787983 */ /* 0x000ee80000300a00 */
[----:B------:R1:W-:Y:S04]  /*11d10*/  STL.64 [R1+0x118], R116 ;  /* 0x0001187401007387 */ /* 0x0003e80000100a00 */
[----:B------:R-:W3:Y:S04]  /*11d20*/  LDL.LU.64 R246, [R1+0x6a8] ;  /* 0x0006a80001f67983 */ /* 0x000ee80000300a00 */
[----:B------:R-:W-:Y:S04]  /*11d30*/  LDGSTS.E [R11+0x74000], desc[UR48][R118.64], !P6 ;  /* 0x74000000760b7fae */ /* 0x000fe8000f121870 */
[----:B------:R-:W-:Y:S01]  /*11d40*/  LDGSTS.E [R11+0x78000], desc[UR48][R116.64], !P6 ;  /* 0x78000000740b7fae */ /* 0x000fe2000f121870 */
[----:B------:R-:W-:-:S05]  /*11d50*/  IMAD.WIDE R110, R243, 0x4, R110 ;  /* 0x00000004f36e7825 */ /* 0x000fca00078e026e */
[----:B------:R2:W-:Y:S04]  /*11d60*/  STL.64 [R1+0x138], R110 ;  /* 0x0001386e01007387 */ /* 0x0005e80000100a00 */
[----:B-1----:R-:W3:Y:S04]  /*11d70*/  LDL.LU.64 R118, [R1+0x6a0] ;  /* 0x0006a00001767983 */ /* 0x002ee80000300a00 */
[----:B------:R-:W-:Y:S04]  /*11d80*/  LDGSTS.E [R11+0x7c000], desc[UR48][R110.64], !P6 ;  /* 0x7c0000006e0b7fae */ /* 0x000fe8000f121870 */
[----:B------:R-:W3:Y:S01]  /*11d90*/  LDL.LU.64 R116, [R1+0x698] ;  /* 0x0006980001747983 */ /* 0x000ee20000300a00 */
[----:B--2---:R-:W-:-:S03]  /*11da0*/  IMAD.WIDE R132, R243, 0x4, R114 ;  /* 0x00000004f3847825 */ /* 0x004fc600078e0272 */
[----:B------:R-:W2:Y:S01]  /*11db0*/  LDL.LU.64 R110, [R1+0x690] ;  /* 0x00069000016e7983 */ /* 0x000ea20000300a00 */
[----:B------:R-:W-:-:S03]  /*11dc0*/  IMAD.WIDE R122, R243, 0x4, R112 ;  /* 0x00000004f37a7825 */ /* 0x000fc600078e0270 */
[----:B------:R-:W-:Y:S04]  /*11dd0*/  STL.64 [R1+0x248], R132 ;  /* 0x0002488401007387 */ /* 0x000fe80000100a00 */
[----:B------:R1:W-:Y:S01]  /*11de0*/  LDGSTS.E [R11+0x70004], desc[UR48][R132.64], !P3 ;  /* 0x70004000840b7fae */ /* 0x0003e2000d921870 */
[----:B----4-:R-:W-:-:S03]  /*11df0*/  IMAD.WIDE R114, R243, 0x4, R108 ;  /* 0x00000004f3727825 */ /* 0x010fc600078e026c */
[----:B------:R-:W4:Y:S01]  /*11e00*/  LDL.LU.64 R108, [R1+0x688] ;  /* 0x00068800016c7983 */ /* 0x000f220000300a00 */
[----:B-----5:R-:W-:-:S03]  /*11e10*/  IMAD.WIDE R112, R243, 0x4, R232 ;  /* 0x00000004f3707825 */ /* 0x020fc600078e02e8 */
[----:B------:R5:W-:Y:S04]  /*11e20*/  STL.64 [R1+0x258], R122 ;  /* 0x0002587a01007387 */ /* 0x000be80000100a00 */
[----:B------:R1:W-:Y:S04]  /*11e30*/  STL.64 [R1+0x268], R114 ;  /* 0x0002687201007387 */ /* 0x0003e80000100a00 */
[----:B------:R1:W-:Y:S04]  /*11e40*/  STL.64 [R1+0x278], R112 ;  /* 0x0002787001007387 */ /* 0x0003e80000100a00 */
[----:B------:R-:W-:Y:S04]  /*11e50*/  LDGSTS.E [R11+0x74004], desc[UR48][R122.64], !P3 ;  /* 0x740040007a0b7fae */ /* 0x000fe8000d921870 */
[----:B------:R-:W-:Y:S04]  /*11e60*/  LDGSTS.E [R11+0x78004], desc[UR48][R114.64], !P3 ;  /* 0x78004000720b7fae */ /* 0x000fe8000d921870 */
[----:B------:R-:W-:Y:S04]  /*11e70*/  LDGSTS.E [R11+0x7c004], desc[UR48][R112.64], !P3 ;  /* 0x7c004000700b7fae */ /* 0x000fe8000d921870 */
[----:B-----5:R-:W5:Y:S04]  /*11e80*/  LDL.LU.64 R122, [R1+0x708] ;  /* 0x00070800017a7983 */ /* 0x020f680000300a00 */
[----:B-1----:R-:W5:Y:S04]  /*11e90*/  LDL.LU.64 R114, [R1+0x680] ;  /* 0x0006800001727983 */ /* 0x002f680000300a00 */
[----:B------:R-:W5:Y:S01]  /*11ea0*/  LDL.LU.64 R112, [R1+0x678] ;  /* 0x0006780001707983 */ /* 0x000f620000300a00 */
[----:B------:R-:W-:-:S03]  /*11eb0*/  IMAD.WIDE R132, R243, 0x4, R126 ;  /* 0x00000004f3847825 */ /* 0x000fc600078e027e */
[----:B------:R-:W5:Y:S01]  /*11ec0*/  LDL.LU.64 R232, [R1+0x670] ;  /* 0x0006700001e87983 */ /* 0x000f620000300a00 */
[----:B---3--:R-:W-:-:S03]  /*11ed0*/  IMAD.WIDE R126, R243, 0x4, R124 ;  /* 0x00000004f37e7825 */ /* 0x008fc600078e027c */
[----:B------:R1:W-:Y:S04]  /*11ee0*/  STL.64 [R1+0x290], R132 ;  /* 0x0002908401007387 */ /* 0x0003e80000100a00 */
[----:B------:R3:W-:Y:S01]  /*11ef0*/  STL.64 [R1+0x2a0], R126 ;  /* 0x0002a07e01007387 */ /* 0x0007e20000100a00 */
[----:B------:R-:W-:-:S03]  /*11f00*/  ISETP.GE.U32.AND P2, PT, R231, 0x7ffffef4, PT ;  /* 0x7ffffef4e700780c */ /* 0x000fc60003f46070 */
[----:B------:R1:W-:Y:S01]  /*11f10*/  LDGSTS.E [R11+0x70008], desc[UR48][R132.64], !P5 ;  /* 0x70008000840b7fae */ /* 0x0003e2000e921870 */
[C---:B------:R-:W-:Y:S01]  /*11f20*/  IMAD.WIDE R124, R243.reuse, 0x4, R120 ;  /* 0x00000004f37c7825 */ /* 0x040fe200078e0278 */
[----:B------:R-:W-:Y:S02]  /*11f30*/  IADD3 R231, R130, -0xce, RZ ;  /* 0xffffff3282e77810 */ /* 0x000fe40007ffe0ff */
[----:B------:R3:W-:Y:S01]  /*11f40*/  LDGSTS.E [R11+0x74008], desc[UR48][R126.64], !P5 ;  /* 0x740080007e0b7fae */ /* 0x0007e2000e921870 */
[----:B------:R-:W1:Y:S01]  /*11f50*/  LDC R130, c[0x0][0x230] ;  /* 0x00008c00ff827b82 */ /* 0x000e620000000800 */
[----:B------:R-:W-:Y:S02]  /*11f60*/  IMAD.WIDE R120, R243, 0x4, R246 ;  /* 0x00000004f3787825 */ /* 0x000fe400078e02f6 */
[----:B------:R3:W-:Y:S05]  /*11f70*/  STL.64 [R1+0x2a8], R124 ;  /* 0x0002a87c01007387 */ /* 0x0007ea0000100a00 */
[----:B-1----:R-:W1:Y:S01]  /*11f80*/  LDC R132, c[0x0][0x230] ;  /* 0x00008c00ff847b82 */ /* 0x002e620000000800 */
[----:B------:R2:W-:Y:S04]  /*11f90*/  STL.64 [R1+0x2b8], R120 ;  /* 0x0002b87801007387 */ /* 0x0005e80000100a00 */
[----:B------:R-:W5:Y:S01]  /*11fa0*/  LDL.LU.64 R246, [R1+0x668] ;  /* 0x0006680001f67983 */ /* 0x000f620000300a00 */
[----:B------:R-:W-:Y:S01]  /*11fb0*/  ISETP.GE.U32.AND P1, PT, R231, 0x7ffffef3, PT ;  /* 0x7ffffef3e700780c */ /* 0x000fe20003f26070 */
[----:B------:R-:W-:-:S02]  /*11fc0*/  VIADD R231, R245, 0xffffff31 ;  /* 0xffffff31f5e77836 */ /* 0x000fc40000000000 */
[----:B------:R3:W-:Y:S01]  /*11fd0*/  LDGSTS.E [R11+0x78008], desc[UR48][R124.64], !P5 ;  /* 0x780080007c0b7fae */ /* 0x0007e2000e921870 */
[----:B------:R-:W1:Y:S03]  /*11fe0*/  LDC R245, c[0x0][0x230] ;  /* 0x00008c00fff57b82 */ /* 0x000e660000000800 */
[----:B------:R2:W-:Y:S01]  /*11ff0*/  LDGSTS.E [R11+0x7c008], desc[UR48][R120.64], !P5 ;  /* 0x7c008000780b7fae */ /* 0x0005e2000e921870 */
[----:B------:R-:W-:Y:S02]  /*12000*/  ISETP.GE.U32.AND P6, PT, R231, 0x7ffffef2, PT ;  /* 0x7ffffef2e700780c */ /* 0x000fe40003fc6070 */
[----:B------:R-:W-:-:S04]  /*12010*/  IADD3 R231, R134, -0xd0, RZ ;  /* 0xffffff3086e77810 */ /* 0x000fc80007ffe0ff */
[----:B------:R-:W-:Y:S01]  /*12020*/  ISETP.GE.U32.AND P3, PT, R231, 0x7ffffef1, PT ;  /* 0x7ffffef1e700780c */ /* 0x000fe20003f66070 */
[----:B------:R-:W-:-:S05]  /*12030*/  VIADD R231, R131, 0xffffff13 ;  /* 0xffffff1383e77836 */ /* 0x000fca0000000000 */
[----:B------:R-:W-:Y:S02]  /*12040*/  ISETP.GE.U32.AND P5, PT, R231, 0x7ffffed4, PT ;  /* 0x7ffffed4e700780c */ /* 0x000fe40003fa6070 */
[----:B------:R-:W-:Y:S01]  /*12050*/  IADD3 R231, R130, -0xee, RZ ;  /* 0xffffff1282e77810 */ /* 0x000fe20007ffe0ff */
[C---:B---3--:R-:W-:Y:S02]  /*12060*/  IMAD.WIDE R126, R243.reuse, 0x4, R118 ;  /* 0x00000004f37e7825 */ /* 0x048fe400078e0276 */
[----:B------:R-:W3:Y:S04]  /*12070*/  LDL.LU.64 R118, [R1+0x660] ;  /* 0x0006600001767983 */ /* 0x000ee80000300a00 */
[----:B------:R-:W-:Y:S01]  /*12080*/  STL.64 [R1+0x2c0], R126 ;  /* 0x0002c07e01007387 */ /* 0x000fe20000100a00 */
[----:B------:R-:W-:-:S03]  /*12090*/  IMAD.WIDE R124, R243, 0x4, R116 ;  /* 0x00000004f37c7825 */ /* 0x000fc600078e0274 */
[----:B------:R-:W-:Y:S04]  /*120a0*/  LDGSTS.E [R11+0x7000c], desc[UR48][R126.64], !P0 ;  /* 0x7000c0007e0b7fae */ /* 0x000fe8000c121870 */
[----:B------:R-:W-:Y:S01]  /*120b0*/  LDGSTS.E [R11+0x7400c], desc[UR48][R124.64], !P0 ;  /* 0x7400c0007c0b7fae */ /* 0x000fe2000c121870 */
[----:B--2---:R-:W-:-:S03]  /*120c0*/  IMAD.WIDE R120, R243, 0x4, R110 ;  /* 0x00000004f3787825 */ /* 0x004fc600078e026e */
[----:B------:R-:W2:Y:S04]  /*120d0*/  LDL.LU.64 R110, [R1+0x658] ;  /* 0x00065800016e7983 */ /* 0x000ea80000300a00 */
[----:B------:R-:W-:Y:S04]  /*120e0*/  STL.64 [R1+0x2c8], R124 ;  /* 0x0002c87c01007387 */ /* 0x000fe80000100a00 */
[----:B------:R1:W-:Y:S01]  /*120f0*/  STL.64 [R1+0x2e0], R120 ;  /* 0x0002e07801007387 */ /* 0x0003e20000100a00 */
[----:B----4-:R-:W-:-:S03]  /*12100*/  IMAD.WIDE R108, R243, 0x4, R108 ;  /* 0x00000004f36c7825 */ /* 0x010fc600078e026c */
[----:B------:R-:W4:Y:S04]  /*12110*/  LDL.LU.64 R116, [R1+0x650] ;  /* 0x0006500001747983 */ /* 0x000f280000300a00 */
[----:B------:R1:W-:Y:S04]  /*12120*/  LDGSTS.E [R11+0x7800c], desc[UR48][R120.64], !P0 ;  /* 0x7800c000780b7fae */ /* 0x0003e8000c121870 */
[----:B------:R1:W-:Y:S04]  /*12130*/  STL.64 [R1+0x2e8], R108 ;  /* 0x0002e86c01007387 */ /* 0x0003e80000100a00 */
[----:B------:R-:W-:Y:S01]  /*12140*/  LDGSTS.E [R11+0x7c00c], desc[UR48][R108.64], !P0 ;  /* 0x7c00c0006c0b7fae */ /* 0x000fe2000c121870 */
[----:B-1----:R-:W1:Y:S03]  /*12150*/  LDC R121, c[0x0][0x230] ;  /* 0x00008c00ff797b82 */ /* 0x002e660000000800 */
[----:B------:R-:W4:Y:S01]  /*12160*/  LDL.LU.64 R108, [R1+0x648] ;  /* 0x00064800016c7983 */ /* 0x000f220000300a00 */
[----:B-----5:R-:W-:-:S04]  /*12170*/  IMAD.WIDE R130, R243, 0x4, R122 ;  /* 0x00000004f3827825 */ /* 0x020fc800078e027a */
[----:B------:R-:W5:Y:S01]  /*12180*/  LDC R120, c[0x0][0x230] ;  /* 0x00008c00ff787b82 */ /* 0x000f620000000800 */
[C---:B------:R-:W-:Y:S01]  /*12190*/  IMAD.WIDE R124, R243.reuse, 0x4, R114 ;  /* 0x00000004f37c7825 */ /* 0x040fe200078e0272 */
[----:B------:R-:W-:Y:S03]  /*121a0*/  STL.64 [R1+0x7b0], R130 ;  /* 0x0007b08201007387 */ /* 0x000fe60000100a00 */
[C---:B------:R-:W-:Y:S01]  /*121b0*/  IMAD.WIDE R122, R243.reuse, 0x4, R112 ;  /* 0x00000004f37a7825 */ /* 0x040fe200078e0270 */
[----:B------:R-:W5:Y:S04]  /*121c0*/  LDL.LU.64 R126, [R1+0x640] ;  /* 0x00064000017e7983 */ /* 0x000f680000300a00 */
[----:B------:R1:W-:Y:S01]  /*121d0*/  STL.64 [R1+0x7a8], R124 ;  /* 0x0007a87c01007387 */ /* 0x0003e20000100a00 */
[----:B------:R-:W-:-:S03]  /*121e0*/  IMAD.WIDE R112, R243, 0x4, R232 ;  /* 0x00000004f3707825 */ /* 0x000fc600078e02e8 */
[----:B------:R-:W5:Y:S04]  /*121f0*/  LDL.LU.64 R114, [R1+0x638] ;  /* 0x0006380001727983 */ /* 0x000f680000300a00 */
[----:B------:R-:W-:Y:S04]  /*12200*/  STL.64 [R1+0x7a0], R122 ;  /* 0x0007a07a01007387 */ /* 0x000fe80000100a00 */
[----:B------:R-:W5:Y:S04]  /*12210*/  LDL.LU.64 R232, [R1+0x630] ;  /* 0x0006300001e87983 */ /* 0x000f680000300a00 */
[----:B------:R1:W-:Y:S04]  /*12220*/  LDGSTS.E [R5+0x60000], desc[UR48][R130.64], !P2 ;  /* 0x6000000082057fae */ /* 0x0003e8000d121870 */
[----:B------:R-:W-:Y:S04]  /*12230*/  LDGSTS.E [R5+0x64000], desc[UR48][R124.64], !P2 ;  /* 0x640000007c057fae */ /* 0x000fe8000d121870 */
[----:B------:R1:W-:Y:S04]  /*12240*/  STL.64 [R1+0x798], R112 ;  /* 0x0007987001007387 */ /* 0x0003e80000100a00 */
[----:B------:R3:W-:Y:S04]  /*12250*/  LDGSTS.E [R5+0x68000], desc[UR48][R122.64], !P2 ;  /* 0x680000007a057fae */ /* 0x0007e8000d121870 */
[----:B------:R-:W-:Y:S04]  /*12260*/  LDGSTS.E [R5+0x6c000], desc[UR48][R112.64], !P2 ;  /* 0x6c00000070057fae */ /* 0x000fe8000d121870 */
[----:B-1----:R-:W5:Y:S01]  /*12270*/  LDL.LU.64 R124, [R1+0x628] ;  /* 0x00062800017c7983 */ /* 0x002f620000300a00 */
[----:B------:R-:W-:-:S03]  /*12280*/  IMAD.WIDE R130, R243, 0x4, R246 ;  /* 0x00000004f3827825 */ /* 0x000fc600078e02f6 */
[----:B------:R-:W5:Y:S04]  /*12290*/  LDL.LU.64 R112, [R1+0x620] ;  /* 0x0006200001707983 */ /* 0x000f680000300a00 */
[----:B------:R-:W5:Y:S04]  /*122a0*/  LDL.LU.64 R246, [R1+0x618] ;  /* 0x0006180001f67983 */ /* 0x000f680000300a00 */
[----:B------:R-:W-:Y:S01]  /*122b0*/  STL.64 [R1+0x790], R130 ;  /* 0x0007908201007387 */ /* 0x000fe20000100a00 */
[----:B------:R-:W-:Y:S01]  /*122c0*/  ISETP.GE.U32.AND P0, PT, R231, 0x7ffffed3, PT ;  /* 0x7ffffed3e700780c */ /* 0x000fe20003f06070 */
[----:B------:R-:W-:-:S02]  /*122d0*/  VIADD R231, R245, 0xffffff11 ;  /* 0xffffff11f5e77836 */ /* 0x000fc40000000000 */
[----:B------:R5:W-:Y:S01]  /*122e0*/  LDGSTS.E [R5+0x60004], desc[UR48][R130.64], !P1 ;  /* 0x6000400082057fae */ /* 0x000be2000c921870 */
[----:B------:R-:W1:Y:S02]  /*122f0*/  LDC R245, c[0x0][0x230] ;  /* 0x00008c00fff57b82 */ /* 0x000e640000000800 */
[----:B------:R-:W-:Y:S02]  /*12300*/  ISETP.GE.U32.AND P2, PT, R231, 0x7ffffed2, PT ;  /* 0x7ffffed2e700780c */ /* 0x000fe40003f46070 */
[----:B------:R-:W-:Y:S01]  /*12310*/  IADD3 R231, R132, -0xf0, RZ ;  /* 0xffffff1084e77810 */ /* 0x000fe20007ffe0ff */
[----:B---3--:R-:W-:-:S05]  /*12320*/  IMAD.WIDE R122, R243, 0x4, R118 ;  /* 0x00000004f37a7825 */ /* 0x008fca00078e0276 */
[----:B------:R-:W-:Y:S01]  /*12330*/  LDGSTS.E [R5+0x64004], desc[UR48][R122.64], !P1 ;  /* 0x640040007a057fae */ /* 0x000fe2000c921870 */
[----:B--2---:R-:W-:-:S03]  /*12340*/  IMAD.WIDE R118, R243, 0x4, R110 ;  /* 0x00000004f3767825 */ /* 0x004fc600078e026e */
[----:B------:R-:W2:Y:S04]  /*12350*/  LDL.LU.64 R110, [R1+0x610] ;  /* 0x00061000016e7983 */ /* 0x000ea80000300a00 */
[----:B------:R3:W-:Y:S01]  /*12360*/  STL.64 [R1+0x788], R122 ;  /* 0x0007887a01007387 */ /* 0x0007e20000100a00 */
[----:B----4-:R-:W-:-:S03]  /*12370*/  IMAD.WIDE R116, R243, 0x4, R116 ;  /* 0x00000004f3747825 */ /* 0x010fc600078e0274 */
[----:B------:R4:W-:Y:S04]  /*12380*/  STL.64 [R1+0x780], R118 ;  /* 0x0007807601007387 */ /* 0x0009e80000100a00 */
[----:B------:R1:W-:Y:S04]  /*12390*/  STL.64 [R1+0x778], R116 ;  /* 0x0007787401007387 */ /* 0x0003e80000100a00 */
[----:B---3--:R-:W3:Y:S04]  /*123a0*/  LDL.LU.64 R122, [R1+0x608] ;  /* 0x00060800017a7983 */ /* 0x008ee80000300a00 */
[----:B------:R-:W-:Y:S04]  /*123b0*/  LDGSTS.E [R5+0x68004], desc[UR48][R118.64], !P1 ;  /* 0x6800400076057fae */ /* 0x000fe8000c921870 */
[----:B------:R-:W-:Y:S01]  /*123c0*/  LDGSTS.E [R5+0x6c004], desc[UR48][R116.64], !P1 ;  /* 0x6c00400074057fae */ /* 0x000fe2000c921870 */
[----:B------:R-:W-:-:S03]  /*123d0*/  IMAD.WIDE R132, R243, 0x4, R108 ;  /* 0x00000004f3847825 */ /* 0x000fc600078e026c */
[----:B----4-:R-:W4:Y:S04]  /*123e0*/  LDL.LU.64 R118, [R1+0x600] ;  /* 0x0006000001767983 */ /* 0x010f280000300a00 */
[----:B-1----:R-:W4:Y:S04]  /*123f0*/  LDL.LU.64 R116, [R1+0x5f8] ;  /* 0x0005f80001747983 */ /* 0x002f280000300a00 */
[----:B------:R1:W-:Y:S04]  /*12400*/  STL.64 [R1+0x770], R132 ;  /* 0x0007708401007387 */ /* 0x0003e80000100a00 */
[----:B------:R-:W4:Y:S01]  /*12410*/  LDL.LU.64 R108, [R1+0x5f0] ;  /* 0x0005f000016c7983 */ /* 0x000f220000300a00 */
[----:B-----5:R-:W-:-:S03]  /*12420*/  IMAD.WIDE R130, R243, 0x4, R126 ;  /* 0x00000004f3827825 */ /* 0x020fc600078e027e */
[----:B------:R1:W-:Y:S01]  /*12430*/  LDGSTS.E [R5+0x60008], desc[UR48][R132.64], !P6 ;  /* 0x6000800084057fae */ /* 0x0003e2000f121870 */
[----:B------:R-:W-:-:S03]  /*12440*/  IMAD.WIDE R126, R243, 0x4, R114 ;  /* 0x00000004f37e7825 */ /* 0x000fc600078e0272 */
[----:B------:R5:W-:Y:S04]  /*12450*/  STL.64 [R1+0x768], R130 ;  /* 0x0007688201007387 */ /* 0x000be80000100a00 */
[----:B------:R5:W-:Y:S01]  /*12460*/  LDGSTS.E [R5+0x64008], desc[UR48][R130.64], !P6 ;  /* 0x6400800082057fae */ /* 0x000be2000f121870 */
[----:B------:R-:W-:Y:S01]  /*12470*/  ISETP.GE.U32.AND P1, PT, R231, 0x7ffffed1, PT ;  /* 0x7ffffed1e700780c */ /* 0x000fe20003f26070 */
[----:B-1----:R-:W1:Y:S01]  /*12480*/  LDC R132, c[0x0][0x230] ;  /* 0x00008c00ff847b82 */ /* 0x002e620000000800 */
[C---:B------:R-:W-:Y:S01]  /*12490*/  IMAD.WIDE R114, R243.reuse, 0x4, R232 ;  /* 0x00000004f3727825 */ /* 0x040fe200078e02e8 */
[----:B------:R5:W-:Y:S04]  /*124a0*/  STL.64 [R1+0x760], R126 ;  /* 0x0007607e01007387 */ /* 0x000be80000100a00 */
[----:B------:R5:W-:Y:S04]  /*124b0*/  STL.64 [R1+0x758], R114 ;  /* 0x0007587201007387 */ /* 0x000be80000100a00 */
[----:B------:R5:W-:Y:S02]  /*124c0*/  LDGSTS.E [R5+0x68008], desc[UR48][R126.64], !P6 ;  /* 0x680080007e057fae */ /* 0x000be4000f121870 */
[----:B-----5:R-:W5:Y:S02]  /*124d0*/  LDC R131, c[0x0][0x230] ;  /* 0x00008c00ff837b82 */ /* 0x020f640000000800 */
[----:B------:R-:W5:Y:S04]  /*124e0*/  LDL.LU.64 R232, [R1+0x5e8] ;  /* 0x0005e80001e87983 */ /* 0x000f680000300a00 */
[----:B------:R-:W-:Y:S02]  /*124f0*/  LDGSTS.E [R5+0x6c008], desc[UR48][R114.64], !P6 ;  /* 0x6c00800072057fae */ /* 0x000fe4000f121870 */
[----:B------:R-:W1:Y:S01]  /*12500*/  LDC R130, c[0x0][0x230] ;  /* 0x00008c00ff827b82 */ /* 0x000e620000000800 */
[C---:B------:R-:W-:Y:S01]  /*12510*/  IMAD.WIDE R126, R243.reuse, 0x4, R124 ;  /* 0x00000004f37e7825 */ /* 0x040fe200078e027c */
[----:B------:R-:W5:Y:S03]  /*12520*/  LDL.LU.64 R114, [R1+0x5e0] ;  /* 0x0005e00001727983 */ /* 0x000f660000300a00 */
[C---:B------:R-:W-:Y:S01]  /*12530*/  IMAD.WIDE R124, R243.reuse, 0x4, R112 ;  /* 0x00000004f37c7825 */ /* 0x040fe200078e0270 */
[----:B------:R3:W-:Y:S03]  /*12540*/  LDGSTS.E [R5+0x6000c], desc[UR48][R126.64], !P3 ;  /* 0x6000c0007e057fae */ /* 0x0007e6000d921870 */
[----:B------:R-:W-:Y:S01]  /*12550*/  IMAD.WIDE R112, R243, 0x4, R246 ;  /* 0x00000004f3707825 */ /* 0x000fe200078e02f6 */
[----:B------:R4:W-:Y:S04]  /*12560*/  LDGSTS.E [R5+0x6400c], desc[UR48][R124.64], !P3 ;  /* 0x6400c0007c057fae */ /* 0x0009e8000d921870 */
[----:B------:R-:W5:Y:S01]  /*12570*/  LDL.LU.64 R246, [R1+0x5d8] ;  /* 0x0005d80001f67983 */ /* 0x000f620000300a00 */
[----:B------:R-:W-:-:S03]  /*12580*/  VIADD R231, R121, 0xffffff2f ;  /* 0xffffff2f79e77836 */ /* 0x000fc60000000000 */
[----:B------:R-:W-:Y:S02]  /*12590*/  STL.64 [R1+0x750], R126 ;  /* 0x0007507e01007387 */ /* 0x000fe40000100a00 */
[----:B------:R-:W-:Y:S02]  /*125a0*/  ISETP.GE.U32.AND P6, PT, R231, 0x7ffffef0, PT ;  /* 0x7ffffef0e700780c */ /* 0x000fe40003fc6070 */
[----:B------:R-:W-:Y:S01]  /*125b0*/  STL.64 [R1+0x748], R124 ;  /* 0x0007487c01007387 */ /* 0x000fe20000100a00 */
[----:B------:R-:W-:-:S03]  /*125c0*/  IADD3 R231, R120, -0xd2, RZ ;  /* 0xffffff2e78e77810 */ /* 0x000fc60007ffe0ff */
[----:B------:R1:W-:Y:S04]  /*125d0*/  STL.64 [R1+0x740], R112 ;  /* 0x0007407001007387 */ /* 0x0003e80000100a00 */
[----:B------:R-:W5:Y:S04]  /*125e0*/  LDL.LU.64 R120, [R1+0x5d0] ;  /* 0x0005d00001787983 */ /* 0x000f680000300a00 */
[----:B------:R-:W-:Y:S01]  /*125f0*/  LDGSTS.E [R5+0x6800c], desc[UR48][R112.64], !P3 ;  /* 0x6800c00070057fae */ /* 0x000fe2000d921870 */
[----:B--2---:R-:W-:-:S05]  /*12600*/  IMAD.WIDE R110, R243, 0x4, R110 ;  /* 0x00000004f36e7825 */ /* 0x004fca00078e026e */
[----:B------:R2:W-:Y:S04]  /*12610*/  STL.64 [R1+0x738], R110 ;  /* 0x0007386e01007387 */ /* 0x0005e80000100a00 */
[----:B-1----:R-:W5:Y:S04]  /*12620*/  LDL.LU.64 R112, [R1+0x5c8] ;  /* 0x0005c80001707983 */ /* 0x002f680000300a00 */
[----:B------:R-:W-:Y:S01]  /*12630*/  LDGSTS.E [R5+0x6c00c], desc[UR48][R110.64], !P3 ;  /* 0x6c00c0006e057fae */ /* 0x000fe2000d921870 */
[----:B---3--:R-:W-:-:S05]  /*12640*/  IMAD.WIDE R126, R243, 0x4, R122 ;  /* 0x00000004f37e7825 */ /* 0x008fca00078e027a */
[----:B------:R5:W-:Y:S04]  /*12650*/  LDGSTS.E [R5+0x70000], desc[UR48][R126.64], !P5 ;  /* 0x700000007e057fae */ /* 0x000be8000e921870 */
[----:B--2---:R-:W2:Y:S04]  /*12660*/  LDL.LU.64 R110, [R1+0x5c0] ;  /* 0x0005c000016e7983 */ /* 0x004ea80000300a00 */
[----:B------:R5:W-:Y:S01]  /*12670*/  STL.64 [R1+0x608], R126 ;  /* 0x0006087e01007387 */ /* 0x000be20000100a00 */
[----:B----4-:R-:W-:-:S03]  /*12680*/  IMAD.WIDE R124, R243, 0x4, R118 ;  /* 0x00000004f37c7825 */ /* 0x010fc600078e0276 */
[----:B------:R-:W3:Y:S01]  /*12690*/  LDL.LU.64 R118, [R1+0x5b8] ;  /* 0x0005b80001767983 */ /* 0x000ee20000300a00 */
[----:B------:R-:W-:-:S03]  /*126a0*/  IMAD.WIDE R122, R243, 0x4, R116 ;  /* 0x00000004f37a7825 */ /* 0x000fc600078e0274 */
[----:B------:R-:W-:Y:S04]  /*126b0*/  STL.64 [R1+0x600], R124 ;  /* 0x0006007c01007387 */ /* 0x000fe80000100a00 */
[----:B------:R1:W-:Y:S01]  /*126c0*/  LDGSTS.E [R5+0x74000], desc[UR48][R124.64], !P5 ;  /* 0x740000007c057fae */ /* 0x0003e2000e921870 */
[----:B------:R-:W-:-:S03]  /*126d0*/  IMAD.WIDE R116, R243, 0x4, R108 ;  /* 0x00000004f3747825 */ /* 0x000fc600078e026c */
[----:B------:R-:W4:Y:S04]  /*126e0*/  LDL.LU.64 R108, [R1+0x5b0] ;  /* 0x0005b000016c7983 */ /* 0x000f280000300a00 */
[----:B------:R-:W-:Y:S04]  /*126f0*/  STL.64 [R1+0x5f8], R122 ;  /* 0x0005f87a01007387 */ /* 0x000fe80000100a00 */
[----:B------:R1:W-:Y:S04]  /*12700*/  STL.64 [R1+0x5f0], R116 ;  /* 0x0005f07401007387 */ /* 0x0003e80000100a00 */
[----:B------:R1:W-:Y:S04]  /*12710*/  LDGSTS.E [R5+0x78000], desc[UR48][R122.64], !P5 ;  /* 0x780000007a057fae */ /* 0x0003e8000e921870 */
[----:B------:R-:W-:Y:S01]  /*12720*/  LDGSTS.E [R5+0x7c000], desc[UR48][R116.64], !P5 ;  /* 0x7c00000074057fae */ /* 0x000fe2000e921870 */
[----:B-----5:R-:W-:-:S03]  /*12730*/  IMAD.WIDE R126, R243, 0x4, R232 ;  /* 0x00000004f37e7825 */ /* 0x020fc600078e02e8 */
[----:B------:R-:W5:Y:S04]  /*12740*/  LDL.LU.64 R232, [R1+0x5a8] ;  /* 0x0005a80001e87983 */ /* 0x000f680000300a00 */
[----:B-1----:R-:W5:Y:S04]  /*12750*/  LDL.LU.64 R116, [R1+0x5a0] ;  /* 0x0005a00001747983 */ /* 0x002f680000300a00 */
[----:B------:R-:W-:Y:S04]  /*12760*/  STL.64 [R1+0x5e8], R126 ;  /* 0x0005e87e01007387 */ /* 0x000fe80000100a00 */
[----:B------:R-:W-:Y:S01]  /*12770*/  LDGSTS.E [R5+0x70004], desc[UR48][R126.64], !P0 ;  /* 0x700040007e057fae */ /* 0x000fe2000c121870 */
[----:B------:R-:W-:-:S03]  /*12780*/  IMAD.WIDE R124, R243, 0x4, R114 ;  /* 0x00000004f37c7825 */ /* 0x000fc600078e0272 */
[----:B------:R-:W5:Y:S04]  /*12790*/  LDL.LU.64 R114, [R1+0x598] ;  /* 0x0005980001727983 */ /* 0x000f680000300a00 */
[----:B------:R-:W-:Y:S04]  /*127a0*/  STL.64 [R1+0x5e0], R124 ;  /* 0x0005e07c01007387 */ /* 0x000fe80000100a00 */
[----:B------:R-:W-:Y:S01]  /*127b0*/  LDGSTS.E [R5+0x74004], desc[UR48][R124.64], !P0 ;  /* 0x740040007c057fae */ /* 0x000fe2000c121870 */
[----:B------:R-:W-:-:S03]  /*127c0*/  IMAD.WIDE R122, R243, 0x4, R246 ;  /* 0x00000004f37a7825 */ /* 0x000fc600078e02f6 */
[----:B------:R-:W5:Y:S04]  /*127d0*/  LDL.LU.64 R246, [R1+0x590] ;  /* 0x0005900001f67983 */ /* 0x000f680000300a00 */
[----:B------:R1:W-:Y:S04]  /*127e0*/  STL.64 [R1+0x5d8], R122 ;  /* 0x0005d87a01007387 */ /* 0x0003e80000100a00 */
[----:B------:R1:W-:Y:S01]  /*127f0*/  LDGSTS.E [R5+0x78004], desc[UR48][R122.64], !P0 ;  /* 0x780040007a057fae */ /* 0x0003e2000c121870 */
[----:B------:R-:W-:-:S05]  /*12800*/  IMAD.WIDE R120, R243, 0x4, R120 ;  /* 0x00000004f3787825 */ /* 0x000fca00078e0278 */
[----:B------:R2:W-:Y:S04]  /*12810*/  STL.64 [R1+0x5d0], R120 ;  /* 0x0005d07801007387 */ /* 0x0005e80000100a00 */
[----:B------:R2:W-:Y:S01]  /*12820*/  LDGSTS.E [R5+0x7c004], desc[UR48][R120.64], !P0 ;  /* 0x7c00400078057fae */ /* 0x0005e2000c121870 */
[----:B-1----:R-:W-:-:S03]  /*12830*/  IMAD.WIDE R122, R243, 0x4, R112 ;  /* 0x00000004f37a7825 */ /* 0x002fc600078e0270 */
[----:B------:R-:W5:Y:S04]  /*12840*/  LDL.LU.64 R112, [R1+0x588] ;  /* 0x0005880001707983 */ /* 0x000f680000300a00 */
[----:B------:R-:W5:Y:S04]  /*12850*/  LDL.LU.64 R126, [R1+0x580] ;  /* 0x00058000017e7983 */ /* 0x000f680000300a00 */
[----:B------:R1:W-:Y:S04]  /*12860*/  STL.64 [R1+0x5c8], R122 ;  /* 0x0005c87a01007387 */ /* 0x0003e80000100a00 */
[----:B------:R-:W5:Y:S04]  /*12870*/  LDL.LU.64 R124, [R1+0x578] ;  /* 0x00057800017c7983 */ /* 0x000f680000300a00 */
[----:B------:R-:W-:Y:S01]  /*12880*/  LDGSTS.E [R5+0x70008], desc[UR48][R122.64], !P2 ;  /* 0x700080007a057fae */ /* 0x000fe2000d121870 */
[----:B--2---:R-:W-:-:S05]  /*12890*/  IMAD.WIDE R120, R243, 0x4, R110 ;  /* 0x00000004f3787825 */ /* 0x004fca00078e026e */
[----:B------:R-:W-:Y:S04]  /*128a0*/  STL.64 [R1+0x5c0], R120 ;  /* 0x0005c07801007387 */ /* 0x000fe80000100a00 */
[----:B------:R-:W2:Y:S01]  /*128b0*/  LDL.LU.64 R110, [R1+0x570] ;  /* 0x00057000016e7983 */ /* 0x000ea20000300a00 */
[----:B---3--:R-:W-:-:S03]  /*128c0*/  IMAD.WIDE R118, R243, 0x4, R118 ;  /* 0x00000004f3767825 */ /* 0x008fc600078e0276 */
[----:B------:R5:W-:Y:S04]  /*128d0*/  LDGSTS.E [R5+0x74008], desc[UR48][R120.64], !P2 ;  /* 0x7400800078057fae */ /* 0x000be8000d121870 */
[----:B------:R-:W-:Y:S01]  /*128e0*/  STL.64 [R1+0x5b8], R118 ;  /* 0x0005b87601007387 */ /* 0x000fe20000100a00 */
[----:B----4-:R-:W-:-:S03]  /*128f0*/  IMAD.WIDE R108, R243, 0x4, R108 ;  /* 0x00000004f36c7825 */ /* 0x010fc600078e026c */
[----:B------:R3:W-:Y:S04]  /*12900*/  LDGSTS.E [R5+0x78008], desc[UR48][R118.64], !P2 ;  /* 0x7800800076057fae */ /* 0x0007e8000d121870 */
[----:B------:R4:W-:Y:S04]  /*12910*/  STL.64 [R1+0x5b0], R108 ;  /* 0x0005b06c01007387 */ /* 0x0009e80000100a00 */
[----:B-1----:R-:W2:Y:S04]  /*12920*/  LDL.LU.64 R122, [R1+0x568] ;  /* 0x00056800017a7983 */ /* 0x002ea80000300a00 */
[----:B------:R-:W-:Y:S04]  /*12930*/  LDGSTS.E [R5+0x7c008], desc[UR48][R108.64], !P2 ;  /* 0x7c0080006c057fae */ /* 0x000fe8000d121870 */
[----:B----4-:R-:W4:Y:S01]  /*12940*/  LDL.LU.64 R108, [R1+0x560] ;  /* 0x00056000016c7983 */ /* 0x010f220000300a00 */
[----:B-----5:R-:W-:-:S03]  /*12950*/  IMAD.WIDE R120, R243, 0x4, R232 ;  /* 0x00000004f3787825 */ /* 0x020fc600078e02e8 */
[----:B------:R-:W5:Y:S01]  /*12960*/  LDL.LU.64 R232, [R1+0x558] ;  /* 0x0005580001e87983 */ /* 0x000f620000300a00 */
[----:B---3--:R-:W-:-:S03]  /*12970*/  IMAD.WIDE R118, R243, 0x4, R116 ;  /* 0x00000004f3767825 */ /* 0x008fc600078e0274 */
[----:B------:R1:W-:Y:S01]  /*12980*/  STL.64 [R1+0x5a8], R120 ;  /* 0x0005a87801007387 */ /* 0x0003e20000100a00 */
[----:B------:R-:W-:-:S03]  /*12990*/  ISETP.GE.U32.AND P3, PT, R231, 0x7ffffeef, PT ;  /* 0x7ffffeefe700780c */ /* 0x000fc60003f66070 */
[----:B------:R1:W-:Y:S01]  /*129a0*/  LDGSTS.E [R5+0x7000c], desc[UR48][R120.64], !P1 ;  /* 0x7000c00078057fae */ /* 0x0003e2000c921870 */
[----:B------:R-:W-:-:S03]  /*129b0*/  IMAD.WIDE R116, R243, 0x4, R114 ;  /* 0x00000004f3747825 */ /* 0x000fc600078e0272 */
[----:B------:R-:W-:Y:S01]  /*129c0*/  LDGSTS.E [R5+0x7400c], desc[UR48][R118.64], !P1 ;  /* 0x7400c00076057fae */ /* 0x000fe2000c921870 */
[----:B------:R-:W-:-:S03]  /*129d0*/  VIADD R231, R245, 0xffffff2d ;  /* 0xffffff2df5e77836 */ /* 0x000fc60000000000 */
[----:B------:R-:W-:Y:S01]  /*129e0*/  LDGSTS.E [R5+0x7800c], desc[UR48][R116.64], !P1 ;  /* 0x7800c00074057fae */ /* 0x000fe2000c921870 */
[----:B------:R-:W3:Y:S01]  /*129f0*/  LDC R245, c[0x0][0x230] ;  /* 0x00008c00fff57b82 */ /* 0x000ee20000000800 */
[----:B------:R-:W-:Y:S02]  /*12a00*/  IMAD.WIDE R114, R243, 0x4, R246 ;  /* 0x00000004f3727825 */ /* 0x000fe400078e02f6 */
[----:B------:R-:W3:Y:S05]  /*12a10*/  LDL.LU.64 R246, [R1+0x550] ;  /* 0x0005500001f67983 */ /* 0x000eea0000300a00 */
[----:B-1----:R-:W1:Y:S01]  /*12a20*/  LDC R120, c[0x0][0x230] ;  /* 0x00008c00ff787b82 */ /* 0x002e620000000800 */
[----:B------:R1:W-:Y:S04]  /*12a30*/  STL.64 [R1+0x5a0], R118 ;  /* 0x0005a07601007387 */ /* 0x0003e80000100a00 */
[----:B------:R1:W-:Y:S03]  /*12a40*/  STL.64 [R1+0x598], R116 ;  /* 0x0005987401007387 */ /* 0x0003e60000100a00 */
[----:B------:R-:W3:Y:S01]  /*12a50*/  LDC R121, c[0x0][0x230] ;  /* 0x00008c00ff797b82 */ /* 0x000ee20000000800 */
[----:B------:R1:W-:Y:S04]  /*12a60*/  STL.64 [R1+0x590], R114 ;  /* 0x0005907201007387 */ /* 0x0003e80000100a00 */
[----:B-1----:R-:W3:Y:S01]  /*12a70*/  LDL.LU.64 R118, [R1+0x548] ;  /* 0x0005480001767983 */ /* 0x002ee20000300a00 */
[----:B------:R-:W-:-:S03]  /*12a80*/  ISETP.GE.U32.AND P5, PT, R231, 0x7ffffeee, PT ;  /* 0x7ffffeeee700780c */ /* 0x000fc60003fa6070 */
[----:B------:R-:W-:Y:S01]  /*12a90*/  LDGSTS.E [R5+0x7c00c], desc[UR48][R114.64], !P1 ;  /* 0x7c00c00072057fae */ /* 0x000fe2000c921870 */
[----:B------:R-:W-:Y:S02]  /*12aa0*/  IADD3 R231, R132, -0xd4, RZ ;  /* 0xffffff2c84e77810 */ /* 0x000fe40007ffe0ff */
[----:B------:R-:W1:Y:S01]  /*12ab0*/  LDC R132, c[0x0][0x230] ;  /* 0x00008c00ff847b82 */ /* 0x000e620000000800 */
[----:B------:R-:W3:Y:S01]  /*12ac0*/  LDL.LU.64 R116, [R1+0x540] ;  /* 0x0005400001747983 */ /* 0x000ee20000300a00 */
[----:B------:R-:W-:-:S03]  /*12ad0*/  ISETP.GE.U32.AND P0, PT, R231, 0x7ffffeed, PT ;  /* 0x7ffffeede700780c */ /* 0x000fc60003f06070 */
[----:B------:R-:W3:Y:S01]  /*12ae0*/  LDL.LU.64 R114, [R1+0x538] ;  /* 0x0005380001727983 */ /* 0x000ee20000300a00 */
[----:B------:R-:W-:-:S05]  /*12af0*/  VIADD R231, R131, 0xffffff0f ;  /* 0xffffff0f83e77836 */ /* 0x000fca0000000000 */
[----:B------:R-:W-:Y:S02]  /*12b00*/  ISETP.GE.U32.AND P2, PT, R231, 0x7ffffed0, PT ;  /* 0x7ffffed0e700780c */ /* 0x000fe40003f46070 */
[----:B------:R-:W-:Y:S01]  /*12b10*/  IADD3 R231, R130, -0xf2, RZ ;  /* 0xffffff0e82e77810 */ /* 0x000fe20007ffe0ff */
[----:B------:R-:W-:-:S04]  /*12b20*/  IMAD.WIDE R112, R243, 0x4, R112 ;  /* 0x00000004f3707825 */ /* 0x000fc800078e0270 */
[C---:B------:R-:W-:Y:S01]  /*12b30*/  IMAD.WIDE R126, R243.reuse, 0x4, R126 ;  /* 0x00000004f37e7825 */ /* 0x040fe200078e027e */
[----:B------:R1:W-:Y:S03]  /*12b40*/  STL.64 [R1+0x730], R112 ;  /* 0x0007307001007387 */ /* 0x0003e60000100a00 */
[C---:B------:R-:W-:Y:S01]  /*12b50*/  IMAD.WIDE R124, R243.reuse, 0x4, R124 ;  /* 0x00000004f37c7825 */ /* 0x040fe200078e027c */
[----:B------:R-:W-:Y:S04]  /*12b60*/  STL.64 [R1+0x728], R126 ;  /* 0x0007287e01007387 */ /* 0x000fe80000100a00 */
[----:B------:R-:W-:Y:S04]  /*12b70*/  LDGSTS.E [R9+0x60000], desc[UR48][R112.64], !P6 ;  /* 0x6000000070097fae */ /* 0x000fe8000f121870 */
[----:B------:R-:W-:Y:S04]  /*12b80*/  STL.64 [R1+0x720], R124 ;  /* 0x0007207c01007387 */ /* 0x000fe80000100a00 */
[----:B------:R4:W-:Y:S01]  /*12b90*/  LDGSTS.E [R9+0x64000], desc[UR48][R126.64], !P6 ;  /* 0x640000007e097fae */ /* 0x0009e2000f121870 */
[----:B--2---:R-:W-:-:S03]  /*12ba0*/  IMAD.WIDE R110, R243, 0x4, R110 ;  /* 0x00000004f36e7825 */ /* 0x004fc600078e026e */
[----:B-1----:R-:W2:Y:S04]  /*12bb0*/  LDL.LU.64 R112, [R1+0x530] ;  /* 0x0005300001707983 */ /* 0x002ea80000300a00 */
[----:B------:R5:W-:Y:S04]  /*12bc0*/  LDGSTS.E [R9+0x68000], desc[UR48][R124.64], !P6 ;  /* 0x680000007c097fae */ /* 0x000be8000f121870 */
[----:B------:R1:W-:Y:S04]  /*12bd0*/  STL.64 [R1+0x718], R110 ;  /* 0x0007186e01007387 */ /* 0x0003e80000100a00 */
[----:B------:R-:W-:Y:S01]  /*12be0*/  LDGSTS.E [R9+0x6c000], desc[UR48][R110.64], !P6 ;  /* 0x6c0000006e097fae */ /* 0x000fe2000f121870 */
[----:B------:R-:W-:Y:S01]  /*12bf0*/  IMAD.WIDE R130, R243, 0x4, R122 ;  /* 0x00000004f3827825 */ /* 0x000fe200078e027a */
[----:B------:R-:W-:-:S02]  /*12c00*/  ISETP.GE.U32.AND P1, PT, R231, 0x7ffffecf, PT ;  /* 0x7ffffecfe700780c */ /* 0x000fc40003f26070 */
[----:B-1----:R-:W2:Y:S01]  /*12c10*/  LDL.LU.64 R110, [R1+0x528] ;  /* 0x00052800016e7983 */ /* 0x002ea20000300a00 */
[----:B----4-:R-:W-:-:S03]  /*12c20*/  IMAD.WIDE R126, R243, 0x4, R108 ;  /* 0x00000004f37e7825 */ /* 0x010fc600078e026c */
[----:B------:R-:W-:Y:S04]  /*12c30*/  LDGSTS.E [R9+0x60004], desc[UR48][R130.64], !P3 ;  /* 0x6000400082097fae */ /* 0x000fe8000d921870 */
[----:B------:R-:W4:Y:S01]  /*12c40*/  LDL.LU.64 R108, [R1+0x520] ;  /* 0x00052000016c7983 */ /* 0x000f220000300a00 */
[----:B-----5:R-:W-:-:S03]  /*12c50*/  IMAD.WIDE R124, R243, 0x4, R232 ;  /* 0x00000004f37c7825 */ /* 0x020fc600078e02e8 */
[----:B------:R-:W-:Y:S04]  /*12c60*/  STL.64 [R1+0x710], R130 ;  /* 0x0007108201007387 */ /* 0x000fe80000100a00 */
[----:B------:R-:W5:Y:S04]  /*12c70*/  LDL.LU.64 R232, [R1+0x518] ;  /* 0x0005180001e87983 */ /* 0x000f680000300a00 */
[----:B------:R-:W-:Y:S01]  /*12c80*/  STL.64 [R1+0x708], R126 ;  /* 0x0007087e01007387 */ /* 0x000fe20000100a00 */
[----:B---3--:R-:W-:-:S03]  /*12c90*/  IMAD.WIDE R122, R243, 0x4, R246 ;  /* 0x00000004f37a7825 */ /* 0x008fc600078e02f6 */
[----:B------:R-:W-:Y:S04]  /*12ca0*/  LDGSTS.E [R9+0x64004], desc[UR48][R126.64], !P3 ;  /* 0x640040007e097fae */ /* 0x000fe8000d921870 */
[----:B------:R-:W3:Y:S01]  /*12cb0*/  LDL.LU.64 R246, [R1+0x510] ;  /* 0x0005100001f67983 */ /* 0x000ee20000300a00 */
[----:B------:R-:W-:Y:S02]  /*12cc0*/  VIADD R231, R245, 0xffffff0d ;  /* 0xffffff0df5e77836 */ /* 0x000fe40000000000 */
[----:B------:R-:W1:Y:S01]  /*12cd0*/  LDC R245, c[0x0][0x230] ;  /* 0x00008c00fff57b82 */ /* 0x000e620000000800 */
[----:B------:R-:W-:Y:S04]  /*12ce0*/  STL.64 [R1+0x700], R124 ;  /* 0x0007007c01007387 */ /* 0x000fe80000100a00 */
[----:B------:R-:W-:Y:S01]  /*12cf0*/  LDGSTS.E [R9+0x68004], desc[UR48][R124.64], !P3 ;  /* 0x680040007c097fae */ /* 0x000fe2000d921870 */
[----:B------:R-:W-:-:S03]  /*12d00*/  ISETP.GE.U32.AND P6, PT, R231, 0x7ffffece, PT ;  /* 0x7ffffecee700780c */ /* 0x000fc60003fc6070 */
[----:B------:R1:W-:Y:S04]  /*12d10*/  STL.64 [R1+0x6f8], R122 ;  /* 0x0006f87a01007387 */ /* 0x0003e80000100a00 */
[----:B------:R1:W-:Y:S01]  /*12d20*/  LDGSTS.E [R9+0x6c004], desc[UR48][R122.64], !P3 ;  /* 0x6c0040007a097fae */ /* 0x0003e2000d921870 */
[----:B------:R-:W-:-:S03]  /*12d30*/  IADD3 R231, R132, -0xf4, RZ ;  /* 0xffffff0c84e77810 */ /* 0x000fc60007ffe0ff */
[----:B------:R-:W3:Y:S01]  /*12d40*/  LDL.LU.64 R132, [R1+0x500] ;  /* 0x0005000001847983 */ /* 0x000ee20000300a00 */
[----:B-1----:R-:W-:-:S04]  /*12d50*/  IMAD.WIDE R122, R243, 0x4, R118 ;  /* 0x00000004f37a7825 */ /* 0x002fc800078e0276 */
[C---:B------:R-:W-:Y:S01]  /*12d60*/  IMAD.WIDE R118, R243.reuse, 0x4, R116 ;  /* 0x00000004f3767825 */ /* 0x040fe200078e0274 */
[----:B------:R-:W-:Y:S03]  /*12d70*/  STL.64 [R1+0x6f0], R122 ;  /* 0x0006f07a01007387 */ /* 0x000fe60000100a00 */
[C---:B------:R-:W-:Y:S01]  /*12d80*/  IMAD.WIDE R116, R243.reuse, 0x4, R114 ;  /* 0x00000004f3747825 */ /* 0x040fe200078e0272 */
[----:B------:R-:W3:Y:S04]  /*12d90*/  LDL.LU.64 R130, [R1+0x4f0] ;  /* 0x0004f00001827983 */ /* 0x000ee80000300a00 */
[----:B------:R-:W-:Y:S04]  /*12da0*/  STL.64 [R1+0x6e8], R118 ;  /* 0x0006e87601007387 */ /* 0x000fe80000100a00 */
[----:B------:R-:W3:Y:S04]  /*12db0*/  LDL.LU.64 R126, [R1+0x4e8] ;  /* 0x0004e800017e7983 */ /* 0x000ee80000300a00 */
[----:B------:R-:W-:Y:S04]  /*12dc0*/  STL.64 [R1+0x6e0], R116 ;  /* 0x0006e07401007387 */ /* 0x000fe80000100a00 */
[----:B------:R1:W-:Y:S04]  /*12dd0*/  LDGSTS.E [R9+0x60008], desc[UR48][R122.64], !P5 ;  /* 0x600080007a097fae */ /* 0x0003e8000e921870 */
[----:B------:R-:W3:Y:S04]  /*12de0*/  LDL.LU.64 R114, [R1+0x4d8] ;  /* 0x0004d80001727983 */ /* 0x000ee80000300a00 */
[----:B------:R4:W-:Y:S04]  /*12df0*/  LDGSTS.E [R9+0x64008], desc[UR48][R118.64], !P5 ;  /* 0x6400800076097fae */ /* 0x0009e8000e921870 */
[----:B------:R5:W-:Y:S01]  /*12e00*/  LDGSTS.E [R9+0x68008], desc[UR48][R116.64], !P5 ;  /* 0x6800800074097fae */ /* 0x000be2000e921870 */
[----:B--2---:R-:W-:-:S05]  /*12e10*/  IMAD.WIDE R112, R243, 0x4, R112 ;  /* 0x00000004f3707825 */ /* 0x004fca00078e0270 */
[----:B------:R2:W-:Y:S04]  /*12e20*/  STL.64 [R1+0x6d8], R112 ;  /* 0x0006d87001007387 */ /* 0x0005e80000100a00 */
[----:B------:R-:W-:Y:S04]  /*12e30*/  LDGSTS.E [R9+0x6c008], desc[UR48][R112.64], !P5 ;  /* 0x6c00800070097fae */ /* 0x000fe8000e921870 */
[----:B--2---:R-:W2:Y:S01]  /*12e40*/  LDL.LU.64 R112, [R1+0x4d0] ;  /* 0x0004d00001707983 */ /* 0x004ea20000300a00 */
[----:B-1----:R-:W-:-:S03]  /*12e50*/  IMAD.WIDE R122, R243, 0x4, R110 ;  /* 0x00000004f37a7825 */ /* 0x002fc600078e026e */
[----:B------:R-:W2:Y:S04]  /*12e60*/  LDL.LU.64 R124, [R1+0x4c0] ;  /* 0x0004c000017c7983 */ /* 0x000ea80000300a00 */
[----:B------:R-:W2:Y:S04]  /*12e70*/  LDL.LU.64 R110, [R1+0x4b8] ;  /* 0x0004b800016e7983 */ /* 0x000ea80000300a00 */
[----:B------:R1:W-:Y:S04]  /*12e80*/  STL.64 [R1+0x6d0], R122 ;  /* 0x0006d07a01007387 */ /* 0x0003e80000100a00 */
[----:B------:R-:W-:Y:S01]  /*12e90*/  LDGSTS.E [R9+0x6000c], desc[UR48][R122.64], !P0 ;  /* 0x6000c0007a097fae */ /* 0x000fe2000c121870 */
[----:B----4-:R-:W-:-:S05]  /*12ea0*/  IMAD.WIDE R118, R243, 0x4, R108 ;  /* 0x00000004f3767825 */ /* 0x010fca00078e026c */
[----:B------:R-:W-:Y:S01]  /*12eb0*/  LDGSTS.E [R9+0x6400c], desc[UR48][R118.64], !P0 ;  /* 0x6400c00076097fae */ /* 0x000fe2000c121870 */
[----:B-----5:R-:W-:-:S03]  /*12ec0*/  IMAD.WIDE R116, R243, 0x4, R232 ;  /* 0x00000004f3747825 */ /* 0x020fc600078e02e8 */
[----:B------:R-:W4:Y:S04]  /*12ed0*/  LDL.LU.64 R232, [R1+0x4a8] ;  /* 0x0004a80001e87983 */ /* 0x000f280000300a00 */
[----:B------:R5:W-:Y:S04]  /*12ee0*/  STL.64 [R1+0x6c8], R118 ;  /* 0x0006c87601007387 */ /* 0x000be80000100a00 */
[----:B------:R5:W-:Y:S04]  /*12ef0*/  STL.64 [R1+0x6c0], R116 ;  /* 0x0006c07401007387 */ /* 0x000be80000100a00 */
[----:B------:R-:W-:Y:S01]  /*12f00*/  LDGSTS.E [R9+0x6800c], desc[UR48][R116.64], !P0 ;  /* 0x6800c00074097fae */ /* 0x000fe2000c121870 */
[----:B---3--:R-:W-:-:S05]  /*12f10*/  IMAD.WIDE R108, R243, 0x4, R246 ;  /* 0x00000004f36c7825 */ /* 0x008fca00078e02f6 */
[----:B------:R3:W-:Y:S04]  /*12f20*/  STL.64 [R1+0x6b8], R108 ;  /* 0x0006b86c01007387 */ /* 0x0007e80000100a00 */
[----:B-1----:R-:W4:Y:S04]  /*12f30*/  LDL.LU.64 R122, [R1+0x4a0] ;  /* 0x0004a000017a7983 */ /* 0x002f280000300a00 */
[----:B-----5:R-:W5:Y:S04]  /*12f40*/  LDL.LU.64 R118, [R1+0x490] ;  /* 0x0004900001767983 */ /* 0x020f680000300a00 */
[----:B------:R-:W5:Y:S04]  /*12f50*/  LDL.LU.64 R116, [R1+0x488] ;  /* 0x0004880001747983 */ /* 0x000f680000300a00 */
[----:B------:R-:W5:Y:S01]  /*12f60*/  LDL.LU.64 R246, [R1+0x478] ;  /* 0x0004780001f67983 */ /* 0x000f620000300a00 */
[----:B------:R-:W-:Y:S01]  /*12f70*/  ISETP.GE.U32.AND P3, PT, R231, 0x7ffffecd, PT ;  /* 0x7ffffecde700780c */ /* 0x000fe20003f66070 */
[----:B------:R-:W-:-:S02]  /*12f80*/  VIADD R231, R120, 0xffffff2b ;  /* 0xffffff2b78e77836 */ /* 0x000fc40000000000 */
[----:B------:R-:W1:Y:S01]  /*12f90*/  LDC R120, c[0x0][0x230] ;  /* 0x00008c00ff787b82 */ /* 0x000e620000000800 */
[----:B------:R-:W-:Y:S01]  /*12fa0*/  IMAD.WIDE R132, R243, 0x4, R132 ;  /* 0x00000004f3847825 */ /* 0x000fe200078e0284 */
[----:B------:R3:W-:Y:S01]  /*12fb0*/  LDGSTS.E [R9+0x6c00c], desc[UR48][R108.64], !P0 ;  /* 0x6c00c0006c097fae */ /* 0x0007e2000c121870 */
[----:B------:R-:W-:Y:S02]  /*12fc0*/  ISETP.GE.U32.AND P5, PT, R231, 0x7ffffeec, PT ;  /* 0x7ffffeece700780c */ /* 0x000fe40003fa6070 */
[----:B------:R-:W-:Y:S01]  /*12fd0*/  IADD3 R231, R121, -0xd6, RZ ;  /* 0xffffff2a79e77810 */ /* 0x000fe20007ffe0ff */
[----:B------:R-:W-:Y:S04]  /*12fe0*/  STL.64 [R1+0x528], R132 ;  /* 0x0005288401007387 */ /* 0x000fe80000100a00 */
[----:B------:R2:W-:Y:S01]  /*12ff0*/  LDGSTS.E [R9+0x70000], desc[UR48][R132.64], !P2 ;  /* 0x7000000084097fae */ /* 0x0005e2000d121870 */
[----:B------:R-:W-:Y:S01]  /*13000*/  IMAD.WIDE R130, R243, 0x4, R130 ;  /* 0x00000004f3827825 */ /* 0x000fe200078e0282 */
[----:B------:R-:W-:Y:S01]  /*13010*/  ISETP.GE.U32.AND P0, PT, R231, 0x7ffffeeb, PT ;  /* 0x7ffffeebe700780c */ /* 0x000fe20003f06070 */
[----:B---3--:R-:W3:Y:S02]  /*13020*/  LDC R109, c[0x0][0x230] ;  /* 0x00008c00ff6d7b82 */ /* 0x008ee40000000800 */
[----:B------:R-:W-:Y:S01]  /*13030*/  IMAD.WIDE R126, R243, 0x4, R126 ;  /* 0x00000004f37e7825 */ /* 0x000fe200078e027e */
[----:B------:R-:W-:Y:S05]  /*13040*/  STL.64 [R1+0x520], R130 ;  /* 0x0005208201007387 */ /* 0x000fea0000100a00 */
[----:B------:R-:W3:Y:S01]  /*13050*/  LDC R108, c[0x0][0x230] ;  /* 0x00008c00ff6c7b82 */ /* 0x000ee20000000800 */
[----:B------:R2:W-:Y:S01]  /*13060*/  LDGSTS.E [R9+0x74000], desc[UR48][R130.64], !P2 ;  /* 0x7400000082097fae */ /* 0x0005e2000d121870 */
[----:B------:R-:W-:-:S02]  /*13070*/  VIADD R231, R245, 0xffffff29 ;  /* 0xffffff29f5e77836 */ /* 0x000fc40000000000 */
[----:B------:R-:W-:Y:S01]  /*13080*/  IMAD.WIDE R114, R243, 0x4, R114 ;  /* 0x00000004f3727825 */ /* 0x000fe200078e0272 */
[----:B------:R-:W-:Y:S03]  /*13090*/  STL.64 [R1+0x518], R126 ;  /* 0x0005187e01007387 */ /* 0x000fe60000100a00 */
[----:B------:R-:W3:Y:S01]  /*130a0*/  LDC R245, c[0x0][0x230] ;  /* 0x00008c00fff57b82 */ /* 0x000ee20000000800 */
[----:B------:R2:W-:Y:S04]  /*130b0*/  LDGSTS.E [R9+0x78000], desc[UR48][R126.64], !P2 ;  /* 0x780000007e097fae */ /* 0x0005e8000d121870 */
[----:B------:R1:W-:Y:S04]  /*130c0*/  STL.64 [R1+0x510], R114 ;  /* 0x0005107201007387 */ /* 0x0003e80000100a00 */
[----:B------:R-:W-:Y:S01]  /*130d0*/  LDGSTS.E [R9+0x7c000], desc[UR48][R114.64], !P2 ;  /* 0x7c00000072097fae */ /* 0x000fe2000d121870 */
[----:B------:R-:W-:-:S02]  /*130e0*/  ISETP.GE.U32.AND P2, PT, R231, 0x7ffffeea, PT ;  /* 0x7ffffeeae700780c */ /* 0x000fc40003f46070 */
[----:B-1----:R-:W-:Y:S01]  /*130f0*/  IADD3 R231, R120, -0xd8, RZ ;  /* 0xffffff2878e77810 */ /* 0x002fe20007ffe0ff */
[----:B------:R-:W3:Y:S01]  /*13100*/  LDL.LU.64 R114, [R1+0x470] ;  /* 0x0004700001727983 */ /* 0x000ee20000300a00 */
[----:B--2---:R-:W-:-:S03]  /*13110*/  IMAD.WIDE R132, R243, 0x4, R112 ;  /* 0x00000004f3847825 */ /* 0x004fc600078e0270 */
[----:B------:R-:W2:Y:S01]  /*13120*/  LDL.LU.64 R112, [R1+0x460] ;  /* 0x0004600001707983 */ /* 0x000ea20000300a00 */
[----:B------:R-:W-:-:S03]  /*13130*/  IMAD.WIDE R130, R243, 0x4, R124 ;  /* 0x00000004f3827825 */ /* 0x000fc600078e027c */
[----:B------:R-:W-:Y:S01]  /*13140*/  STL.64 [R1+0x508], R132 ;  /* 0x0005088401007387 */ /* 0x000fe20000100a00 */
[----:B------:R-:W-:-:S03]  /*13150*/  IMAD.WIDE R126, R243, 0x4, R110 ;  /* 0x00000004f37e7825 */ /* 0x000fc600078e026e */
[----:B------:R-:W2:Y:S04]  /*13160*/  LDL.LU.64 R110, [R1+0x458] ;  /* 0x00045800016e7983 */ /* 0x000ea80000300a00 */
[----:B------:R1:W-:Y:S04]  /*13170*/  STL.64 [R1+0x500], R130 ;  /* 0x0005008201007387 */ /* 0x0003e80000100a00 */
[----:B------:R-:W-:Y:S04]  /*13180*/  STL.64 [R1+0x4f8], R126 ;  /* 0x0004f87e01007387 */ /* 0x000fe80000100a00 */
[----:B------:R-:W2:Y:S04]  /*13190*/  LDL.LU.64 R120, [R1+0x448] ;  /* 0x0004480001787983 */ /* 0x000ea80000300a00 */
[----:B------:R-:W-:Y:S01]  /*131a0*/  LDGSTS.E [R9+0x70004], desc[UR48][R132.64], !P1 ;  /* 0x7000400084097fae */ /* 0x000fe2000c921870 */
[----:B----4-:R-:W-:-:S03]  /*131b0*/  IMAD.WIDE R124, R243, 0x4, R232 ;  /* 0x00000004f37c7825 */ /* 0x010fc600078e02e8 */
[----:B------:R1:W-:Y:S04]  /*131c0*/  LDGSTS.E [R9+0x74004], desc[UR48][R130.64], !P1 ;  /* 0x7400400082097fae */ /* 0x0003e8000c921870 */
[----:B------:R5:W-:Y:S04]  /*131d0*/  STL.64 [R1+0x4f0], R124 ;  /* 0x0004f07c01007387 */ /* 0x000be80000100a00 */
[----:B------:R-:W4:Y:S04]  /*131e0*/  LDL.LU.64 R232, [R1+0x440] ;  /* 0x0004400001e87983 */ /* 0x000f280000300a00 */
[----:B------:R-:W-:Y:S04]  /*131f0*/  LDGSTS.E [R9+0x78004], desc[UR48][R126.64], !P1 ;  /* 0x780040007e097fae */ /* 0x000fe8000c921870 */
[----:B------:R5:W-:Y:S01]  /*13200*/  LDGSTS.E [R9+0x7c004], desc[UR48][R124.64], !P1 ;  /* 0x7c0040007c097fae */ /* 0x000be2000c921870 */
[----:B-1----:R-:W-:-:S04]  /*13210*/  IMAD.WIDE R130, R243, 0x4, R122 ;  /* 0x00000004f3827825 */ /* 0x002fc800078e027a */
[C---:B-----5:R-:W-:Y:S01]  /*13220*/  IMAD.WIDE R124, R243.reuse, 0x4, R118 ;  /* 0x00000004f37c7825 */ /* 0x060fe200078e0276 */
[----:B------:R-:W-:Y:S03]  /*13230*/  STL.64 [R1+0x4e8], R130 ;  /* 0x0004e88201007387 */ /* 0x000fe60000100a00 */
[C---:B------:R-:W-:Y:S01]  /*13240*/  IMAD.WIDE R122, R243.reuse, 0x4, R116 ;  /* 0x00000004f37a7825 */ /* 0x040fe200078e0274 */
[----:B------:R-:W5:Y:S04]  /*13250*/  LDL.LU.64 R126, [R1+0x438] ;  /* 0x00043800017e7983 */ /* 0x000f680000300a00 */
[----:B------:R-:W-:Y:S01]  /*13260*/  STL.64 [R1+0x4e0], R124 ;  /* 0x0004e07c01007387 */ /* 0x000fe20000100a00 */
[----:B------:R-:W-:-:S03]  /*13270*/  IMAD.WIDE R116, R243, 0x4, R246 ;  /* 0x00000004f3747825 */ /* 0x000fc600078e02f6 */
[----:B------:R-:W5:Y:S04]  /*13280*/  LDL.LU.64 R118, [R1+0x430] ;  /* 0x0004300001767983 */ /* 0x000f680000300a00 */
[----:B------:R-:W-:Y:S04]  /*13290*/  STL.64 [R1+0x4d8], R122 ;  /* 0x0004d87a01007387 */ /* 0x000fe80000100a00 */
[----:B------:R-:W5:Y:S04]  /*132a0*/  LDL.LU.64 R246, [R1+0x420] ;  /* 0x0004200001f67983 */ /* 0x000f680000300a00 */
[----:B------:R3:W-:Y:S04]  /*132b0*/  LDGSTS.E [R9+0x70008], desc[UR48][R130.64], !P6 ;  /* 0x7000800082097fae */ /* 0x0007e8000f121870 */
[----:B------:R2:W-:Y:S04]  /*132c0*/  LDGSTS.E [R9+0x74008], desc[UR48][R124.64], !P6 ;  /* 0x740080007c097fae */ /* 0x0005e8000f121870 */
[----:B------:R1:W-:Y:S04]  /*132d0*/  LDGSTS.E [R9+0x78008], desc[UR48][R122.64], !P6 ;  /* 0x780080007a097fae */ /* 0x0003e8000f121870 */
[----:B------:R1:W-:Y:S04]  /*132e0*/  STL.64 [R1+0x4d0], R116 ;  /* 0x0004d07401007387 */ /* 0x0003e80000100a00 */
[----:B------:R-:W-:Y:S04]  /*132f0*/  LDGSTS.E [R9+0x7c008], desc[UR48][R116.64], !P6 ;  /* 0x7c00800074097fae */ /* 0x000fe8000f121870 */
[----:B-1----:R-:W5:Y:S01]  /*13300*/  LDL.LU.64 R116, [R1+0x418] ;  /* 0x0004180001747983 */ /* 0x002f620000300a00 */
[----:B---3--:R-:W-:-:S03]  /*13310*/  IMAD.WIDE R130, R243, 0x4, R114 ;  /* 0x00000004f3827825 */ /* 0x008fc600078e0272 */
[----:B------:R-:W3:Y:S04]  /*13320*/  LDL.LU.64 R114, [R1+0x408] ;  /* 0x0004080001727983 */ /* 0x000ee80000300a00 */
[----:B------:R-:W-:Y:S04]  /*13330*/  STL.64 [R1+0x4c8], R130 ;  /* 0x0004c88201007387 */ /* 0x000fe80000100a00 */
[----:B------:R5:W-:Y:S01]  /*13340*/  LDGSTS.E [R9+0x7000c], desc[UR48][R130.64], !P3 ;  /* 0x7000c00082097fae */ /* 0x000be2000d921870 */
[----:B--2---:R-:W-:-:S03]  /*13350*/  IMAD.WIDE R124, R243, 0x4, R112 ;  /* 0x00000004f37c7825 */ /* 0x004fc600078e0270 */
[----:B------:R-:W2:Y:S04]  /*13360*/  LDL.LU.64 R112, [R1+0x400] ;  /* 0x0004000001707983 */ /* 0x000ea80000300a00 */
[----:B------:R-:W-:Y:S01]  /*13370*/  LDGSTS.E [R9+0x7400c], desc[UR48][R124.64], !P3 ;  /* 0x7400c0007c097fae */ /* 0x000fe2000d921870 */
[----:B------:R-:W-:-:S03]  /*13380*/  IMAD.WIDE R122, R243, 0x4, R110 ;  /* 0x00000004f37a7825 */ /* 0x000fc600078e026e */
[----:B------:R-:W2:Y:S04]  /*13390*/  LDL.LU.64 R110, [R1+0x3f0] ;  /* 0x0003f000016e7983 */ /* 0x000ea80000300a00 */
[----:B------:R1:W-:Y:S01]  /*133a0*/  STL.64 [R1+0x4c0], R124 ;  /* 0x0004c07c01007387 */ /* 0x0003e20000100a00 */
[----:B------:R-:W-:-:S03]  /*133b0*/  IMAD.WIDE R120, R243, 0x4, R120 ;  /* 0x00000004f3787825 */ /* 0x000fc600078e0278 */
[----:B------:R4:W-:Y:S04]  /*133c0*/  STL.64 [R1+0x4b8], R122 ;  /* 0x0004b87a01007387 */ /* 0x0009e80000100a00 */
[----:B------:R4:W-:Y:S04]  /*133d0*/  STL.64 [R1+0x4b0], R120 ;  /* 0x0004b07801007387 */ /* 0x0009e80000100a00 */
[----:B------:R-:W-:Y:S04]  /*133e0*/  LDGSTS.E [R9+0x7800c], desc[UR48][R122.64], !P3 ;  /* 0x7800c0007a097fae */ /* 0x000fe8000d921870 */
[----:B-1----:R-:W2:Y:S01]  /*133f0*/  LDL.LU.64 R124, [R1+0x3e8] ;  /* 0x0003e800017c7983 */ /* 0x002ea20000300a00 */
[----:B----4-:R-:W-:-:S03]  /*13400*/  IMAD.WIDE R132, R243, 0x4, R232 ;  /* 0x00000004f3847825 */ /* 0x010fc600078e02e8 */
[----:B------:R-:W-:Y:S04]  /*13410*/  LDGSTS.E [R9+0x7c00c], desc[UR48][R120.64], !P3 ;  /* 0x7c00c00078097fae */ /* 0x000fe8000d921870 */
[----:B------:R-:W4:Y:S04]  /*13420*/  LDL.LU.64 R122, [R1+0x3d8] ;  /* 0x0003d800017a7983 */ /* 0x000f280000300a00 */
[----:B------:R-:W-:Y:S04]  /*13430*/  LDGSTS.E [R6+0x60000], desc[UR48][R132.64], !P5 ;  /* 0x6000000084067fae */ /* 0x000fe8000e921870 */
[----:B------:R-:W4:Y:S04]  /*13440*/  LDL.LU.64 R120, [R1+0x3d0] ;  /* 0x0003d00001787983 */ /* 0x000f280000300a00 */
[----:B------:R-:W-:Y:S04]  /*13450*/  STL.64 [R1+0x6b0], R132 ;  /* 0x0006b08401007387 */ /* 0x000fe80000100a00 */
[----:B------:R-:W4:Y:S01]  /*13460*/  LDL.LU.64 R232, [R1+0x3c0] ;  /* 0x0003c00001e87983 */ /* 0x000f220000300a00 */
[----:B-----5:R-:W-:-:S04]  /*13470*/  IMAD.WIDE R130, R243, 0x4, R126 ;  /* 0x00000004f3827825 */ /* 0x020fc800078e027e */
[C---:B------:R-:W-:Y:S01]  /*13480*/  IMAD.WIDE R126, R243.reuse, 0x4, R118 ;  /* 0x00000004f37e7825 */ /* 0x040fe200078e0276 */
[----:B------:R1:W-:Y:S04]  /*13490*/  STL.64 [R1+0x6a8], R130 ;  /* 0x0006a88201007387 */ /* 0x0003e80000100a00 */
[----:B------:R1:W-:Y:S01]  /*134a0*/  LDGSTS.E [R6+0x64000], desc[UR48][R130.64], !P5 ;  /* 0x6400000082067fae */ /* 0x0003e2000e921870 */
[----:B------:R-:W-:-:S03]  /*134b0*/  IMAD.WIDE R118, R243, 0x4, R246 ;  /* 0x00000004f3767825 */ /* 0x000fc600078e02f6 */
[----:B------:R-:W-:Y:S04]  /*134c0*/  STL.64 [R1+0x6a0], R126 ;  /* 0x0006a07e01007387 */ /* 0x000fe80000100a00 */
[----:B------:R3:W-:Y:S04]  /*134d0*/  LDGSTS.E [R6+0x68000], desc[UR48][R126.64], !P5 ;  /* 0x680000007e067fae */ /* 0x0007e8000e921870 */
[----:B------:R5:W-:Y:S01]  /*134e0*/  STL.64 [R1+0x698], R118 ;  /* 0x0006987601007387 */ /* 0x000be20000100a00 */
[----:B------:R-:W-:Y:S01]  /*134f0*/  ISETP.GE.U32.AND P1, PT, R231, 0x7ffffee9, PT ;  /* 0x7ffffee9e700780c */ /* 0x000fe20003f26070 */
[----:B-1----:R-:W1:Y:S02]  /*13500*/  LDC R130, c[0x0][0x230] ;  /* 0x00008c00ff827b82 */ /* 0x002e640000000800 */
[----:B------:R-:W-:Y:S04]  /*13510*/  LDGSTS.E [R6+0x6c000], desc[UR48][R118.64], !P5 ;  /* 0x6c00000076067fae */ /* 0x000fe8000e921870 */
[----:B-----5:R-:W5:Y:S04]  /*13520*/  LDL.LU.64 R118, [R1+0x3b8] ;  /* 0x0003b80001767983 */ /* 0x020f680000300a00 */
[----:B------:R-:W5:Y:S01]  /*13530*/  LDL.LU.64 R246, [R1+0x3a8] ;  /* 0x0003a80001f67983 */ /* 0x000f620000300a00 */
[----:B------:R-:W-:-:S02]  /*13540*/  VIADD R231, R109, 0xffffff0b ;  /* 0xffffff0b6de77836 */ /* 0x000fc40000000000 */
[----:B------:R-:W1:Y:S03]  /*13550*/  LDC R109, c[0x0][0x230] ;  /* 0x00008c00ff6d7b82 */ /* 0x000e660000000800 */
[----:B------:R-:W-:Y:S02]  /*13560*/  ISETP.GE.U32.AND P6, PT, R231, 0x7ffffecc, PT ;  /* 0x7ffffecce700780c */ /* 0x000fe40003fc6070 */
[----:B------:R-:W-:-:S03]  /*13570*/  IADD3 R231, R108, -0xf6, RZ ;  /* 0xffffff0a6ce77810 */ /* 0x000fc60007ffe0ff */
[----:B------:R-:W4:Y:S01]  /*13580*/  LDC R108, c[0x0][0x230] ;  /* 0x00008c00ff6c7b82 */ /* 0x000f220000000800 */
[----:B------:R-:W-:Y:S01]  /*13590*/  IMAD.WIDE R132, R243, 0x4, R116 ;  /* 0x00000004f3847825 */ /* 0x000fe200078e0274 */
[----:B------:R-:W-:Y:S01]  /*135a0*/  ISETP.GE.U32.AND P3, PT, R231, 0x7ffffecb, PT ;  /* 0x7ffffecbe700780c */ /* 0x000fe20003f66070 */
[----:B------:R-:W5:Y:S02]  /*135b0*/  LDL.LU.64 R116, [R1+0x3a0] ;  /* 0x0003a00001747983 */ /* 0x000f640000300a00 */
[----:B------:R-:W-:Y:S02]  /*135c0*/  VIADD R231, R245, 0xffffff09 ;  /* 0xffffff09f5e77836 */ /* 0x000fe40000000000 */
[----:B---3--:R-:W-:Y:S01]  /*135d0*/  IMAD.WIDE R126, R243, 0x4, R114 ;  /* 0x00000004f37e7825 */ /* 0x008fe200078e0272 */
[----:B------:R3:W-:Y:S02]  /*135e0*/  STL.64 [R1+0x690], R132 ;  /* 0x0006908401007387 */ /* 0x0007e40000100a00 */
[----:B------:R-:W-:Y:S01]  /*135f0*/  ISETP.GE.U32.AND P5, PT, R231, 0x7ffffeca, PT ;  /* 0x7ffffecae700780c */ /* 0x000fe20003fa6070 */
[----:B------:R-:W5:Y:S01]  /*13600*/  LDC R245, c[0x0][0x230] ;  /* 0x00008c00fff57b82 */ /* 0x000f620000000800 */
[----:B------:R3:W-:Y:S01]  /*13610*/  LDGSTS.E [R6+0x60004], desc[UR48][R132.64], !P0 ;  /* 0x6000400084067fae */ /* 0x0007e2000c121870 */
[----:B-1----:R-:W-:-:S03]  /*13620*/  IADD3 R231, R109, -0xf8, RZ ;  /* 0xffffff086de77810 */ /* 0x002fc60007ffe0ff */
[----:B------:R-:W-:Y:S04]  /*13630*/  STL.64 [R1+0x688], R126 ;  /* 0x0006887e01007387 */ /* 0x000fe80000100a00 */
[----:B------:R1:W-:Y:S01]  /*13640*/  LDGSTS.E [R6+0x64004], desc[UR48][R126.64], !P0 ;  /* 0x640040007e067fae */ /* 0x0003e2000c121870 */
[----:B---3--:R-:W3:Y:S01]  /*13650*/  LDC R132, c[0x0][0x230] ;  /* 0x00008c00ff847b82 */ /* 0x008ee20000000800 */
[----:B--2---:R-:W-:-:S05]  /*13660*/  IMAD.WIDE R114, R243, 0x4, R112 ;  /* 0x00000004f3727825 */ /* 0x004fca00078e0270 */
[----:B------:R-:W-:Y:S01]  /*13670*/  LDGSTS.E [R6+0x68004], desc[UR48][R114.64], !P0 ;  /* 0x6800400072067fae */ /* 0x000fe2000c121870 */
[----:B------:R-:W-:-:S03]  /*13680*/  IMAD.WIDE R112, R243, 0x4, R110 ;  /* 0x00000004f3707825 */ /* 0x000fc600078e026e */
[----:B------:R-:W2:Y:S04]  /*13690*/  LDL.LU.64 R110, [R1+0x388] ;  /* 0x00038800016e7983 */ /* 0x000ea80000300a00 */
[----:B------:R1:W-:Y:S04]  /*136a0*/  STL.64 [R1+0x680], R114 ;  /* 0x0006807201007387 */ /* 0x0003e80000100a00 */
[----:B------:R3:W-:Y:S04]  /*136b0*/  STL.64 [R1+0x678], R112 ;  /* 0x0006787001007387 */ /* 0x0007e80000100a00 */
[----:B------:R-:W-:Y:S01]  /*136c0*/  LDGSTS.E [R6+0x6c004], desc[UR48][R112.64], !P0 ;  /* 0x6c00400070067fae */ /* 0x000fe2000c121870 */
[----:B------:R-:W-:-:S03]  /*136d0*/  ISETP.GE.U32.AND P0, PT, R231, 0x7ffffec9, PT ;  /* 0x7ffffec9e700780c */ /* 0x000fc60003f06070 */
[----:B-1----:R-:W2:Y:S01]  /*136e0*/  LDL.LU.64 R114, [R1+0x380] ;  /* 0x0003800001727983 */ /* 0x002ea20000300a00 */
[----:B------:R-:W-:-:S03]  /*136f0*/  IMAD.WIDE R126, R243, 0x4, R124 ;  /* 0x00000004f37e7825 */ /* 0x000fc600078e027c */
[----:B---3--:R-:W3:Y:S01]  /*13700*/  LDL.LU.64 R112, [R1+0x370] ;  /* 0x0003700001707983 */ /* 0x008ee20000300a00 */
[----:B----4-:R-:W-:-:S03]  /*13710*/  IMAD.WIDE R124, R243, 0x4, R122 ;  /* 0x00000004f37c7825 */ /* 0x010fc600078e027a */
[----:B------:R-:W-:Y:S01]  /*13720*/  STL.64 [R1+0x670], R126 ;  /* 0x0006707e01007387 */ /* 0x000fe20000100a00 */
[----:B------:R-:W-:-:S03]  /*13730*/  VIADD R231, R108, 0xffffff27 ;  /* 0xffffff276ce77836 */ /* 0x000fc60000000000 */
[----:B------:R-:W-:Y:S01]  /*13740*/  STL.64 [R1+0x668], R124 ;  /* 0x0006687c01007387 */ /* 0x000fe20000100a00 */
[----:B------:R-:W-:-:S03]  /*13750*/  IMAD.WIDE R122, R243, 0x4, R120 ;  /* 0x00000004f37a7825 */ /* 0x000fc600078e0278 */
[----:B------:R-:W4:Y:S04]  /*13760*/  LDL.LU.64 R108, [R1+0x368] ;  /* 0x00036800016c7983 */ /* 0x000f280000300a00 */
[----:B------:R-:W-:Y:S01]  /*13770*/  STL.64 [R1+0x660], R122 ;  /* 0x0006607a01007387 */ /* 0x000fe20000100a00 */
[----:B------:R-:W-:-:S03]  /*13780*/  IMAD.WIDE R120, R243, 0x4, R232 ;  /* 0x00000004f3787825 */ /* 0x000fc600078e02e8 */
[----:B------:R-:W-:Y:S04]  /*13790*/  LDGSTS.E [R6+0x60008], desc[UR48][R126.64], !P2 ;  /* 0x600080007e067fae */ /* 0x000fe8000d121870 */
[----:B------:R-:W4:Y:S04]  /*137a0*/  LDL.LU.64 R232, [R1+0x358] ;  /* 0x0003580001e87983 */ /* 0x000f280000300a00 */
[----:B------:R5:W-:Y:S04]  /*137b0*/  LDGSTS.E [R6+0x64008], desc[UR48][R124.64], !P2 ;  /* 0x640080007c067fae */ /* 0x000be8000d121870 */
[----:B------:R1:W-:Y:S04]  /*137c0*/  LDGSTS.E [R6+0x68008], desc[UR48][R122.64], !P2 ;  /* 0x680080007a067fae */ /* 0x0003e8000d121870 */
[----:B------:R1:W-:Y:S04]  /*137d0*/  STL.64 [R1+0x658], R120 ;  /* 0x0006587801007387 */ /* 0x0003e80000100a00 */
[----:B------:R-:W-:Y:S04]  /*137e0*/  LDGSTS.E [R6+0x6c008], desc[UR48][R120.64], !P2 ;  /* 0x6c00800078067fae */ /* 0x000fe8000d121870 */
[----:B-1----:R-:W4:Y:S01]  /*137f0*/  LDL.LU.64 R120, [R1+0x350] ;  /* 0x0003500001787983 */ /* 0x002f220000300a00 */
[----:B-----5:R-:W-:-:S03]  /*13800*/  IMAD.WIDE R124, R243, 0x4, R246 ;  /* 0x00000004f37c7825 */ /* 0x020fc600078e02f6 */
[----:B------:R-:W5:Y:S01]  /*13810*/  LDL.LU.64 R246, [R1+0x340] ;  /* 0x0003400001f67983 */ /* 0x000f620000300a00 */
[----:B------:R-:W-:Y:S01]  /*13820*/  IMAD.WIDE R126, R243, 0x4, R118 ;  /* 0x00000004f37e7825 */ /* 0x000fe200078e0276 */
[----:B------:R-:W-:-:S04]  /*13830*/  ISETP.GE.U32.AND P2, PT, R231, 0x7ffffee8, PT ;  /* 0x7ffffee8e700780c */ /* 0x000fc80003f46070 */
[----:B------:R-:W-:Y:S04]  /*13840*/  STL.64 [R1+0x650], R126 ;  /* 0x0006507e01007387 */ /* 0x000fe80000100a00 */
[----:B------:R-:W-:Y:S01]  /*13850*/  STL.64 [R1+0x648], R124 ;  /* 0x0006487c01007387 */ /* 0x000fe20000100a00 */
[----:B------:R-:W-:-:S03]  /*13860*/  IMAD.WIDE R122, R243, 0x4, R116 ;  /* 0x00000004f37a7825 */ /* 0x000fc600078e0274 */
[----:B------:R-:W5:Y:S01]  /*13870*/  LDL.LU.64 R118, [R1+0x320] ;  /* 0x0003200001767983 */ /* 0x000f620000300a00 */
[----:B------:R-:W-:-:S03]  /*13880*/  IADD3 R231, R130, -0xda, RZ ;  /* 0xffffff2682e77810 */ /* 0x000fc60007ffe0ff */
[----:B------:R-:W5:Y:S04]  /*13890*/  LDL.LU.64 R116, [R1+0x2f0] ;  /* 0x0002f00001747983 */ /* 0x000f680000300a00 */
[----:B------:R-:W-:Y:S04]  /*138a0*/  STL.64 [R1+0x640], R122 ;  /* 0x0006407a01007387 */ /* 0x000fe80000100a00 */
[----:B------:R-:W-:Y:S04]  /*138b0*/  LDGSTS.E [R6+0x6000c], desc[UR48][R126.64], !P1 ;  /* 0x6000c0007e067fae */ /* 0x000fe8000c921870 */
[----:B------:R-:W-:Y:S04]  /*138c0*/  LDGSTS.E [R6+0x6400c], desc[UR48][R124.64], !P1 ;  /* 0x6400c0007c067fae */ /* 0x000fe8000c921870 */
[----:B------:R-:W-:Y:S01]  /*138d0*/  LDGSTS.E [R6+0x6800c], desc[UR48][R122.64], !P1 ;  /* 0x6800c0007a067fae */ /* 0x000fe2000c921870 */
[----:B--2---:R-:W-:-:S05]  /*138e0*/  IMAD.WIDE R110, R243, 0x4, R110 ;  /* 0x00000004f36e7825 */ /* 0x004fca00078e026e */
[----:B------:R1:W-:Y:S04]  /*138f0*/  STL.64 [R1+0x638], R110 ;  /* 0x0006386e01007387 */ /* 0x0003e80000100a00 */
[----:B------:R1:W-:Y:S01]  /*13900*/  LDGSTS.E [R6+0x6c00c], desc[UR48][R110.64], !P1 ;  /* 0x6c00c0006e067fae */ /* 0x0003e2000c921870 */
[----:B------:R-:W-:-:S03]  /*13910*/  IMAD.WIDE R134, R243, 0x4, R114 ;  /* 0x00000004f3867825 */ /* 0x000fc600078e0272 */
[----:B------:R-:W2:Y:S01]  /*13920*/  LDL.LU.64 R114, [R1+0x298] ;  /* 0x0002980001727983 */ /* 0x000ea20000300a00 */
[----:B-1----:R-:W1:Y:S03]  /*13930*/  LDC R111, c[0x0][0x230] ;  /* 0x00008c00ff6f7b82 */ /* 0x002e660000000800 */
[----:B------:R-:W2:Y:S01]  /*13940*/  LDL.LU.64 R126, [R1+0x280] ;  /* 0x00028000017e7983 */ /* 0x000ea20000300a00 */
[----:B---3--:R-:W-:-:S03]  /*13950*/  IMAD.WIDE R130, R243, 0x4, R112 ;  /* 0x00000004f3827825 */ /* 0x008fc600078e0270 */
[----:B------:R-:W-:Y:S01]  /*13960*/  STL.64 [R1+0x4a8], R134 ;  /* 0x0004a88601007387 */ /* 0x000fe20000100a00 */
[----:B------:R-:W3:Y:S03]  /*13970*/  LDC R110, c[0x0][0x230] ;  /* 0x00008c00ff6e7b82 */ /* 0x000ee60000000800 */
[----:B------:R-:W3:Y:S04]  /*13980*/  LDL.LU.64 R124, [R1+0x270] ;  /* 0x00027000017c7983 */ /* 0x000ee80000300a00 */
[----:B------:R-:W-:Y:S01]  /*13990*/  STL.64 [R1+0x4a0], R130 ;  /* 0x0004a08201007387 */ /* 0x000fe20000100a00 */
[----:B----4-:R-:W-:-:S03]  /*139a0*/  IMAD.WIDE R112, R243, 0x4, R108 ;  /* 0x00000004f3707825 */ /* 0x010fc600078e026c */
[----:B------:R-:W4:Y:S04]  /*139b0*/  LDL.LU.64 R122, [R1+0x260] ;  /* 0x00026000017a7983 */ /* 0x000f280000300a00 */
[----:B------:R-:W-:Y:S01]  /*139c0*/  LDGSTS.E [R6+0x70000], desc[UR48][R134.64], !P6 ;  /* 0x7000000086067fae */ /* 0x000fe2000f121870 */
[----:B------:R-:W-:-:S03]  /*139d0*/  IMAD.WIDE R108, R243, 0x4, R232 ;  /* 0x00000004f36c7825 */ /* 0x000fc600078e02e8 */
[----:B------:R1:W-:Y:S04]  /*139e0*/  STL.64 [R1+0x498], R112 ;  /* 0x0004987001007387 */ /* 0x0003e80000100a00 */
[----:B------:R1:W-:Y:S04]  /*139f0*/  LDGSTS.E [R6+0x74000], desc[UR48][R130.64], !P6 ;  /* 0x7400000082067fae */ /* 0x0003e8000f121870 */
[----:B------:R1:W-:Y:S04]  /*13a00*/  STL.64 [R1+0x440], R108 ;  /* 0x0004406c01007387 */ /* 0x0003e80000100a00 */
[----:B------:R-:W-:Y:S04]  /*13a10*/  LDGSTS.E [R6+0x78000], desc[UR48][R112.64], !P6 ;  /* 0x7800000070067fae */ /* 0x000fe8000f121870 */
[----:B------:R-:W-:Y:S04]  /*13a20*/  LDGSTS.E [R6+0x7c000], desc[UR48][R108.64], !P6 ;  /* 0x7c0000006c067fae */ /* 0x000fe8000f121870 */
[----:B-1----:R-:W4:Y:S04]  /*13a30*/  LDL.LU.64 R112, [R1+0x250] ;  /* 0x0002500001707983 */ /* 0x002f280000300a00 */
[----:B------:R-:W4:Y:S01]  /*13a40*/  LDL.LU.64 R108, [R1+0x240] ;  /* 0x00024000016c7983 */ /* 0x000f220000300a00 */
[----:B------:R-:W-:-:S03]  /*13a50*/  IMAD.WIDE R130, R243, 0x4, R120 ;  /* 0x00000004f3827825 */ /* 0x000fc600078e0278 */
[----:B------:R-:W4:Y:S04]  /*13a60*/  LDL.LU.64 R232, [R1+0x230] ;  /* 0x0002300001e87983 */ /* 0x000f280000300a00 */
[----:B------:R1:W-:Y:S01]  /*13a70*/  LDGSTS.E [R6+0x70004], desc[UR48][R130.64], !P3 ;  /* 0x7000400082067fae */ /* 0x0003e2000d921870 */
[----:B-----5:R-:W-:-:S03]  /*13a80*/  IMAD.WIDE R120, R243, 0x4, R246 ;  /* 0x00000004f3787825 */ /* 0x020fc600078e02f6 */
[----:B------:R-:W5:Y:S04]  /*13a90*/  LDL.LU.64 R246, [R1+0x220] ;  /* 0x0002200001f67983 */ /* 0x000f680000300a00 */
[----:B------:R-:W-:Y:S04]  /*13aa0*/  STL.64 [R1+0x3d0], R130 ;  /* 0x0003d08201007387 */ /* 0x000fe80000100a00 */
[----:B------:R1:W-:Y:S04]  /*13ab0*/  STL.64 [R1+0x308], R120 ;  /* 0x0003087801007387 */ /* 0x0003e80000100a00 */
[----:B------:R-:W-:Y:S01]  /*13ac0*/  LDGSTS.E [R6+0x74004], desc[UR48][R120.64], !P3 ;  /* 0x7400400078067fae */ /* 0x000fe2000d921870 */
[----:B------:R-:W-:-:S04]  /*13ad0*/  IMAD.WIDE R118, R243, 0x4, R118 ;  /* 0x00000004f3767825 */ /* 0x000fc800078e0276 */
[C---:B------:R-:W-:Y:S01]  /*13ae0*/  IMAD.WIDE R116, R243.reuse, 0x4, R116 ;  /* 0x00000004f3747825 */ /* 0x040fe200078e0274 */
[----:B------:R1:W-:Y:S04]  /*13af0*/  STL.64 [R1+0x318], R118 ;  /* 0x0003187601007387 */ /* 0x0003e80000100a00 */
[----:B------:R1:W-:Y:S04]  /*13b00*/  STL.64 [R1+0x330], R116 ;  /* 0x0003307401007387 */ /* 0x0003e80000100a00 */
[----:B-1----:R-:W5:Y:S04]  /*13b10*/  LDL.LU.64 R120, [R1+0x210] ;  /* 0x0002100001787983 */ /* 0x002f680000300a00 */
[----:B------:R-:W-:Y:S04]  /*13b20*/  LDGSTS.E [R6+0x78004], desc[UR48][R118.64], !P3 ;  /* 0x7800400076067fae */ /* 0x000fe8000d921870 */
[----:B------:R-:W-:Y:S04]  /*13b30*/  LDGSTS.E [R6+0x7c004], desc[UR48][R116.64], !P3 ;  /* 0x7c00400074067fae */ /* 0x000fe8000d921870 */
[----:B------:R-:W5:Y:S04]  /*13b40*/  LDL.LU.64 R118, [R1+0x200] ;  /* 0x0002000001767983 */ /* 0x000f680000300a00 */
[----:B------:R-:W5:Y:S01]  /*13b50*/  LDL.LU.64 R116, [R1+0x1f0] ;  /* 0x0001f00001747983 */ /* 0x000f620000300a00 */
[----:B--2---:R-:W-:-:S04]  /*13b60*/  IMAD.WIDE R114, R243, 0x4, R114 ;  /* 0x00000004f3727825 */ /* 0x004fc800078e0272 */
[C---:B------:R-:W-:Y:S01]  /*13b70*/  IMAD.WIDE R126, R243.reuse, 0x4, R126 ;  /* 0x00000004f37e7825 */ /* 0x040fe200078e027e */
[----:B------:R1:W-:Y:S03]  /*13b80*/  STL.64 [R1+0x340], R114 ;  /* 0x0003407201007387 */ /* 0x0003e60000100a00 */
[C---:B---3--:R-:W-:Y:S01]  /*13b90*/  IMAD.WIDE R124, R243.reuse, 0x4, R124 ;  /* 0x00000004f37c7825 */ /* 0x048fe200078e027c */
[----:B------:R2:W-:Y:S04]  /*13ba0*/  STL.64 [R1+0x358], R126 ;  /* 0x0003587e01007387 */ /* 0x0005e80000100a00 */
[----:B------:R-:W-:Y:S01]  /*13bb0*/  LDGSTS.E [R6+0x70008], desc[UR48][R114.64], !P5 ;  /* 0x7000800072067fae */ /* 0x000fe2000e921870 */
[----:B----4-:R-:W-:-:S03]  /*13bc0*/  IMAD.WIDE R122, R243, 0x4, R122 ;  /* 0x00000004f37a7825 */ /* 0x010fc600078e027a */
[----:B------:R3:W-:Y:S04]  /*13bd0*/  STL.64 [R1+0x368], R124 ;  /* 0x0003687c01007387 */ /* 0x0007e80000100a00 */
[----:B------:R2:W-:Y:S04]  /*13be0*/  LDGSTS.E [R6+0x74008], desc[UR48][R126.64], !P5 ;  /* 0x740080007e067fae */ /* 0x0005e8000e921870 */
[----:B-1----:R-:W4:Y:S04]  /*13bf0*/  LDL.LU.64 R114, [R1+0x1e0] ;  /* 0x0001e00001727983 */ /* 0x002f280000300a00 */
[----:B------:R5:W-:Y:S04]  /*13c00*/  STL.64 [R1+0x370], R122 ;  /* 0x0003707a01007387 */ /* 0x000be80000100a00 */
[----:B------:R3:W-:Y:S04]  /*13c10*/  LDGSTS.E [R6+0x78008], desc[UR48][R124.64], !P5 ;  /* 0x780080007c067fae */ /* 0x0007e8000e921870 */
[----:B------:R5:W-:Y:S01]  /*13c20*/  LDGSTS.E [R6+0x7c008], desc[UR48][R122.64], !P5 ;  /* 0x7c0080007a067fae */ /* 0x000be2000e921870 */
[----:B------:R-:W-:-:S03]  /*13c30*/  IMAD.WIDE R130, R243, 0x4, R112 ;  /* 0x00000004f3827825 */ /* 0x000fc600078e0270 */
[----:B------:R-:W4:Y:S01]  /*13c40*/  LDL.LU.64 R112, [R1+0x1d0] ;  /* 0x0001d00001707983 */ /* 0x000f220000300a00 */
[----:B--2---:R-:W-:-:S03]  /*13c50*/  IMAD.WIDE R126, R243, 0x4, R108 ;  /* 0x00000004f37e7825 */ /* 0x004fc600078e026c */
[----:B------:R1:W-:Y:S01]  /*13c60*/  STL.64 [R1+0x378], R130 ;  /* 0x0003788201007387 */ /* 0x0003e20000100a00 */
[----:B---3--:R-:W-:-:S03]  /*13c70*/  IMAD.WIDE R124, R243, 0x4, R232 ;  /* 0x00000004f37c7825 */ /* 0x008fc600078e02e8 */
[----:B------:R-:W2:Y:S04]  /*13c80*/  LDL.LU.64 R108, [R1+0x1c0] ;  /* 0x0001c000016c7983 */ /* 0x000ea80000300a00 */
[----:B------:R3:W-:Y:S04]  /*13c90*/  STL.64 [R1+0x380], R126 ;  /* 0x0003807e01007387 */ /* 0x0007e80000100a00 */
[----:B------:R-:W2:Y:S04]  /*13ca0*/  LDL.LU.64 R232, [R1+0x1b0] ;  /* 0x0001b00001e87983 */ /* 0x000ea80000300a00 */
[----:B------:R3:W-:Y:S04]  /*13cb0*/  STL.64 [R1+0x3a0], R124 ;  /* 0x0003a07c01007387 */ /* 0x0007e80000100a00 */
[----:B------:R2:W-:Y:S01]  /*13cc0*/  LDGSTS.E [R6+0x7000c], desc[UR48][R130.64], !P0 ;  /* 0x7000c00082067fae */ /* 0x0005e2000c121870 */
[----:B------:R-:W-:-:S03]  /*13cd0*/  ISETP.GE.U32.AND P1, PT, R231, 0x7ffffee7, PT ;  /* 0x7ffffee7e700780c */ /* 0x000fc60003f26070 */
[----:B------:R2:W-:Y:S01]  /*13ce0*/  LDGSTS.E [R6+0x7400c], desc[UR48][R126.64], !P0 ;  /* 0x7400c0007e067fae */ /* 0x0005e2000c121870 */
[----:B-----5:R-:W-:-:S03]  /*13cf0*/  IMAD.WIDE R122, R243, 0x4, R246 ;  /* 0x00000004f37a7825 */ /* 0x020fc600078e02f6 */
[----:B------:R-:W5:Y:S04]  /*13d00*/  LDL.LU.64 R246, [R1+0x1a0] ;  /* 0x0001a00001f67983 */ /* 0x000f680000300a00 */
[----:B------:R3:W-:Y:S04]  /*13d10*/  STL.64 [R1+0x3b8], R122 ;  /* 0x0003b87a01007387 */ /* 0x0007e80000100a00 */
[----:B-1----:R-:W5:Y:S01]  /*13d20*/  LDL.LU.64 R130, [R1+0x190] ;  /* 0x0001900001827983 */ /* 0x002f620000300a00 */
[----:B------:R-:W-:Y:S02]  /*13d30*/  VIADD R231, R245, 0xffffff25 ;  /* 0xffffff25f5e77836 */ /* 0x000fe40000000000 */
[----:B------:R-:W1:Y:S01]  /*13d40*/  LDC R245, c[0x0][0x230] ;  /* 0x00008c00fff57b82 */ /* 0x000e620000000800 */
[----:B------:R1:W-:Y:S04]  /*13d50*/  LDGSTS.E [R6+0x7800c], desc[UR48][R124.64], !P0 ;  /* 0x7800c0007c067fae */ /* 0x0003e8000c121870 */
[----:B------:R1:W-:Y:S01]  /*13d60*/  LDGSTS.E [R6+0x7c00c], desc[UR48][R122.64], !P0 ;  /* 0x7c00c0007a067fae */ /* 0x0003e2000c121870 */
[----:B------:R-:W-:-:S05]  /*13d70*/  IMAD.WIDE R120, R243, 0x4, R120 ;  /* 0x00000004f3787825 */ /* 0x000fca00078e0278 */
[----:B------:R4:W-:Y:S04]  /*13d80*/  STL.64 [R1+0x630], R120 ;  /* 0x0006307801007387 */ /* 0x0009e80000100a00 */
[----:B---3--:R-:W3:Y:S01]  /*13d90*/  LDL.LU.64 R126, [R1+0x180] ;  /* 0x00018000017e7983 */ /* 0x008ee20000300a00 */
[----:B------:R-:W-:-:S03]  /*13da0*/  IMAD.WIDE R118, R243, 0x4, R118 ;  /* 0x00000004f3767825 */ /* 0x000fc600078e0276 */
[----:B------:R3:W-:Y:S01]  /*13db0*/  LDGSTS.E [R4+0x60000], desc[UR48][R120.64], !P2 ;  /* 0x6000000078047fae */ /* 0x0007e2000d121870 */
[----:B------:R-:W-:-:S03]  /*13dc0*/  IMAD.WIDE R116, R243, 0x4, R116 ;  /* 0x00000004f3747825 */ /* 0x000fc600078e0274 */
[----:B------:R1:W-:Y:S04]  /*13dd0*/  STL.64 [R1+0x628], R118 ;  /* 0x0006287601007387 */ /* 0x0003e80000100a00 */
[----:B------:R-:W3:Y:S04]  /*13de0*/  LDL.LU.64 R124, [R1+0x170] ;  /* 0x00017000017c7983 */ /* 0x000ee80000300a00 */
[----:B------:R1:W-:Y:S04]  /*13df0*/  STL.64 [R1+0x620], R116 ;  /* 0x0006207401007387 */ /* 0x0003e80000100a00 */
[----:B------:R-:W3:Y:S01]  /*13e00*/  LDL.LU.64 R122, [R1+0x160] ;  /* 0x00016000017a7983 */ /* 0x000ee20000300a00 */
[----:B------:R-:W-:-:S02]  /*13e10*/  ISETP.GE.U32.AND P6, PT, R231, 0x7ffffee6, PT ;  /* 0x7ffffee6e700780c */ /* 0x000fc40003fc6070 */
[----:B------:R-:W-:Y:S01]  /*13e20*/  IADD3 R231, R132, -0xdc, RZ ;  /* 0xffffff2484e77810 */ /* 0x000fe20007ffe0ff */
[----:B------:R3:W-:Y:S04]  /*13e30*/  LDGSTS.E [R4+0x64000], desc[UR48][R118.64], !P2 ;  /* 0x6400000076047fae */ /* 0x0007e8000d121870 */
[----:B------:R3:W-:Y:S01]  /*13e40*/  LDGSTS.E [R4+0x68000], desc[UR48][R116.64], !P2 ;  /* 0x6800000074047fae */ /* 0x0007e2000d121870 */
[----:B----4-:R-:W-:-:S05]  /*13e50*/  IMAD.WIDE R114, R243, 0x4, R114 ;  /* 0x00000004f3727825 */ /* 0x010fca00078e0272 */
[----:B------:R4:W-:Y:S04]  /*13e60*/  STL.64 [R1+0x618], R114 ;  /* 0x0006187201007387 */ /* 0x0009e80000100a00 */
[----:B------:R-:W3:Y:S04]  /*13e70*/  LDL.LU.64 R120, [R1+0x150] ;  /* 0x0001500001787983 */ /* 0x000ee80000300a00 */
[----:B-1----:R-:W3:Y:S04]  /*13e80*/  LDL.LU.64 R118, [R1+0x140] ;  /* 0x0001400001767983 */ /* 0x002ee80000300a00 */
[----:B------:R1:W-:Y:S04]  /*13e90*/  LDGSTS.E [R4+0x6c000], desc[UR48][R114.64], !P2 ;  /* 0x6c00000072047fae */ /* 0x0003e8000d121870 */
[----:B------:R-:W3:Y:S01]  /*13ea0*/  LDL.LU.64 R116, [R1+0x130] ;  /* 0x0001300001747983 */ /* 0x000ee20000300a00 */
[----:B------:R-:W-:-:S03]  /*13eb0*/  IMAD.WIDE R112, R243, 0x4, R112 ;  /* 0x00000004f3707825 */ /* 0x000fc600078e0270 */
[----:B----4-:R-:W1:Y:S01]  /*13ec0*/  LDL.LU.64 R114, [R1+0x120] ;  /* 0x0001200001727983 */ /* 0x010e620000300a00 */
[----:B--2---:R-:W-:-:S03]  /*13ed0*/  IMAD.WIDE R108, R243, 0x4, R108 ;  /* 0x00000004f36c7825 */ /* 0x004fc600078e026c */
[----:B------:R-:W-:Y:S01]  /*13ee0*/  STL.64 [R1+0x610], R112 ;  /* 0x0006107001007387 */ /* 0x000fe20000100a00 */
[----:B------:R-:W-:-:S03]  /*13ef0*/  IMAD.WIDE R134, R243, 0x4, R232 ;  /* 0x00000004f3867825 */ /* 0x000fc600078e02e8 */
[----:B------:R2:W-:Y:S04]  /*13f00*/  STL.64 [R1+0x588], R108 ;  /* 0x0005886c01007387 */ /* 0x0005e80000100a00 */
[----:B------:R-:W-:Y:S04]  /*13f10*/  LDGSTS.E [R4+0x60004], desc[UR48][R112.64], !P1 ;  /* 0x6000400070047fae */ /* 0x000fe8000c921870 */
[----:B------:R4:W-:Y:S04]  /*13f20*/  STL.64 [R1+0x580], R134 ;  /* 0x0005808601007387 */ /* 0x0009e80000100a00 */
[----:B------:R1:W-:Y:S01]  /*13f30*/  LDGSTS.E [R4+0x64004], desc[UR48][R108.64], !P1 ;  /* 0x640040006c047fae */ /* 0x0003e2000c921870 */
[----:B-----5:R-:W-:Y:S01]  /*13f40*/  IMAD.WIDE R132, R243, 0x4, R246 ;  /* 0x00000004f3847825 */ /* 0x020fe200078e02f6 */
[----:B------:R-:W-:-:S02]  /*13f50*/  ISETP.GE.U32.AND P3, PT, R231, 0x7ffffee5, PT ;  /* 0x7ffffee5e700780c */ /* 0x000fc40003f66070 */
[----:B------:R-:W-:Y:S04]  /*13f60*/  LDGSTS.E [R4+0x68004], desc[UR48][R134.64], !P1 ;  /* 0x6800400086047fae */ /* 0x000fe8000c921870 */
[----:B------:R5:W-:Y:S04]  /*13f70*/  STL.64 [R1+0x578], R132 ;  /* 0x0005788401007387 */ /* 0x000be80000100a00 */
[----:B--2---:R-:W2:Y:S04]  /*13f80*/  LDL.LU.64 R108, [R1+0x110] ;  /* 0x00011000016c7983 */ /* 0x004ea80000300a00 */
[----:B------:R-:W2:Y:S04]  /*13f90*/  LDL.LU.64 R232, [R1+0x68] ;  /* 0x0000680001e87983 */ /* 0x000ea80000300a00 */
[----:B------:R-:W2:Y:S04]  /*13fa0*/  LDL.LU.64 R246, [R1+0x48] ;  /* 0x0000480001f67983 */ /* 0x000ea80000300a00 */
[----:B------:R-:W2:Y:S01]  /*13fb0*/  LDL.LU.64 R112, [R1+0x28] ;  /* 0x0000280001707983 */ /* 0x000ea20000300a00 */
[----:B------:R-:W-:-:S02]  /*13fc0*/  VIADD R231, R111, 0xffffff07 ;  /* 0xffffff076fe77836 */ /* 0x000fc40000000000 */
[----:B------:R-:W5:Y:S01]  /*13fd0*/  LDC R111, c[0x0][0x230] ;  /* 0x00008c00ff6f7b82 */ /* 0x000f620000000800 */
[----:B------:R-:W-:Y:S01]  /*13fe0*/  IMAD.WIDE R130, R243, 0x4, R130 ;  /* 0x00000004f3827825 */ /* 0x000fe200078e0282 */
[----:B----4-:R-:W4:Y:S01]  /*13ff0*/  LDL.LU.64 R134, [R1+0xaa8] ;  /* 0x000aa80001867983 */ /* 0x010f220000300a00 */
[----:B------:R-:W-:Y:S02]  /*14000*/  ISETP.GE.U32.AND P5, PT, R231, 0x7ffffec8, PT ;  /* 0x7ffffec8e700780c */ /* 0x000fe40003fa6070 */
[----:B------:R-:W-:Y:S01]  /*14010*/  IADD3 R231, R110, -0xfa, RZ ;  /* 0xffffff066ee77810 */ /* 0x000fe20007ffe0ff */
[----:B------:R-:W-:Y:S02]  /*14020*/  LDGSTS.E [R4+0x6c004], desc[UR48][R132.64], !P1 ;  /* 0x6c00400084047fae */ /* 0x000fe4000c921870 */
[----:B------:R-:W5:Y:S01]  /*14030*/  LDC R110, c[0x0][0x230] ;  /* 0x00008c00ff6e7b82 */ /* 0x000f620000000800 */
[----:B------:R-:W-:Y:S01]  /*14040*/  ISETP.GE.U32.AND P0, PT, R231, 0x7ffffec7, PT ;  /* 0x7ffffec7e700780c */ /* 0x000fe20003f06070 */
[----:B------:R-:W-:Y:S01]  /*14050*/  VIADD R231, R245, 0xffffff05 ;  /* 0xffffff05f5e77836 */ /* 0x000fe20000000000 */
[----:B------:R-:W-:Y:S01]  /*14060*/  LDGSTS.E [R4+0x60008], desc[UR48][R130.64], !P6 ;  /* 0x6000800082047fae */ /* 0x000fe2000f121870 */
[----:B---3--:R-:W-:-:S03]  /*14070*/  IMAD.WIDE R126, R243, 0x4, R126 ;  /* 0x00000004f37e7825 */ /* 0x008fc600078e027e */
[----:B------:R-:W-:Y:S01]  /*14080*/  ISETP.GE.U32.AND P2, PT, R231, 0x7ffffec6, PT ;  /* 0x7ffffec6e700780c */ /* 0x000fe20003f46070 */
[----:B------:R-:W3:Y:S01]  /*14090*/  LDC R245, c[0x0][0x230] ;  /* 0x00008c00fff57b82 */ /* 0x000ee20000000800 */
[----:B------:R-:W-:Y:S04]  /*140a0*/  LDGSTS.E [R4+0x64008], desc[UR48][R126.64], !P6 ;  /* 0x640080007e047fae */ /* 0x000fe8000f121870 */
[----:B-----5:R-:W5:Y:S01]  /*140b0*/  LDL.LU.64 R132, [R1+0xaa0] ;  /* 0x000aa00001847983 */ /* 0x020f620000300a00 */
[----:B------:R-:W-:Y:S01]  /*140c0*/  IADD3 R231, R111, -0xfc, RZ ;  /* 0xffffff046fe77810 */ /* 0x000fe20007ffe0ff */
[----:B------:R-:W-:Y:S02]  /*140d0*/  IMAD.WIDE R124, R243, 0x4, R124 ;  /* 0x00000004f37c7825 */ /* 0x000fe400078e027c */
[----:B------:R3:W-:Y:S01]  /*140e0*/  STL.64 [R1+0x570], R130 ;  /* 0x0005708201007387 */ /* 0x0007e20000100a00 */
[----:B------:R-:W-:-:S03]  /*140f0*/  ISETP.GE.U32.AND P1, PT, R231, 0x7ffffec5, PT ;  /* 0x7ffffec5e700780c */ /* 0x000fc60003f26070 */
[----:B------:R3:W-:Y:S01]  /*14100*/  STL.64 [R1+0x568], R126 ;  /* 0x0005687e01007387 */ /* 0x0007e20000100a00 */
[----:B------:R-:W-:-:S03]  /*14110*/  IMAD.WIDE R122, R243, 0x4, R122 ;  /* 0x00000004f37a7825 */ /* 0x000fc600078e027a */
[----:B------:R-:W-:Y:S01]  /*14120*/  LDGSTS.E [R4+0x68008], desc[UR48][R124.64], !P6 ;  /* 0x680080007c047fae */ /* 0x000fe2000f121870 */
[----:B------:R-:W-:-:S03]  /*14130*/  VIADD R231, R110, 0xffffff23 ;  /* 0xffffff236ee77836 */ /* 0x000fc60000000000 */
[----:B------:R-:W4:Y:S04]  /*14140*/  LDL.LU.64 R110, [R1+0x8] ;  /* 0x00000800016e7983 */ /* 0x000f280000300a00 */
[----:B------:R3:W-:Y:S04]  /*14150*/  STL.64 [R1+0x560], R124 ;  /* 0x0005607c01007387 */ /* 0x0007e80000100a00 */
[----:B---3--:R-:W3:Y:S04]  /*14160*/  LDL.LU.64 R130, [R1+0xa98] ;  /* 0x000a980001827983 */ /* 0x008ee80000300a00 */
[----:B------:R1:W-:Y:S04]  /*14170*/  STL.64 [R1+0x558], R122 ;  /* 0x0005587a01007387 */ /* 0x0003e80000100a00 */
[----:B------:R-:W5:Y:S04]  /*14180*/  LDL.LU.64 R126, [R1+0xa90] ;  /* 0x000a9000017e7983 */ /* 0x000f680000300a00 */
[----:B------:R-:W3:Y:S04]  /*14190*/  LDL.LU.64 R124, [R1+0xa88] ;  /* 0x000a8800017c7983 */ /* 0x000ee80000300a00 */
[----:B------:R-:W-:Y:S04]  /*141a0*/  LDGSTS.E [R4+0x6c008], desc[UR48][R122.64], !P6 ;  /* 0x6c0080007a047fae */ /* 0x000fe8000f121870 */
[----:B-1----:R-:W3:Y:S01]  /*141b0*/  LDL.LU.64 R122, [R1+0xa80] ;  /* 0x000a8000017a7983 */ /* 0x002ee20000300a00 */
[----:B------:R-:W-:-:S04]  /*141c0*/  IMAD.WIDE R120, R243, 0x4, R120 ;  /* 0x00000004f3787825 */ /* 0x000fc800078e0278 */
[C---:B------:R-:W-:Y:S01]  /*141d0*/  IMAD.WIDE R118, R243.reuse, 0x4, R118 ;  /* 0x00000004f3767825 */ /* 0x040fe200078e0276 */
[----:B------:R1:W-:Y:S04]  /*141e0*/  STL.64 [R1+0x550], R120 ;  /* 0x0005507801007387 */ /* 0x0003e80000100a00 */
[----:B------:R1:W-:Y:S01]  /*141f0*/  STL.64 [R1+0x548], R118 ;  /* 0x0005487601007387 */ /* 0x0003e20000100a00 */
[----:B------:R-:W-:-:S03]  /*14200*/  IMAD.WIDE R116, R243, 0x4, R116 ;  /* 0x00000004f3747825 */ /* 0x000fc600078e0274 */
[----:B------:R-:W-:Y:S04]  /*14210*/  LDGSTS.E [R4+0x6000c], desc[UR48][R120.64], !P3 ;  /* 0x6000c00078047fae */ /* 0x000fe8000d921870 */
[----:B------:R-:W-:Y:S01]  /*14220*/  LDGSTS.E [R4+0x6400c], desc[UR48][R118.64], !P3 ;  /* 0x6400c00076047fae */ /* 0x000fe2000d921870 */
[----:B------:R-:W-:-:S03]  /*14230*/  IMAD.WIDE R114, R243, 0x4, R114 ;  /* 0x00000004f3727825 */ /* 0x000fc600078e0272 */
[----:B------:R-:W-:Y:S04]  /*14240*/  LDGSTS.E [R4+0x6800c], desc[UR48][R116.64], !P3 ;  /* 0x6800c00074047fae */ /* 0x000fe8000d921870 */
[----:B-1----:R-:W3:Y:S04]  /*14250*/  LDL.LU.64 R120, [R1+0xa78] ;  /* 0x000a780001787983 */ /* 0x002ee80000300a00 */
[----:B------:R1:W-:Y:S04]  /*14260*/  STL.64 [R1+0x540], R116 ;  /* 0x0005407401007387 */ /* 0x0003e80000100a00 */
[----:B------:R-:W3:Y:S04]  /*14270*/  LDL.LU.64 R118, [R1+0xa70] ;  /* 0x000a700001767983 */ /* 0x000ee80000300a00 */
[----:B------:R2:W-:Y:S04]  /*14280*/  STL.64 [R1+0x538], R114 ;  /* 0x0005387201007387 */ /* 0x0005e80000100a00 */
[----:B-1----:R-:W5:Y:S04]  /*14290*/  LDL.LU.64 R116, [R1+0xa68] ;  /* 0x000a680001747983 */ /* 0x002f680000300a00 */
[----:B------:R-:W-:Y:S04]  /*142a0*/  LDGSTS.E [R4+0x6c00c], desc[UR48][R114.64], !P3 ;  /* 0x6c00c00072047fae */ /* 0x000fe8000d921870 */
[----:B--2---:R-:W2:Y:S01]  /*142b0*/  LDL.LU.64 R114, [R1+0xa60] ;  /* 0x000a600001727983 */ /* 0x004ea20000300a00 */
[----:B------:R-:W-:-:S04]  /*142c0*/  IMAD.WIDE R108, R243, 0x4, R108 ;  /* 0x00000004f36c7825 */ /* 0x000fc800078e026c */
[C---:B------:R-:W-:Y:S01]  /*142d0*/  IMAD.WIDE R232, R243.reuse, 0x4, R232 ;  /* 0x00000004f3e87825 */ /* 0x040fe200078e02e8 */
[----:B------:R1:W-:Y:S03]  /*142e0*/  STL.64 [R1+0x490], R108 ;  /* 0x0004906c01007387 */ /* 0x0003e60000100a00 */
[C---:B------:R-:W-:Y:S01]  /*142f0*/  IMAD.WIDE R246, R243.reuse, 0x4, R246 ;  /* 0x00000004f3f67825 */ /* 0x040fe200078e02f6 */
[----:B------:R1:W-:Y:S03]  /*14300*/  STL.64 [R1+0x488], R232 ;  /* 0x000488e801007387 */ /* 0x0003e60000100a00 */
[C---:B------:R-:W-:Y:S01]  /*14310*/  IMAD.WIDE R112, R243.reuse, 0x4, R112 ;  /* 0x00000004f3707825 */ /* 0x040fe200078e0270 */
[----:B------:R-:W-:Y:S04]  /*14320*/  LDGSTS.E [R4+0x70000], desc[UR48][R108.64], !P5 ;  /* 0x700000006c047fae */ /* 0x000fe8000e921870 */
[----:B------:R-:W-:Y:S04]  /*14330*/  LDGSTS.E [R4+0x74000], desc[UR48][R232.64], !P5 ;  /* 0x74000000e8047fae */ /* 0x000fe8000e921870 */
[----:B------:R-:W-:Y:S04]  /*14340*/  LDGSTS.E [R4+0x78000], desc[UR48][R246.64], !P5 ;  /* 0x78000000f6047fae */ /* 0x000fe8000e921870 */
[----:B-1----:R-:W3:Y:S04]  /*14350*/  LDL.LU.64 R108, [R1+0xa58] ;  /* 0x000a5800016c7983 */ /* 0x002ee80000300a00 */
[----:B------:R1:W-:Y:S04]  /*14360*/  STL.64 [R1+0x480], R246 ;  /* 0x000480f601007387 */ /* 0x0003e80000100a00 */
[----:B------:R-:W5:Y:S04]  /*14370*/  LDL.LU.64 R232, [R1+0xa50] ;  /* 0x000a500001e87983 */ /* 0x000f680000300a00 */
[----:B------:R4:W-:Y:S04]  /*14380*/  STL.64 [R1+0x478], R112 ;  /* 0x0004787001007387 */ /* 0x0009e80000100a00 */
[----:B-1----:R-:W2:Y:S04]  /*14390*/  LDL.LU.64 R246, [R1+0xa48] ;  /* 0x000a480001f67983 */ /* 0x002ea80000300a00 */
[----:B------:R4:W-:Y:S02]  /*143a0*/  LDGSTS.E [R4+0x7c000], desc[UR48][R112.64], !P5 ;  /* 0x7c00000070047fae */ /* 0x0009e4000e921870 */
[----:B----4-:R-:W-:-:S05]  /*143b0*/  IMAD.WIDE R112, R243, 0x4, R110 ;  /* 0x00000004f3707825 */ /* 0x010fca00078e026e */
[----:B------:R1:W-:Y:S04]  /*143c0*/  STL.64 [R1+0x470], R112 ;  /* 0x0004707001007387 */ /* 0x0003e80000100a00 */
[----:B------:R-:W-:Y:S01]  /*143d0*/  LDGSTS.E [R4+0x70004], desc[UR48][R112.64], !P0 ;  /* 0x7000400070047fae */ /* 0x000fe2000c121870 */
[----:B-----5:R-:W-:-:S04]  /*143e0*/  IMAD.WIDE R232, R243, 0x4, R232 ;  /* 0x00000004f3e87825 */ /* 0x020fc800078e02e8 */
[----:B--2---:R-:W-:-:S05]  /*143f0*/  IMAD.WIDE R110, R243, 0x4, R246 ;  /* 0x00000004f36e7825 */ /* 0x004fca00078e02f6 */
[----:B------:R2:W-:Y:S04]  /*14400*/  STL.64 [R1+0x468], R110 ;  /* 0x0004686e01007387 */ /* 0x0005e80000100a00 */
[----:B-1----:R-:W4:Y:S04]  /*14410*/  LDL.LU.64 R112, [R1+0xa40] ;  /* 0x000a400001707983 */ /* 0x002f280000300a00 */
[----:B------:R-:W-:Y:S04]  /*14420*/  STL.64 [R1+0x460], R232 ;  /* 0x000460e801007387 */ /* 0x000fe80000100a00 */
[----:B------:R-:W-:Y:S01]  /*14430*/  LDGSTS.E [R4+0x74004], desc[UR48][R110.64], !P0 ;  /* 0x740040006e047fae */ /* 0x000fe2000c121870 */
[----:B---3--:R-:W-:-:S02]  /*14440*/  IMAD.WIDE R246, R243, 0x4, R108 ;  /* 0x00000004f3f67825 */ /* 0x008fc400078e026c */
[----:B------:R-:W1:Y:S01]  /*14450*/  LDC R109, c[0x0][0x230] ;  /* 0x00008c00ff6d7b82 */ /* 0x000e620000000800 */
[----:B------:R-:W-:Y:S04]  /*14460*/  LDGSTS.E [R4+0x78004], desc[UR48][R232.64], !P0 ;  /* 0x78004000e8047fae */ /* 0x000fe8000c121870 */
[----:B------:R3:W-:Y:S04]  /*14470*/  LDGSTS.E [R4+0x7c004], desc[UR48][R246.64], !P0 ;  /* 0x7c004000f6047fae */ /* 0x0007e8000c121870 */
[----:B--2---:R-:W2:Y:S04]  /*14480*/  LDL.LU.64 R110, [R1+0xa38] ;  /* 0x000a3800016e7983 */ /* 0x004ea80000300a00 */
[----:B------:R3:W-:Y:S01]  /*14490*/  STL.64 [R1+0x458], R246 ;  /* 0x000458f601007387 */ /* 0x0007e20000100a00 */
[----:B------:R-:W-:-:S02]  /*144a0*/  ISETP.GE.U32.AND P6, PT, R231, 0x7ffffee4, PT ;  /* 0x7ffffee4e700780c */ /* 0x000fc40003fc6070 */
[----:B------:R-:W5:Y:S08]  /*144b0*/  LDC R231, c[0x0][0x230] ;  /* 0x00008c00ffe77b82 */ /* 0x000f700000000800 */
[----:B---3--:R-:W3:Y:S01]  /*144c0*/  LDC R247, c[0x0][0x230] ;  /* 0x00008c00fff77b82 */ /* 0x008ee20000000800 */
[----:B-1----:R-:W-:-:S04]  /*144d0*/  IADD3 R108, R109, -0xe0, RZ ;  /* 0xffffff206d6c7810 */ /* 0x002fc80007ffe0ff */
[----:B------:R-:W-:Y:S02]  /*144e0*/  ISETP.GE.U32.AND P0, PT, R108, 0x7ffffee1, PT ;  /* 0x7ffffee16c00780c */ /* 0x000fe40003f06070 */
[----:B-----5:R-:W-:Y:S01]  /*144f0*/  IADD3 R231, R231, -0xde, RZ ;  /* 0xffffff22e7e77810 */ /* 0x020fe20007ffe0ff */
[----:B---3--:R-:W-:Y:S02]  /*14500*/  VIADD R108, R247, 0xffffff03 ;  /* 0xffffff03f76c7836 */ /* 0x008fe40000000000 */
[----:B------:R-:W1:Y:S01]  /*14510*/  LDC R247, c[0x0][0x230] ;  /* 0x00008c00fff77b82 */ /* 0x000e620000000800 */
[----:B------:R-:W-:Y:S01]  /*14520*/  ISETP.GE.U32.AND P3, PT, R231, 0x7ffffee3, PT ;  /* 0x7ffffee3e700780c */ /* 0x000fe20003f66070 */
[----:B------:R-:W-:-:S05]  /*14530*/  VIADD R231, R245, 0xffffff21 ;  /* 0xffffff21f5e77836 */ /* 0x000fca0000000000 */
[----:B------:R-:W-:Y:S01]  /*14540*/  ISETP.GE.U32.AND P5, PT, R231, 0x7ffffee2, PT ;  /* 0x7ffffee2e700780c */ /* 0x000fe20003fa6070 */
[----:B------:R-:W3:Y:S01]  /*14550*/  LDC R245, c[0x0][0x230] ;  /* 0x00008c00fff57b82 */ /* 0x000ee20000000800 */
[----:B------:R-:W-:-:S07]  /*14560*/  IMAD.WIDE R114, R243, 0x4, R114 ;  /* 0x00000004f3727825 */ /* 0x000fce00078e0272 */
[----:B------:R-:W5:Y:S01]  /*14570*/  LDC R231, c[0x0][0x230] ;  /* 0x00008c00ffe77b82 */ /* 0x000f620000000800 */
[----:B------:R-:W-:Y:S01]  /*14580*/  IMAD.WIDE R116, R243, 0x4, R116 ;  /* 0x00000004f3747825 */ /* 0x000fe200078e0274 */
[----:B-1----:R-:W-:-:S06]  /*14590*/  IADD3 R109, R247, -0x100, RZ ;  /* 0xffffff00f76d7810 */ /* 0x002fcc0007ffe0ff */
[----:B------:R-:W1:Y:S01]  /*145a0*/  LDC R247, c[0x0][0x230] ;  /* 0x00008c00fff77b82 */ /* 0x000e620000000800 */
[----:B------:R-:W-:-:S04]  /*145b0*/  IMAD.WIDE R126, R243, 0x4, R126 ;  /* 0x00000004f37e7825 */ /* 0x000fc800078e027e */
[----:B------:R-:W-:-:S04]  /*145c0*/  IMAD.WIDE R162, R230, 0x4, R162 ;  /* 0x00000004e6a27825 */ /* 0x000fc800078e02a2 */
[----:B------:R-:W-:-:S04]  /*145d0*/  IMAD.WIDE R164, R230, 0x4, R164 ;  /* 0x00000004e6a47825 */ /* 0x000fc800078e02a4 */
[----:B-1----:R-:W-:Y:S02]  /*145e0*/  VIADD R247, R247, 0x3f ;  /* 0x0000003ff7f77836 */ /* 0x002fe40000000000 */
[----:B------:R-:W-:-:S04]  /*145f0*/  IMAD.WIDE R170, R230, 0x4, R170 ;  /* 0x00000004e6aa7825 */ /* 0x000fc800078e02aa */
[----:B------:R-:W-:-:S04]  /*14600*/  IMAD.WIDE R172, R230, 0x4, R172 ;  /* 0x00000004e6ac7825 */ /* 0x000fc800078e02ac */
[----:B------:R-:W-:-:S04]  /*14610*/  IMAD.WIDE R178, R230, 0x4, R178 ;  /* 0x00000004e6b27825 */ /* 0x000fc800078e02b2 */
[----:B------:R-:W-:-:S04]  /*14620*/  IMAD.WIDE R180, R230, 0x4, R180 ;  /* 0x00000004e6b47825 */ /* 0x000fc800078e02b4 */
[----:B------:R-:W-:-:S04]  /*14630*/  IMAD.WIDE R186, R230, 0x4, R186 ;  /* 0x00000004e6ba7825 */ /* 0x000fc800078e02ba */
[----:B------:R-:W-:-:S04]  /*14640*/  IMAD.WIDE R194, R230, 0x4, R194 ;  /* 0x00000004e6c27825 */ /* 0x000fc800078e02c2 */
[----:B----4-:R-:W-:-:S04]  /*14650*/  IMAD.WIDE R112, R243, 0x4, R112 ;  /* 0x00000004f3707825 */ /* 0x010fc800078e0270 */
[----:B--2---:R-:W-:-:S05]  /*14660*/  IMAD.WIDE R110, R243, 0x4, R110 ;  /* 0x00000004f36e7825 */ /* 0x004fca00078e026e */
[----:B------:R-:W-:Y:S04]  /*14670*/  STL.64 [R1+0x450], R110 ;  /* 0x0004506e01007387 */ /* 0x000fe80000100a00 */
[----:B------:R-:W-:Y:S04]  /*14680*/  LDGSTS.E [R4+0x70008], desc[UR48][R110.64], !P2 ;  /* 0x700080006e047fae */ /* 0x000fe8000d121870 */
[----:B------:R1:W-:Y:S04]  /*14690*/  STL.64 [R1+0x448], R112 ;  /* 0x0004487001007387 */ /* 0x0003e80000100a00 */
[----:B------:R1:W-:Y:S04]  /*146a0*/  LDGSTS.E [R4+0x74008], desc[UR48][R112.64], !P2 ;  /* 0x7400800070047fae */ /* 0x0003e8000d121870 */
[----:B------:R2:W-:Y:S04]  /*146b0*/  STL.64 [R1+0x438], R114 ;  /* 0x0004387201007387 */ /* 0x0005e80000100a00 */
[----:B------:R2:W-:Y:S04]  /*146c0*/  LDGSTS.E [R4+0x78008], desc[UR48][R114.64], !P2 ;  /* 0x7800800072047fae */ /* 0x0005e8000d121870 */
[----:B------:R4:W-:Y:S01]  /*146d0*/  STL.64 [R1+0x430], R116 ;  /* 0x0004307401007387 */ /* 0x0009e20000100a00 */
[----:B-1----:R-:W-:-:S03]  /*146e0*/  IMAD.WIDE R112, R243, 0x4, R122 ;  /* 0x00000004f3707825 */ /* 0x002fc600078e027a */
[----:B------:R4:W-:Y:S01]  /*146f0*/  LDGSTS.E [R4+0x7c008], desc[UR48][R116.64], !P2 ;  /* 0x7c00800074047fae */ /* 0x0009e2000d121870 */
[----:B------:R-:W-:-:S04]  /*14700*/  IMAD.WIDE R110, R243, 0x4, R124 ;  /* 0x00000004f36e7825 */ /* 0x000fc800078e027c */
[----:B--2---:R-:W-:-:S04]  /*14710*/  IMAD.WIDE R114, R243, 0x4, R120 ;  /* 0x00000004f3727825 */ /* 0x004fc800078e0278 */
[----:B----4-:R-:W-:-:S05]  /*14720*/  IMAD.WIDE R116, R243, 0x4, R118 ;  /* 0x00000004f3747825 */ /* 0x010fca00078e0276 */
[----:B------:R1:W-:Y:S01]  /*14730*/  STL.64 [R1+0x428], R116 ;  /* 0x0004287401007387 */ /* 0x0003e20000100a00 */
[----:B------:R-:W-:-:S03]  /*14740*/  IMAD.WIDE R118, R243, 0x4, R128 ;  /* 0x00000004f3767825 */ /* 0x000fc600078e0280 */
[----:B------:R1:W-:Y:S01]  /*14750*/  LDGSTS.E [R4+0x7000c], desc[UR48][R116.64], !P1 ;  /* 0x7000c00074047fae */ /* 0x0003e2000c921870 */
[----:B------:R-:W-:-:S03]  /*14760*/  IMAD.WIDE R124, R243, 0x4, R130 ;  /* 0x00000004f37c7825 */ /* 0x000fc600078e0282 */
[----:B------:R2:W-:Y:S01]  /*14770*/  STL.64 [R1+0x420], R114 ;  /* 0x0004207201007387 */ /* 0x0005e20000100a00 */
[----:B------:R-:W-:-:S03]  /*14780*/  IMAD.WIDE R122, R243, 0x4, R132 ;  /* 0x00000004f37a7825 */ /* 0x000fc600078e0284 */
[----:B------:R2:W-:Y:S01]  /*14790*/  LDGSTS.E [R4+0x7400c], desc[UR48][R114.64], !P1 ;  /* 0x7400c00072047fae */ /* 0x0005e2000c921870 */
[----:B------:R-:W-:-:S03]  /*147a0*/  IMAD.WIDE R120, R243, 0x4, R134 ;  /* 0x00000004f3787825 */ /* 0x000fc600078e0286 */
[----:B------:R-:W-:Y:S04]  /*147b0*/  STL.64 [R1+0x418], R112 ;  /* 0x0004187001007387 */ /* 0x000fe80000100a00 */
[----:B------:R-:W-:Y:S01]  /*147c0*/  LDGSTS.E [R4+0x7800c], desc[UR48][R112.64], !P1 ;  /* 0x7800c00070047fae */ /* 0x000fe2000c921870 */
[----:B------:R-:W-:-:S03]  /*147d0*/  ISETP.GE.U32.AND P2, PT, R108, 0x7ffffec4, PT ;  /* 0x7ffffec46c00780c */ /* 0x000fc60003f46070 */
[----:B------:R4:W-:Y:S04]  /*147e0*/  STL.64 [R1+0x410], R110 ;  /* 0x0004106e01007387 */ /* 0x0009e80000100a00 */
[----:B------:R4:W-:Y:S01]  /*147f0*/  LDGSTS.E [R4+0x7c00c], desc[UR48][R110.64], !P1 ;  /* 0x7c00c0006e047fae */ /* 0x0009e2000c921870 */
[----:B-----5:R-:W-:Y:S01]  /*14800*/  IADD3 R108, R231, -0xfe, RZ ;  /* 0xffffff02e76c7810 */ /* 0x020fe20007ffe0ff */
[C---:B-1----:R-:W-:Y:S02]  /*14810*/  IMAD.WIDE R116, R243.reuse, 0x4, R136 ;  /* 0x00000004f3747825 */ /* 0x042fe400078e0288 */
[----:B------:R-:W-:Y:S02]  /*14820*/  STL.64 [R1+0x530], R126 ;  /* 0x0005307e01007387 */ /* 0x000fe40000100a00 */
[----:B--2---:R-:W-:-:S02]  /*14830*/  IMAD.WIDE R114, R243, 0x4, R138 ;  /* 0x00000004f3727825 */ /* 0x004fc400078e028a */
[----:B------:R-:W-:Y:S01]  /*14840*/  LDGSTS.E [R2+0x60000], desc[UR48][R126.64], !P6 ;  /* 0x600000007e027fae */ /* 0x000fe2000f121870 */
[----:B----4-:R-:W1:Y:S03]  /*14850*/  LDC R111, c[0x0][0x230] ;  /* 0x00008c00ff6f7b82 */ /* 0x010e660000000800 */
[----:B------:R2:W-:Y:S01]  /*14860*/  STL.64 [R1+0x848], R118 ;  /* 0x0008487601007387 */ /* 0x0005e20000100a00 */
[----:B------:R-:W-:-:S03]  /*14870*/  IMAD.WIDE R112, R243, 0x4, R140 ;  /* 0x00000004f3707825 */ /* 0x000fc600078e028c */
[----:B------:R-:W-:Y:S01]  /*14880*/  LDGSTS.E [R2+0x64000], desc[UR48][R124.64], !P6 ;  /* 0x640000007c027fae */ /* 0x000fe2000f121870 */
[----:B------:R-:W4:Y:S03]  /*14890*/  LDC R110, c[0x0][0x230] ;  /* 0x00008c00ff6e7b82 */ /* 0x000f260000000800 */
[----:B------:R-:W-:Y:S01]  /*148a0*/  STL.64 [R1+0x408], R124 ;  /* 0x0004087c01007387 */ /* 0x000fe20000100a00 */
[----:B------:R-:W-:-:S03]  /*148b0*/  ISETP.GE.U32.AND P1, PT, R108, 0x7ffffec3, PT ;  /* 0x7ffffec36c00780c */ /* 0x000fc60003f26070 */
[----:B------:R-:W-:Y:S01]  /*148c0*/  LDGSTS.E [R2+0x68000], desc[UR48][R122.64], !P6 ;  /* 0x680000007a027fae */ /* 0x000fe2000f121870 */
[----:B---3--:R-:W-:-:S03]  /*148d0*/  VIADD R108, R245, 0xffffff01 ;  /* 0xffffff01f56c7836 */ /* 0x008fc60000000000 */
[----:B------:R-:W-:Y:S04]  /*148e0*/  STL.64 [R1+0x400], R122 ;  /* 0x0004007a01007387 */ /* 0x000fe80000100a00 */
[----:B------:R-:W-:Y:S01]  /*148f0*/  LDGSTS.E [R2+0x6c000], desc[UR48][R120.64], !P6 ;  /* 0x6c00000078027fae */ /* 0x000fe2000f121870 */
[----:B------:R-:W-:-:S03]  /*14900*/  ISETP.GE.AND P6, PT, R252, R109, PT ;  /* 0x0000006dfc00720c */ /* 0x000fc60003fc6270 */
[----:B------:R-:W-:Y:S04]  /*14910*/  STL.64 [R1+0x3f8], R120 ;  /* 0x0003f87801007387 */ /* 0x000fe80000100a00 */
[----:B------:R2:W-:Y:S04]  /*14920*/  LDGSTS.E [R2+0x60004], desc[UR48][R118.64], !P3 ;  /* 0x6000400076027fae */ /* 0x0005e8000d921870 */
        /* <DEDUP_REMOVED lines=9> */
[----:B--2---:R-:W-:Y:S02]  /*149c0*/  IMAD.WIDE R114, R243, 0x4, R146 ;  /* 0x00000004f3727825 */ /* 0x004fe400078e0292 */
[----:B------:R2:W-:Y:S01]  /*149d0*/  STL.64 [R1+0x3d8], R118 ;  /* 0x0003d87601007387 */ /* 0x0005e20000100a00 */
[----:B------:R-:W-:-:S03]  /*149e0*/  SEL R108, RZ, 0x4, P6 ;  /* 0x00000004ff6c7807 */ /* 0x000fc60003000000 */
[----:B------:R2:W-:Y:S01]  /*149f0*/  LDGSTS.E [R2+0x60008], desc[UR48][R118.64], !P5 ;  /* 0x6000800076027fae */ /* 0x0005e2000e921870 */
[----:B---3--:R-:W-:-:S03]  /*14a00*/  IMAD.WIDE R112, R243, 0x4, R148 ;  /* 0x00000004f3707825 */ /* 0x008fc600078e0294 */
[----:B------:R3:W-:Y:S01]  /*14a10*/  STL.64 [R1+0x3c8], R116 ;  /* 0x0003c87401007387 */ /* 0x0007e20000100a00 */
[----:B------:R-:W-:-:S03]  /*14a20*/  ISETP.GT.AND P6, PT, R247, 0x13f, PT ;  /* 0x0000013ff700780c */ /* 0x000fc60003fc4270 */
[----:B------:R3:W-:Y:S01]  /*14a30*/  LDGSTS.E [R2+0x64008], desc[UR48][R116.64], !P5 ;  /* 0x6400800074027fae */ /* 0x0007e2000e921870 */
[----:B--2---:R-:W-:-:S03]  /*14a40*/  IMAD.WIDE R118, R243, 0x4, R152 ;  /* 0x00000004f3767825 */ /* 0x004fc600078e0298 */
[----:B------:R2:W-:Y:S04]  /*14a50*/  STL.64 [R1+0x3c0], R114 ;  /* 0x0003c07201007387 */ /* 0x0005e80000100a00 */
[----:B------:R2:W-:Y:S01]  /*14a60*/  LDGSTS.E [R2+0x68008], desc[UR48][R114.64], !P5 ;  /* 0x6800800072027fae */ /* 0x0005e2000e921870 */
[----:B---3--:R-:W-:-:S03]  /*14a70*/  IMAD.WIDE R116, R243, 0x4, R154 ;  /* 0x00000004f3747825 */ /* 0x008fc600078e029a */
[----:B------:R3:W-:Y:S01]  /*14a80*/  STL.64 [R1+0x3b0], R112 ;  /* 0x0003b07001007387 */ /* 0x0007e20000100a00 */
[----:B------:R-:W-:-:S03]  /*14a90*/  SEL R108, R108, RZ, P6 ;  /* 0x000000ff6c6c7207 */ /* 0x000fc60003000000 */
[----:B------:R3:W-:Y:S01]  /*14aa0*/  LDGSTS.E [R2+0x6c008], desc[UR48][R112.64], !P5 ;  /* 0x6c00800070027fae */ /* 0x0007e2000e921870 */
[----:B--2---:R-:W-:-:S03]  /*14ab0*/  IMAD.WIDE R114, R243, 0x4, R158 ;  /* 0x00000004f3727825 */ /* 0x004fc600078e029e */
[----:B------:R-:W-:Y:S01]  /*14ac0*/  STL.64 [R1+0x3a8], R118 ;  /* 0x0003a87601007387 */ /* 0x000fe20000100a00 */
[----:B------:R-:W-:-:S03]  /*14ad0*/  ISETP.GE.U32.AND P6, PT, R109, 0x7ffffec1, PT ;  /* 0x7ffffec16d00780c */ /* 0x000fc60003fc6070 */
[----:B------:R-:W-:Y:S01]  /*14ae0*/  STL.64 [R1+0x398], R116 ;  /* 0x0003987401007387 */ /* 0x000fe20000100a00 */
[----:B---3--:R-:W-:-:S03]  /*14af0*/  IMAD.WIDE R112, R243, 0x4, R160 ;  /* 0x00000004f3707825 */ /* 0x008fc600078e02a0 */
[----:B------:R-:W-:Y:S01]  /*14b00*/  STL.64 [R1+0x390], R114 ;  /* 0x0003907201007387 */ /* 0x000fe20000100a00 */
[----:B------:R-:W-:-:S03]  /*14b10*/  ISETP.NE.U32.AND P5, PT, R108, RZ, PT ;  /* 0x000000ff6c00720c */ /* 0x000fc60003fa5070 */
[----:B------:R2:W-:Y:S01]  /*14b20*/  STL.64 [R1+0x388], R112 ;  /* 0x0003887001007387 */ /* 0x0005e20000100a00 */
[----:B-1----:R-:W-:Y:S01]  /*14b30*/  IADD3 R108, R111, -0x101, RZ ;  /* 0xfffffeff6f6c7810 */ /* 0x002fe20007ffe0ff */
[----:B----4-:R-:W-:Y:S02]  /*14b40*/  VIADD R109, R110, 0xfffffefe ;  /* 0xfffffefe6e6d7836 */ /* 0x010fe40000000000 */
[----:B------:R-:W3:Y:S01]  /*14b50*/  LDL.LU.64 R232, [R1+0x108] ;  /* 0x0001080001e87983 */ /* 0x000ee20000300a00 */
[----:B------:R-:W-:-:S03]  /*14b60*/  IMAD.WIDE R146, R230, 0x4, R166 ;  /* 0x00000004e6927825 */ /* 0x000fc600078e02a6 */
[----:B------:R-:W4:Y:S01]  /*14b70*/  LDL.LU.64 R246, [R1+0x30] ;  /* 0x0000300001f67983 */ /* 0x000f220000300a00 */
[----:B------:R-:W-:-:S03]  /*14b80*/  IMAD.WIDE R130, R230, 0x4, R168 ;  /* 0x00000004e6827825 */ /* 0x000fc600078e02a8 */
[----:B------:R-:W5:Y:S04]  /*14b90*/  LDL.LU.64 R110, [R1+0x50] ;  /* 0x00005000016e7983 */ /* 0x000f680000300a00 */
[----:B------:R-:W4:Y:S04]  /*14ba0*/  LDL.LU.64 R166, [R1+0x70] ;  /* 0x0000700001a67983 */ /* 0x000f280000300a00 */
[----:B------:R-:W5:Y:S01]  /*14bb0*/  LDL.LU.64 R168, [R1+0xb0] ;  /* 0x0000b00001a87983 */ /* 0x000f620000300a00 */
[----:B------:R-:W-:-:S03]  /*14bc0*/  IMAD.WIDE R144, R230, 0x4, R174 ;  /* 0x00000004e6907825 */ /* 0x000fc600078e02ae */
[----:B------:R-:W-:Y:S04]  /*14bd0*/  STL.64 [R1+0x8b0], R162 ;  /* 0x0008b0a201007387 */ /* 0x000fe80000100a00 */
[----:B------:R-:W-:Y:S04]  /*14be0*/  STL.64 [R1+0x8a8], R164 ;  /* 0x0008a8a401007387 */ /* 0x000fe80000100a00 */
[----:B------:R-:W-:Y:S01]  /*14bf0*/  STL.64 [R1+0x8a0], R146 ;  /* 0x0008a09201007387 */ /* 0x000fe20000100a00 */
[----:B------:R-:W-:-:S03]  /*14c00*/  IMAD.WIDE R128, R230, 0x4, R176 ;  /* 0x00000004e6807825 */ /* 0x000fc600078e02b0 */
[----:B------:R-:W-:Y:S04]  /*14c10*/  STL.64 [R1+0x890], R170 ;  /* 0x000890aa01007387 */ /* 0x000fe80000100a00 */
[----:B------:R-:W4:Y:S01]  /*14c20*/  LDL.LU.64 R174, [R1+0x10] ;  /* 0x0000100001ae7983 */ /* 0x000f220000300a00 */
[----:B------:R-:W-:-:S03]  /*14c30*/  IMAD.WIDE R142, R230, 0x4, R182 ;  /* 0x00000004e68e7825 */ /* 0x000fc600078e02b6 */
[----:B------:R-:W-:Y:S04]  /*14c40*/  STL.64 [R1+0x898], R130 ;  /* 0x0008988201007387 */ /* 0x000fe80000100a00 */
[----:B------:R-:W-:Y:S04]  /*14c50*/  STL.64 [R1+0x888], R172 ;  /* 0x000888ac01007387 */ /* 0x000fe80000100a00 */
[----:B------:R-:W5:Y:S01]  /*14c60*/  LDL.LU.64 R176, [R1+0xb8] ;  /* 0x0000b80001b07983 */ /* 0x000f620000300a00 */
[----:B------:R-:W-:-:S03]  /*14c70*/  IMAD.WIDE R126, R230, 0x4, R184 ;  /* 0x00000004e67e7825 */ /* 0x000fc600078e02b8 */
[----:B------:R-:W-:Y:S04]  /*14c80*/  STL.64 [R1+0x880], R144 ;  /* 0x0008809001007387 */ /* 0x000fe80000100a00 */
[----:B------:R-:W5:Y:S04]  /*14c90*/  LDL.LU.64 R182, [R1+0xc0] ;  /* 0x0000c00001b67983 */ /* 0x000f680000300a00 */
[----:B------:R-:W-:Y:S01]  /*14ca0*/  STL.64 [R1+0x870], R178 ;  /* 0x000870b201007387 */ /* 0x000fe20000100a00 */
[----:B------:R-:W-:-:S03]  /*14cb0*/  IMAD.WIDE R160, R230, 0x4, R188 ;  /* 0x00000004e6a07825 */ /* 0x000fc600078e02bc */
[----:B------:R-:W-:Y:S01]  /*14cc0*/  STL.64 [R1+0x878], R128 ;  /* 0x0008788001007387 */ /* 0x000fe20000100a00 */
[----:B------:R-:W-:-:S03]  /*14cd0*/  IMAD.WIDE R140, R230, 0x4, R190 ;  /* 0x00000004e68c7825 */ /* 0x000fc600078e02be */
[----:B------:R-:W5:Y:S04]  /*14ce0*/  LDL.LU.64 R184, [R1+0xd0] ;  /* 0x0000d00001b87983 */ /* 0x000f680000300a00 */
[----:B------:R-:W-:Y:S01]  /*14cf0*/  STL.64 [R1+0x868], R180 ;  /* 0x000868b401007387 */ /* 0x000fe20000100a00 */
        /* <DEDUP_REMOVED lines=14> */
[----:B------:R-:W-:Y:S04]  /*14de0*/  STL.64 [R1+0x830], R124 ;  /* 0x0008307c01007387 */ /* 0x000fe80000100a00 */
[----:B------:R-:W5:Y:S04]  /*14df0*/  LDL.LU.64 R200, [R1+0xf8] ;  /* 0x0000f80001c87983 */ /* 0x000f680000300a00 */
[----:B------:R-:W-:Y:S04]  /*14e00*/  STL.64 [R1+0x350], R158 ;  /* 0x0003509e01007387 */ /* 0x000fe80000100a00 */
[----:B------:R-:W-:Y:S04]  /*14e10*/  STL.64 [R1+0x348], R138 ;  /* 0x0003488a01007387 */ /* 0x000fe80000100a00 */
[----:B------:R-:W5:Y:S01]  /*14e20*/  LDL.LU.64 R204, [R1+0x8b8] ;  /* 0x0008b80001cc7983 */ /* 0x000f620000300a00 */
[----:B------:R-:W-:-:S03]  /*14e30*/  IMAD.WIDE R136, R230, 0x4, R206 ;  /* 0x00000004e6887825 */ /* 0x000fc600078e02ce */
[----:B------:R-:W-:Y:S04]  /*14e40*/  LDGSTS.E [R2+0x6000c], desc[UR48][R118.64], !P0 ;  /* 0x6000c00076027fae */ /* 0x000fe8000c121870 */
[----:B------:R-:W-:Y:S04]  /*14e50*/  LDGSTS.E [R2+0x6400c], desc[UR48][R116.64], !P0 ;  /* 0x6400c00074027fae */ /* 0x000fe8000c121870 */
[----:B------:R-:W-:Y:S04]  /*14e60*/  LDGSTS.E [R2+0x6800c], desc[UR48][R114.64], !P0 ;  /* 0x6800c00072027fae */ /* 0x000fe8000c121870 */
[----:B------:R2:W-:Y:S01]  /*14e70*/  LDGSTS.E [R2+0x6c00c], desc[UR48][R112.64], !P0 ;  /* 0x6c00c00070027fae */ /* 0x0005e2000c121870 */
[----:B------:R-:W-:-:S04]  /*14e80*/  IMAD.WIDE R188, R243, 0x4, R248 ;  /* 0x00000004f3bc7825 */ /* 0x000fc800078e02f8 */
[----:B------:R-:W-:-:S04]  /*14e90*/  IMAD.WIDE R202, R230, 0x4, R202 ;  /* 0x00000004e6ca7825 */ /* 0x000fc800078e02ca */
[C---:B------:R-:W-:Y:S01]  /*14ea0*/  IMAD.WIDE R210, R230.reuse, 0x4, R210 ;  /* 0x00000004e6d27825 */ /* 0x040fe200078e02d2 */
[----:B------:R-:W-:Y:S01]  /*14eb0*/  STL.64 [R1+0x328], R202 ;  /* 0x000328ca01007387 */ /* 0x000fe20000100a00 */
[----:B--2---:R-:W1:Y:S02]  /*14ec0*/  LDC R112, c[0x0][0x230] ;  /* 0x00008c00ff707b82 */ /* 0x004e640000000800 */
[C---:B------:R-:W-:Y:S01]  /*14ed0*/  IMAD.WIDE R218, R230.reuse, 0x4, R218 ;  /* 0x00000004e6da7825 */ /* 0x040fe200078e02da */
[----:B------:R-:W-:Y:S03]  /*14ee0*/  STL.64 [R1+0x338], R122 ;  /* 0x0003387a01007387 */ /* 0x000fe60000100a00 */
        /* <DEDUP_REMOVED lines=12> */
[----:B------:R-:W-:Y:S01]  /*14fb0*/  IMAD.WIDE R116, R230, 0x4, R224 ;  /* 0x00000004e6747825 */ /* 0x000fe200078e02e0 */
[----:B------:R-:W-:Y:S03]  /*14fc0*/  STL.64 [R1+0x2b0], R218 ;  /* 0x0002b0da01007387 */ /* 0x000fe60000100a00 */
[----:B------:R-:W-:Y:S01]  /*14fd0*/  IMAD.WIDE R114, R243, 0x4, R226 ;  /* 0x00000004f3727825 */ /* 0x000fe200078e02e2 */
[----:B------:R-:W-:Y:S04]  /*14fe0*/  STL.64 [R1+0x2d0], R118 ;  /* 0x0002d07601007387 */ /* 0x000fe80000100a00 */
[----:B------:R-:W-:Y:S04]  /*14ff0*/  STL.64 [R1+0x288], R148 ;  /* 0x0002889401007387 */ /* 0x000fe80000100a00 */
[----:B------:R-:W-:Y:S04]  /*15000*/  STL.64 [R1+0x260], R132 ;  /* 0x0002608401007387 */ /* 0x000fe80000100a00 */
[----:B------:R-:W-:Y:S01]  /*15010*/  STL.64 [R1+0x250], R116 ;  /* 0x0002507401007387 */ /* 0x000fe20000100a00 */
[----:B------:R-:W-:-:S02]  /*15020*/  ISETP.GE.U32.AND P0, PT, R108, 0x7ffffec0, PT ;  /* 0x7ffffec06c00780c */ /* 0x000fc40003f06070 */
[----:B------:R-:W-:Y:S01]  /*15030*/  IADD3 R108, R10, 0x100000, RZ ;  /* 0x001000000a6c7810 */ /* 0x000fe20007ffe0ff */
[----:B---3--:R-:W-:-:S05]  /*15040*/  IMAD.WIDE R232, R243, 0x4, R232 ;  /* 0x00000004f3e87825 */ /* 0x008fca00078e02e8 */
[----:B------:R-:W-:Y:S01]  /*15050*/  LDGSTS.E [R2+0x70000], desc[UR48][R232.64], !P2 ;  /* 0x70000000e8027fae */ /* 0x000fe2000d121870 */
[----:B----4-:R-:W-:-:S04]  /*15060*/  IMAD.WIDE R198, R243, 0x4, R174 ;  /* 0x00000004f3c67825 */ /* 0x010fc800078e02ae */
[C---:B------:R-:W-:Y:S01]  /*15070*/  IMAD.WIDE R174, R243.reuse, 0x4, R234 ;  /* 0x00000004f3ae7825 */ /* 0x040fe200078e02ea */
[----:B------:R-:W-:Y:S04]  /*15080*/  STL.64 [R1+0x240], R232 ;  /* 0x000240e801007387 */ /* 0x000fe80000100a00 */
[----:B------:R-:W-:Y:S04]  /*15090*/  STL.64 [R1+0x1c0], R114 ;  /* 0x0001c07201007387 */ /* 0x000fe80000100a00 */
[----:B------:R-:W-:Y:S04]  /*150a0*/  STL.64 [R1+0x220], R198 ;  /* 0x000220c601007387 */ /* 0x000fe80000100a00 */
[----:B------:R-:W-:Y:S01]  /*150b0*/  STL.64 [R1+0x200], R188 ;  /* 0x000200bc01007387 */ /* 0x000fe20000100a00 */
[----:B-----5:R-:W-:-:S04]  /*150c0*/  IMAD.WIDE R206, R243, 0x4, R204 ;  /* 0x00000004f3ce7825 */ /* 0x020fc800078e02cc */
[C---:B------:R-:W-:Y:S01]  /*150d0*/  IMAD.WIDE R204, R243.reuse, 0x4, R200 ;  /* 0x00000004f3cc7825 */ /* 0x040fe200078e02c8 */
[----:B------:R-:W-:Y:S03]  /*150e0*/  LDGSTS.E [R2+0x74000], desc[UR48][R206.64], !P2 ;  /* 0x74000000ce027fae */ /* 0x000fe6000d121870 */
        /* <DEDUP_REMOVED lines=18> */
[----:B------:R-:W-:Y:S01]  /*15210*/  IMAD.WIDE R110, R243, 0x4, R246 ;  /* 0x00000004f36e7825 */ /* 0x000fe200078e02f6 */
[----:B------:R-:W-:Y:S04]  /*15220*/  LDGSTS.E [R2+0x7c008], desc[UR48][R176.64], !P3 ;  /* 0x7c008000b0027fae */ /* 0x000fe8000d921870 */
[----:B------:R-:W-:Y:S04]  /*15230*/  LDGSTS.E [R2+0x7000c], desc[UR48][R174.64], !P6 ;  /* 0x7000c000ae027fae */ /* 0x000fe8000f121870 */
[----:B------:R-:W-:Y:S04]  /*15240*/  LDGSTS.E [R2+0x7400c], desc[UR48][R168.64], !P6 ;  /* 0x7400c000a8027fae */ /* 0x000fe8000f121870 */
[----:B------:R-:W-:Y:S04]  /*15250*/  LDGSTS.E [R2+0x7800c], desc[UR48][R166.64], !P6 ;  /* 0x7800c000a6027fae */ /* 0x000fe8000f121870 */
[----:B------:R2:W-:Y:S04]  /*15260*/  LDGSTS.E [R2+0x7c00c], desc[UR48][R110.64], !P6 ;  /* 0x7c00c0006e027fae */ /* 0x0005e8000f121870 */
[----:B------:R-:W0:Y:S04]  /*15270*/  LDGDEPBAR ;  /* 0x00000000000079af */ /* 0x000e280000000000 */
        /* <DEDUP_REMOVED lines=20> */
[----:B------:R-:W-:Y:S04]  /*153c0*/  STL.64 [R1+0x238], R206 ;  /* 0x000238ce01007387 */ /* 0x000fe80000100a00 */
        /* <DEDUP_REMOVED lines=22> */
[----:B------:R3:W-:Y:S04]  /*15530*/  LDGSTS.E [R0+0xdf00], desc[UR48][R116.64], P4 ;  /* 0x0df0000074007fae */ /* 0x0007e8000a121870 */
[----:B------:R2:W-:Y:S04]  /*15540*/  STL.64 [R1+0x1c8], R110 ;  /* 0x0001c86e01007387 */ /* 0x0005e80000100a00 */
[----:B------:R-:W0:Y:S01]  /*15550*/  LDGDEPBAR ;  /* 0x00000000000079af */ /* 0x000e220000000000 */
[----:B------:R-:W-:Y:S01]  /*15560*/  BAR.SYNC.DEFER_BLOCKING 0x0 ;  /* 0x0000000000007b1d */ /* 0x000fe20000010000 */
[----:B------:R-:W-:Y:S01]  /*15570*/  ISETP.GE.U32.AND P1, PT, R109, 0x7ffffebf, PT ;  /* 0x7ffffebf6d00780c */ /* 0x000fe20003f26070 */
[C---:B--2---:R-:W-:Y:S01]  /*15580*/  VIADD R110, R10.reuse, 0x100000 ;  /* 0x001000000a6e7836 */ /* 0x044fe20000000000 */
[C---:B------:R-:W-:Y:S01]  /*15590*/  IADD3 R109, R10.reuse, 0x100000, RZ ;  /* 0x001000000a6d7810 */ /* 0x040fe20007ffe0ff */
[----:B---3--:R-:W-:Y:S01]  /*155a0*/  IMAD.WIDE R116, R243, 0x4, R106 ;  /* 0x00000004f3747825 */ /* 0x008fe200078e026a */
[----:B------:R-:W-:-:S03]  /*155b0*/  IADD3 R106, R10, 0x100000, RZ ;  /* 0x001000000a6a7810 */ /* 0x000fc60007ffe0ff */
[----:B------:R-:W2:Y:S01]  /*155c0*/  LDC R111, c[0x0][0x230] ;  /* 0x00008c00ff6f7b82 */ /* 0x000ea20000000800 */
[C---:B------:R-:W-:Y:S01]  /*155d0*/  IMAD.WIDE R104, R243.reuse, 0x4, R104 ;  /* 0x00000004f3687825 */ /* 0x040fe200078e0268 */
[----:B------:R-:W-:Y:S03]  /*155e0*/  STL.64 [R1+0x1b8], R116 ;  /* 0x0001b87401007387 */ /* 0x000fe60000100a00 */
[C---:B------:R-:W-:Y:S01]  /*155f0*/  IMAD.WIDE R102, R243.reuse, 0x4, R102 ;  /* 0x00000004f3667825 */ /* 0x040fe200078e0266 */
[----:B------:R3:W-:Y:S03]  /*15600*/  STL.64 [R1+0x1b0], R104 ;  /* 0x0001b06801007387 */ /* 0x0007e60000100a00 */
[C---:B------:R-:W-:Y:S01]  /*15610*/  IMAD.WIDE R96, R243.reuse, 0x4, R96 ;  /* 0x00000004f3607825 */ /* 0x040fe200078e0260 */
[----:B------:R4:W-:Y:S03]  /*15620*/  STL.64 [R1+0x1a8], R102 ;  /* 0x0001a86601007387 */ /* 0x0009e60000100a00 */
[C---:B------:R-:W-:Y:S01]  /*15630*/  IMAD.WIDE R94, R243.reuse, 0x4, R94 ;  /* 0x00000004f35e7825 */ /* 0x040fe200078e025e */
[----:B------:R-:W-:Y:S01]  /*15640*/  @!PT LDS RZ, [RZ] ;  /* 0x00000000fffff984 */ /* 0x000fe20000000800 */
[----:B------:R-:W-:Y:S01]  /*15650*/  @!PT LDS RZ, [RZ] ;  /* 0x00000000fffff984 */ /* 0x000fe20000000800 */
[----:B------:R-:W-:Y:S01]  /*15660*/  @!PT LDS RZ, [RZ] ;  /* 0x00000000fffff984 */ /* 0x000fe20000000800 */
[----:B------:R5:W-:Y:S03]  /*15670*/  LDGSTS.E [R108+-0x80000], desc[UR48][R114.64], !P0 ;  /* 0x80000000726c7fae */ /* 0x000be6000c121870 */
[C---:B------:R-:W-:Y:S01]  /*15680*/  IMAD.WIDE R88, R243.reuse, 0x4, R88 ;  /* 0x00000004f3587825 */ /* 0x040fe200078e0258 */
[----:B------:R-:W-:Y:S03]  /*15690*/  LDGSTS.E [R110+-0x7c000], desc[UR48][R116.64], !P0 ;  /* 0x84000000746e7fae */ /* 0x000fe6000c121870 */
[C---:B------:R-:W-:Y:S01]  /*156a0*/  IMAD.WIDE R86, R243.reuse, 0x4, R86 ;  /* 0x00000004f3567825 */ /* 0x040fe200078e0256 */
[----:B------:R3:W-:Y:S03]  /*156b0*/  LDGSTS.E [R109+-0x78000], desc[UR48][R104.64], !P0 ;  /* 0x88000000686d7fae */ /* 0x0007e6000c121870 */
[----:B------:R-:W-:-:S04]  /*156c0*/  IMAD.WIDE R80, R243, 0x4, R80 ;  /* 0x00000004f3507825 */ /* 0x000fc800078e0250 */
[----:B-----5:R-:W-:Y:S02]  /*156d0*/  VIADD R108, R10, 0x100000 ;  /* 0x001000000a6c7836 */ /* 0x020fe40000000000 */
[----:B------:R-:W-:-:S03]  /*156e0*/  IMAD.WIDE R114, R243, 0x4, R100 ;  /* 0x00000004f3727825 */ /* 0x000fc600078e0264 */
[----:B------:R4:W-:Y:S01]  /*156f0*/  LDGSTS.E [R108+-0x74000], desc[UR48][R102.64], !P0 ;  /* 0x8c000000666c7fae */ /* 0x0009e2000c121870 */
[----:B-1----:R-:W-:Y:S02]  /*15700*/  VIADD R100, R112, 0xfffffefd ;  /* 0xfffffefd70647836 */ /* 0x002fe40000000000 */
[----:B------:R-:W-:Y:S01]  /*15710*/  VIADD R101, R10, 0x100000 ;  /* 0x001000000a657836 */ /* 0x000fe20000000000 */
[----:B------:R-:W-:Y:S01]  /*15720*/  STL.64 [R1+0x1a0], R114 ;  /* 0x0001a07201007387 */ /* 0x000fe20000100a00 */
[----:B---3--:R-:W-:Y:S01]  /*15730*/  IMAD.WIDE R104, R243, 0x4, R92 ;  /* 0x00000004f3687825 */ /* 0x008fe200078e025c */
[----:B------:R-:W-:Y:S02]  /*15740*/  ISETP.GE.U32.AND P0, PT, R100, 0x7ffffebe, PT ;  /* 0x7ffffebe6400780c */ /* 0x000fe40003f06070 */
[C---:B------:R-:W-:Y:S01]  /*15750*/  IADD3 R100, R10.reuse, 0x100000, RZ ;  /* 0x001000000a647810 */ /* 0x040fe20007ffe0ff */
[----:B------:R-:W-:Y:S01]  /*15760*/  LDGSTS.E [R106+-0x7fffc], desc[UR48][R114.64], !P1 ;  /* 0x80004000726a7fae */ /* 0x000fe2000c921870 */
[----:B--2---:R-:W-:Y:S01]  /*15770*/  IADD3 R92, R111, -0x104, RZ ;  /* 0xfffffefc6f5c7810 */ /* 0x004fe20007ffe0ff */
[----:B------:R-:W-:Y:S01]  /*15780*/  IMAD.WIDE R78, R243, 0x4, R78 ;  /* 0x00000004f34e7825 */ /* 0x000fe200078e024e */
[----:B----4-:R-:W1:Y:S01]  /*15790*/  LDC R103, c[0x0][0x230] ;  /* 0x00008c00ff677b82 */ /* 0x010e620000000800 */
[----:B------:R-:W-:-:S02]  /*157a0*/  IADD3 R102, R10, 0x100000, RZ ;  /* 0x001000000a667810 */ /* 0x000fc40007ffe0ff */
[----:B------:R-:W-:Y:S01]  /*157b0*/  IMAD.WIDE R108, R243, 0x4, R98 ;  /* 0x00000004f36c7825 */ /* 0x000fe200078e0262 */
[----:B------:R-:W-:-:S03]  /*157c0*/  IADD3 R93, R10, 0x100000, RZ ;  /* 0x001000000a5d7810 */ /* 0x000fc60007ffe0ff */
[----:B------:R-:W-:Y:S01]  /*157d0*/  VIADD R98, R10, 0x100000 ;  /* 0x001000000a627836 */ /* 0x000fe20000000000 */
[----:B------:R-:W-:Y:S01]  /*157e0*/  STL.64 [R1+0x198], R108 ;  /* 0x0001986c01007387 */ /* 0x000fe20000100a00 */
[----:B------:R-:W-:-:S03]  /*157f0*/  IMAD.WIDE R68, R243, 0x4, R68 ;  /* 0x00000004f3447825 */ /* 0x000fc600078e0244 */
[----:B------:R-:W-:Y:S01]  /*15800*/  LDGSTS.E [R102+-0x7bffc], desc[UR48][R108.64], !P1 ;  /* 0x840040006c667fae */ /* 0x000fe2000c921870 */
[----:B------:R-:W-:-:S03]  /*15810*/  IMAD.WIDE R66, R243, 0x4, R66 ;  /* 0x00000004f3427825 */ /* 0x000fc600078e0242 */
[----:B------:R2:W-:Y:S01]  /*15820*/  STL.64 [R1+0x190], R96 ;  /* 0x0001906001007387 */ /* 0x0005e20000100a00 */
[----:B------:R-:W-:-:S03]  /*15830*/  IMAD.WIDE R60, R243, 0x4, R60 ;  /* 0x00000004f33c7825 */ /* 0x000fc600078e023c */
[----:B------:R2:W-:Y:S01]  /*15840*/  LDGSTS.E [R101+-0x77ffc], desc[UR48][R96.64], !P1 ;  /* 0x8800400060657fae */ /* 0x0005e2000c921870 */
[----:B------:R-:W-:-:S03]  /*15850*/  IMAD.WIDE R58, R243, 0x4, R58 ;  /* 0x00000004f33a7825 */ /* 0x000fc600078e023a */
[----:B------:R3:W-:Y:S01]  /*15860*/  STL.64 [R1+0x188], R94 ;  /* 0x0001885e01007387 */ /* 0x0007e20000100a00 */
[----:B------:R-:W-:-:S03]  /*15870*/  IMAD.WIDE R52, R243, 0x4, R52 ;  /* 0x00000004f3347825 */ /* 0x000fc600078e0234 */
[----:B------:R3:W-:Y:S01]  /*15880*/  LDGSTS.E [R100+-0x73ffc], desc[UR48][R94.64], !P1 ;  /* 0x8c0040005e647fae */ /* 0x0007e2000c921870 */
[----:B------:R-:W-:Y:S01]  /*15890*/  ISETP.GE.U32.AND P1, PT, R92, 0x7ffffebd, PT ;  /* 0x7ffffebd5c00780c */ /* 0x000fe20003f26070 */
[----:B------:R-:W-:Y:S02]  /*158a0*/  VIADD R92, R10, 0x100000 ;  /* 0x001000000a5c7836 */ /* 0x000fe40000000000 */
[----:B------:R-:W-:Y:S01]  /*158b0*/  STL.64 [R1+0x180], R104 ;  /* 0x0001806801007387 */ /* 0x000fe20000100a00 */
[----:B--2---:R-:W-:-:S03]  /*158c0*/  IMAD.WIDE R96, R243, 0x4, R84 ;  /* 0x00000004f3607825 */ /* 0x004fc600078e0254 */
[----:B------:R-:W-:Y:S01]  /*158d0*/  LDGSTS.E [R98+-0x7fff8], desc[UR48][R104.64], !P0 ;  /* 0x8000800068627fae */ /* 0x000fe2000c121870 */
[----:B-1----:R-:W-:Y:S02]  /*158e0*/  VIADD R84, R103, 0xfffffedf ;  /* 0xfffffedf67547836 */ /* 0x002fe40000000000 */
[C---:B------:R-:W-:Y:S01]  /*158f0*/  VIADD R85, R10.reuse, 0x100000 ;  /* 0x001000000a557836 */ /* 0x040fe20000000000 */
[----:B---3--:R-:W1:Y:S01]  /*15900*/  LDC R95, c[0x0][0x230] ;  /* 0x00008c00ff5f7b82 */ /* 0x008e620000000800 */
[C---:B------:R-:W-:Y:S02]  /*15910*/  VIADD R94, R10.reuse, 0x100000 ;  /* 0x001000000a5e7836 */ /* 0x040fe40000000000 */
[----:B------:R-:W-:Y:S01]  /*15920*/  IMAD.WIDE R100, R243, 0x4, R90 ;  /* 0x00000004f3647825 */ /* 0x000fe200078e025a */
[----:B------:R-:W-:-:S03]  /*15930*/  IADD3 R90, R10, 0x100000, RZ ;  /* 0x001000000a5a7810 */ /* 0x000fc60007ffe0ff */
[C---:B------:R-:W-:Y:S01]  /*15940*/  IMAD.WIDE R50, R243.reuse, 0x4, R50 ;  /* 0x00000004f3327825 */ /* 0x040fe200078e0232 */
[----:B------:R-:W-:Y:S03]  /*15950*/  STL.64 [R1+0x178], R100 ;  /* 0x0001786401007387 */ /* 0x000fe60000100a00 */
[C---:B------:R-:W-:Y:S01]  /*15960*/  IMAD.WIDE R40, R243.reuse, 0x4, R40 ;  /* 0x00000004f3287825 */ /* 0x040fe200078e0228 */
[----:B------:R-:W-:Y:S03]  /*15970*/  LDGSTS.E [R94+-0x7bff8], desc[UR48][R100.64], !P0 ;  /* 0x84008000645e7fae */ /* 0x000fe6000c121870 */
[C---:B------:R-:W-:Y:S01]  /*15980*/  IMAD.WIDE R38, R243.reuse, 0x4, R38 ;  /* 0x00000004f3267825 */ /* 0x040fe200078e0226 */
[----:B------:R2:W-:Y:S03]  /*15990*/  STL.64 [R1+0x170], R88 ;  /* 0x0001705801007387 */ /* 0x0005e60000100a00 */
[C---:B------:R-:W-:Y:S01]  /*159a0*/  IMAD.WIDE R32, R243.reuse, 0x4, R32 ;  /* 0x00000004f3207825 */ /* 0x040fe200078e0220 */
[----:B------:R2:W-:Y:S03]  /*159b0*/  LDGSTS.E [R93+-0x77ff8], desc[UR48][R88.64], !P0 ;  /* 0x88008000585d7fae */ /* 0x0005e6000c121870 */
[C---:B------:R-:W-:Y:S01]  /*159c0*/  IMAD.WIDE R30, R243.reuse, 0x4, R30 ;  /* 0x00000004f31e7825 */ /* 0x040fe200078e021e */
[----:B------:R3:W-:Y:S03]  /*159d0*/  STL.64 [R1+0x168], R86 ;  /* 0x0001685601007387 */ /* 0x0007e60000100a00 */
[----:B------:R-:W-:Y:S01]  /*159e0*/  IMAD.WIDE R24, R243, 0x4, R24 ;  /* 0x00000004f3187825 */ /* 0x000fe200078e0218 */
[----:B------:R3:W-:Y:S01]  /*159f0*/  LDGSTS.E [R92+-0x73ff8], desc[UR48][R86.64], !P0 ;  /* 0x8c008000565c7fae */ /* 0x0007e2000c121870 */
[----:B------:R-:W-:-:S02]  /*15a00*/  ISETP.GE.U32.AND P0, PT, R84, 0x7ffffea0, PT ;  /* 0x7ffffea05400780c */ /* 0x000fc40003f06070 */
[C---:B------:R-:W-:Y:S01]  /*15a10*/  IADD3 R84, R10.reuse, 0x100000, RZ ;  /* 0x001000000a547810 */ /* 0x040fe20007ffe0ff */
[----:B------:R-:W-:Y:S01]  /*15a20*/  STL.64 [R1+0x160], R96 ;  /* 0x0001606001007387 */ /* 0x000fe20000100a00 */
[----:B--2---:R-:W-:Y:S01]  /*15a30*/  IMAD.WIDE R88, R243, 0x4, R72 ;  /* 0x00000004f3587825 */ /* 0x004fe200078e0248 */
[----:B-1----:R-:W-:Y:S02]  /*15a40*/  IADD3 R72, R95, -0x122, RZ ;  /* 0xfffffede5f487810 */ /* 0x002fe40007ffe0ff */
[----:B------:R-:W-:Y:S01]  /*15a50*/  LDGSTS.E [R90+-0x7fff4], desc[UR48][R96.64], !P1 ;  /* 0x8000c000605a7fae */ /* 0x000fe2000c921870 */
[C---:B------:R-:W-:Y:S01]  /*15a60*/  IADD3 R73, R10.reuse, 0x100000, RZ ;  /* 0x001000000a497810 */ /* 0x040fe20007ffe0ff */
[C---:B------:R-:W-:Y:S01]  /*15a70*/  IMAD.WIDE R22, R243.reuse, 0x4, R22 ;  /* 0x00000004f3167825 */ /* 0x040fe200078e0216 */
[----:B---3--:R-:W1:Y:S01]  /*15a80*/  LDC R87, c[0x0][0x230] ;  /* 0x00008c00ff577b82 */ /* 0x008e620000000800 */
[----:B------:R-:W-:Y:S02]  /*15a90*/  IADD3 R86, R10, 0x100000, RZ ;  /* 0x001000000a567810 */ /* 0x000fe40007ffe0ff */
[----:B------:R-:W-:-:S04]  /*15aa0*/  IMAD.WIDE R92, R243, 0x4, R82 ;  /* 0x00000004f35c7825 */ /* 0x000fc800078e0252 */
[----:B------:R-:W-:Y:S01]  /*15ab0*/  VIADD R82, R10, 0x100000 ;  /* 0x001000000a527836 */ /* 0x000fe20000000000 */
[----:B------:R-:W-:Y:S04]  /*15ac0*/  STL.64 [R1+0x158], R92 ;  /* 0x0001585c01007387 */ /* 0x000fe80000100a00 */
[----:B------:R-:W-:Y:S04]  /*15ad0*/  LDGSTS.E [R86+-0x7bff4], desc[UR48][R92.64], !P1 ;  /* 0x8400c0005c567fae */ /* 0x000fe8000c921870 */
[----:B------:R2:W-:Y:S04]  /*15ae0*/  STL.64 [R1+0x148], R80 ;  /* 0x0001485001007387 */ /* 0x0005e80000100a00 */
[----:B------:R2:W-:Y:S04]  /*15af0*/  LDGSTS.E [R85+-0x77ff4], desc[UR48][R80.64], !P1 ;  /* 0x8800c00050557fae */ /* 0x0005e8000c921870 */
[----:B------:R3:W-:Y:S04]  /*15b00*/  STL.64 [R1+0x140], R78 ;  /* 0x0001404e01007387 */ /* 0x0007e80000100a00 */
[----:B------:R3:W-:Y:S01]  /*15b10*/  LDGSTS.E [R84+-0x73ff4], desc[UR48][R78.64], !P1 ;  /* 0x8c00c0004e547fae */ /* 0x0007e2000c921870 */
[----:B------:R-:W-:Y:S01]  /*15b20*/  ISETP.GE.U32.AND P1, PT, R72, 0x7ffffe9f, PT ;  /* 0x7ffffe9f4800780c */ /* 0x000fe20003f26070 */
[----:B------:R-:W-:-:S02]  /*15b30*/  VIADD R72, R10, 0x100000 ;  /* 0x001000000a487836 */ /* 0x000fc40000000000 */
        /* <DEDUP_REMOVED lines=8> */
[----:B------:R-:W-:-:S04]  /*15bc0*/  IADD3 R70, R10, 0x100000, RZ ;  /* 0x001000000a467810 */ /* 0x000fc80007ffe0ff */
[----:B------:R-:W-:Y:S04]  /*15bd0*/  STL.64 [R1+0x120], R84 ;  /* 0x0001205401007387 */ /* 0x000fe80000100a00 */
[----:B------:R-:W-:Y:S04]  /*15be0*/  LDGSTS.E [R78+-0x6c000], desc[UR48][R84.64], !P0 ;  /* 0x94000000544e7fae */ /* 0x000fe8000c121870 */
[----:B------:R2:W-:Y:S04]  /*15bf0*/  STL.64 [R1+0x110], R68 ;  /* 0x0001104401007387 */ /* 0x0005e80000100a00 */
[----:B------:R2:W-:Y:S04]  /*15c00*/  LDGSTS.E [R73+-0x68000], desc[UR48][R68.64], !P0 ;  /* 0x9800000044497fae */ /* 0x0005e8000c121870 */
[----:B------:R3:W-:Y:S04]  /*15c10*/  STL.64 [R1+0x108], R66 ;  /* 0x0001084201007387 */ /* 0x0007e80000100a00 */
        /* <DEDUP_REMOVED lines=8> */
[----:B---3--:R-:W1:Y:S01]  /*15ca0*/  LDC R67, c[0x0][0x230] ;  /* 0x00008c00ff437b82 */ /* 0x008e620000000800 */
[----:B------:R-:W-:Y:S01]  /*15cb0*/  IADD3 R66, R10, 0x100000, RZ ;  /* 0x001000000a427810 */ /* 0x000fe20007ffe0ff */
        /* <DEDUP_REMOVED lines=10> */
[----:B--2---:R-:W-:Y:S01]  /*15d60*/  IMAD.WIDE R60, R243, 0x4, R44 ;  /* 0x00000004f33c7825 */ /* 0x004fe200078e022c */
[----:B------:R-:W-:Y:S03]  /*15d70*/  LDGSTS.E [R62+-0x6fff8], desc[UR48][R68.64], !P0 ;  /* 0x90008000443e7fae */ /* 0x000fe6000c121870 */
[----:B-1----:R-:W-:Y:S01]  /*15d80*/  VIADD R44, R67, 0xfffffefb ;  /* 0xfffffefb432c7836 */ /* 0x002fe20000000000 */
[----:B------:R-:W-:Y:S01]  /*15d90*/  STL.64 [R1+0xd0], R68 ;  /* 0x0000d04401007387 */ /* 0x000fe20000100a00 */
[C---:B------:R-:W-:Y:S01]  /*15da0*/  VIADD R45, R10.reuse, 0x100000 ;  /* 0x001000000a2d7836 */ /* 0x040fe20000000000 */
[----:B---3--:R-:W1:Y:S01]  /*15db0*/  LDC R59, c[0x0][0x230] ;  /* 0x00008c00ff3b7b82 */ /* 0x008e620000000800 */
[C---:B------:R-:W-:Y:S02]  /*15dc0*/  VIADD R58, R10.reuse, 0x100000 ;  /* 0x001000000a3a7836 */ /* 0x040fe40000000000 */
[----:B------:R-:W-:Y:S01]  /*15dd0*/  IMAD.WIDE R64, R243, 0x4, R54 ;  /* 0x00000004f3407825 */ /* 0x000fe200078e0236 */
[----:B------:R-:W-:-:S04]  /*15de0*/  IADD3 R54, R10, 0x100000, RZ ;  /* 0x001000000a367810 */ /* 0x000fc80007ffe0ff */
[----:B------:R-:W-:Y:S04]  /*15df0*/  LDGSTS.E [R58+-0x6bff8], desc[UR48][R64.64], !P0 ;  /* 0x94008000403a7fae */ /* 0x000fe8000c121870 */
[----:B------:R-:W-:Y:S04]  /*15e00*/  STL.64 [R1+0xc8], R64 ;  /* 0x0000c84001007387 */ /* 0x000fe80000100a00 */
[----:B------:R2:W-:Y:S04]  /*15e10*/  LDGSTS.E [R57+-0x67ff8], desc[UR48][R52.64], !P0 ;  /* 0x9800800034397fae */ /* 0x0005e8000c121870 */
[----:B------:R2:W-:Y:S04]  /*15e20*/  STL.64 [R1+0xc0], R52 ;  /* 0x0000c03401007387 */ /* 0x0005e80000100a00 */
[----:B------:R3:W-:Y:S01]  /*15e30*/  LDGSTS.E [R56+-0x63ff8], desc[UR48][R50.64], !P0 ;  /* 0x9c00800032387fae */ /* 0x0007e2000c121870 */
[----:B------:R-:W-:-:S02]  /*15e40*/  ISETP.GE.U32.AND P0, PT, R44, 0x7ffffebc, PT ;  /* 0x7ffffebc2c00780c */ /* 0x000fc40003f06070 */
[----:B------:R-:W-:Y:S01]  /*15e50*/  IADD3 R44, R10, 0x100000, RZ ;  /* 0x001000000a2c7810 */ /* 0x000fe20007ffe0ff */
[----:B------:R4:W-:Y:S04]  /*15e60*/  STL.64 [R1+0xb8], R50 ;  /* 0x0000b83201007387 */ /* 0x0009e80000100a00 */
[----:B------:R-:W-:Y:S01]  /*15e70*/  STL.64 [R1+0xb0], R60 ;  /* 0x0000b03c01007387 */ /* 0x000fe20000100a00 */
[----:B--2---:R-:W-:Y:S01]  /*15e80*/  IMAD.WIDE R52, R243, 0x4, R36 ;  /* 0x00000004f3347825 */ /* 0x004fe200078e0224 */
[----:B-1----:R-:W-:Y:S02]  /*15e90*/  IADD3 R36, R59, -0x106, RZ ;  /* 0xfffffefa3b247810 */ /* 0x002fe40007ffe0ff */
[----:B------:R-:W-:Y:S01]  /*15ea0*/  LDGSTS.E [R54+-0x6fff4], desc[UR48][R60.64], !P1 ;  /* 0x9000c0003c367fae */ /* 0x000fe2000c921870 */
[----:B---3--:R-:W-:Y:S01]  /*15eb0*/  IMAD.WIDE R56, R243, 0x4, R42 ;  /* 0x00000004f3387825 */ /* 0x008fe200078e022a */
[----:B------:R-:W-:-:S02]  /*15ec0*/  IADD3 R37, R241, 0x100000, RZ ;  /* 0x00100000f1257810 */ /* 0x000fc40007ffe0ff */
[----:B----4-:R-:W-:Y:S01]  /*15ed0*/  IADD3 R50, R10, 0x100000, RZ ;  /* 0x001000000a327810 */ /* 0x010fe20007ffe0ff */
[----:B------:R-:W-:Y:S01]  /*15ee0*/  VIADD R42, R241, 0x100000 ;  /* 0x00100000f12a7836 */ /* 0x000fe20000000000 */
[----:B------:R-:W-:Y:S01]  /*15ef0*/  STL.64 [R1+0xa8], R56 ;  /* 0x0000a83801007387 */ /* 0x000fe20000100a00 */
[C---:B------:R-:W-:Y:S01]  /*15f00*/  IMAD.WIDE R248, R243.reuse, 0x4, R18 ;  /* 0x00000004f3f87825 */ /* 0x040fe200078e0212 */
[----:B------:R-:W1:Y:S02]  /*15f10*/  LDC R51, c[0x0][0x230] ;  /* 0x00008c00ff337b82 */ /* 0x000e640000000800 */
[----:B------:R-:W-:Y:S04]  /*15f20*/  LDGSTS.E [R50+-0x6bff4], desc[UR48][R56.64], !P1 ;  /* 0x9400c00038327fae */ /* 0x000fe8000c921870 */
[----:B------:R2:W-:Y:S01]  /*15f30*/  STL.64 [R1+0xa0], R40 ;  /* 0x0000a02801007387 */ /* 0x0005e20000100a00 */
[C---:B------:R-:W-:Y:S01]  /*15f40*/  IMAD.WIDE R246, R243.reuse, 0x4, R16 ;  /* 0x00000004f3f67825 */ /* 0x040fe200078e0210 */
[----:B------:R-:W3:Y:S02]  /*15f50*/  LDC R19, c[0x0][0x230] ;  /* 0x00008c00ff137b82 */ /* 0x000ee40000000800 */
[----:B------:R2:W-:Y:S04]  /*15f60*/  LDGSTS.E [R45+-0x67ff4], desc[UR48][R40.64], !P1 ;  /* 0x9800c000282d7fae */ /* 0x0005e8000c921870 */
[----:B------:R4:W-:Y:S01]  /*15f70*/  STL.64 [R1+0x98], R38 ;  /* 0x0000982601007387 */ /* 0x0009e20000100a00 */
[----:B------:R-:W-:Y:S01]  /*15f80*/  IMAD.WIDE R234, R243, 0x4, R14 ;  /* 0x00000004f3ea7825 */ /* 0x000fe200078e020e */
[----:B------:R-:W5:Y:S02]  /*15f90*/  LDC R17, c[0x0][0x230] ;  /* 0x00008c00ff117b82 */ /* 0x000f640000000800 */
[----:B------:R4:W-:Y:S01]  /*15fa0*/  LDGSTS.E [R44+-0x63ff4], desc[UR48][R38.64], !P1 ;  /* 0x9c00c000262c7fae */ /* 0x0009e2000c921870 */
[----:B------:R-:W-:Y:S01]  /*15fb0*/  ISETP.GE.U32.AND P1, PT, R36, 0x7ffffebb, PT ;  /* 0x7ffffebb2400780c */ /* 0x000fe20003f26070 */
[----:B------:R-:W-:-:S02]  /*15fc0*/  VIADD R36, R241, 0x100000 ;  /* 0x00100000f1247836 */ /* 0x000fc40000000000 */
[----:B------:R-:W-:Y:S01]  /*15fd0*/  LDGSTS.E [R42+-0x80000], desc[UR48][R52.64], !P0 ;  /* 0x80000000342a7fae */ /* 0x000fe2000c121870 */
[----:B--2---:R-:W-:-:S04]  /*15fe0*/  IMAD.WIDE R40, R243, 0x4, R28 ;  /* 0x00000004f3287825 */ /* 0x004fc800078e021c */
[C---:B------:R-:W-:Y:S01]  /*15ff0*/  IMAD.WIDE R232, R243.reuse, 0x4, R12 ;  /* 0x00000004f3e87825 */ /* 0x040fe200078e020c */
[----:B------:R-:W-:Y:S03]  /*16000*/  STL.64 [R1+0x88], R52 ;  /* 0x0000883401007387 */ /* 0x000fe60000100a00 */
[----:B------:R-:W-:Y:S01]  /*16010*/  IMAD.WIDE R150, R243, 0x4, R150 ;  /* 0x00000004f3967825 */ /* 0x000fe200078e0296 */
[----:B----4-:R-:W2:Y:S03]  /*16020*/  LDC R39, c[0x0][0x230] ;  /* 0x00008c00ff277b82 */ /* 0x010ea60000000800 */
[----:B------:R-:W-:Y:S02]  /*16030*/  VIADD R38, R241, 0x100000 ;  /* 0x00100000f1267836 */ /* 0x000fe40000000000 */
[----:B------:R-:W-:Y:S01]  /*16040*/  IMAD.WIDE R44, R243, 0x4, R34 ;  /* 0x00000004f32c7825 */ /* 0x000fe200078e0222 */
[----:B------:R-:W-:-:S03]  /*16050*/  IADD3 R34, R241, 0x100000, RZ ;  /* 0x00100000f1227810 */ /* 0x000fc60007ffe0ff */
[C---:B------:R-:W-:Y:S01]  /*16060*/  IMAD.WIDE R46, R243.reuse, 0x4, R46 ;  /* 0x00000004f32e7825 */ /* 0x040fe200078e022e */
[----:B------:R-:W-:Y:S03]  /*16070*/  LDGSTS.E [R38+-0x7c000], desc[UR48][R44.64], !P0 ;  /* 0x840000002c267fae */ /* 0x000fe6000c121870 */
[C---:B------:R-:W-:Y:S01]  /*16080*/  IMAD.WIDE R74, R243.reuse, 0x4, R74 ;  /* 0x00000004f34a7825 */ /* 0x040fe200078e024a */
[----:B------:R-:W-:Y:S03]  /*16090*/  LDGSTS.E [R37+-0x78000], desc[UR48][R32.64], !P0 ;  /* 0x8800000020257fae */ /* 0x000fe6000c121870 */
[C---:B------:R-:W-:Y:S01]  /*160a0*/  IMAD.WIDE R76, R243.reuse, 0x4, R76 ;  /* 0x00000004f34c7825 */ /* 0x040fe200078e024c */
[----:B------:R4:W-:Y:S03]  /*160b0*/  LDGSTS.E [R36+-0x74000], desc[UR48][R30.64], !P0 ;  /* 0x8c0000001e247fae */ /* 0x0009e6000c121870 */
[C---:B------:R-:W-:Y:S01]  /*160c0*/  IMAD.WIDE R156, R243.reuse, 0x4, R156 ;  /* 0x00000004f39c7825 */ /* 0x040fe200078e029c */
[----:B------:R-:W-:Y:S03]  /*160d0*/  STL.64 [R1+0x70], R44 ;  /* 0x0000702c01007387 */ /* 0x000fe60000100a00 */
[C---:B------:R-:W-:Y:S01]  /*160e0*/  IMAD.WIDE R48, R243.reuse, 0x4, R48 ;  /* 0x00000004f3307825 */ /* 0x040fe200078e0230 */
[----:B------:R1:W-:Y:S03]  /*160f0*/  STL.64 [R1+0x68], R32 ;  /* 0x0000682001007387 */ /* 0x0003e60000100a00 */
[C---:B------:R-:W-:Y:S01]  /*16100*/  IMAD.WIDE R152, R243.reuse, 0x4, R228 ;  /* 0x00000004f3987825 */ /* 0x040fe200078e02e4 */
[----:B------:R3:W-:Y:S03]  /*16110*/  STL.64 [R1+0x50], R30 ;  /* 0x0000501e01007387 */ /* 0x0007e60000100a00 */
[----:B------:R-:W-:Y:S01]  /*16120*/  IMAD.WIDE R154, R243, 0x4, R236 ;  /* 0x00000004f39a7825 */ /* 0x000fe200078e02ec */
[----:B------:R-:W-:Y:S01]  /*16130*/  STL.64 [R1+0x48], R40 ;  /* 0x0000482801007387 */ /* 0x000fe20000100a00 */
[----:B------:R-:W-:Y:S01]  /*16140*/  IADD3 R18, R241, 0x100000, RZ ;  /* 0x00100000f1127810 */ /* 0x000fe20007ffe0ff */
[----:B------:R-:W5:Y:S01]  /*16150*/  LDC R16, c[0x0][0x230] ;  /* 0x00008c00ff107b82 */ /* 0x000f620000000800 */
[C---:B----4-:R-:W-:Y:S01]  /*16160*/  IMAD.WIDE R36, R243.reuse, 0x4, R26 ;  /* 0x00000004f3247825 */ /* 0x050fe200078e021a */
[----:B------:R-:W-:Y:S03]  /*16170*/  LDGSTS.E [R34+-0x7fffc], desc[UR48][R40.64], !P1 ;  /* 0x8000400028227fae */ /* 0x000fe6000c921870 */
[----:B-1----:R-:W-:Y:S01]  /*16180*/  IMAD.WIDE R32, R243, 0x4, R20 ;  /* 0x00000004f3207825 */ /* 0x002fe200078e0214 */
[----:B------:R-:W-:Y:S01]  /*16190*/  STL.64 [R1+0x30], R36 ;  /* 0x0000302401007387 */ /* 0x000fe20000100a00 */
[----:B---3--:R-:W-:Y:S01]  /*161a0*/  IADD3 R30, R241, 0x100000, RZ ;  /* 0x00100000f11e7810 */ /* 0x008fe20007ffe0ff */
[----:B------:R-:W1:Y:S01]  /*161b0*/  LDC R31, c[0x0][0x230] ;  /* 0x00008c00ff1f7b82 */ /* 0x000e620000000800 */
[----:B------:R-:W-:Y:S01]  /*161c0*/  VIADD R28, R51, 0xfffffef9 ;  /* 0xfffffef9331c7836 */ /* 0x000fe20000000000 */
[----:B------:R-:W-:Y:S01]  /*161d0*/  STL.64 [R1+0x28], R24 ;  /* 0x0000281801007387 */ /* 0x000fe20000100a00 */
[----:B------:R-:W-:Y:S01]  /*161e0*/  VIADD R29, R241, 0x100000 ;  /* 0x00100000f11d7836 */ /* 0x000fe20000000000 */
[----:B--2---:R-:W-:Y:S01]  /*161f0*/  IADD3 R20, R39, -0x108, RZ ;  /* 0xfffffef827147810 */ /* 0x004fe20007ffe0ff */
[----:B------:R-:W-:Y:S01]  /*16200*/  VIADD R26, R241, 0x100000 ;  /* 0x00100000f11a7836 */ /* 0x000fe20000000000 */
[----:B------:R2:W-:Y:S01]  /*16210*/  STL.64 [R1+0x10], R22 ;  /* 0x0000101601007387 */ /* 0x0005e20000100a00 */
[----:B------:R-:W-:-:S02]  /*16220*/  ISETP.GE.U32.AND P0, PT, R28, 0x7ffffeba, PT ;  /* 0x7ffffeba1c00780c */ /* 0x000fc40003f06070 */
[C---:B------:R-:W-:Y:S01]  /*16230*/  IADD3 R15, R241.reuse, 0x100000, RZ ;  /* 0x00100000f10f7810 */ /* 0x040fe20007ffe0ff */
[----:B------:R3:W-:Y:S01]  /*16240*/  STL.64 [R1+0x8], R32 ;  /* 0x0000082001007387 */ /* 0x0007e20000100a00 */
[C---:B------:R-:W-:Y:S01]  /*16250*/  IADD3 R28, R241.reuse, 0x100000, RZ ;  /* 0x00100000f11c7810 */ /* 0x040fe20007ffe0ff */
[C---:B------:R-:W-:Y:S01]  /*16260*/  VIADD R14, R241.reuse, 0x100000 ;  /* 0x00100000f10e7836 */ /* 0x040fe20000000000 */
[----:B------:R-:W-:Y:S01]  /*16270*/  IADD3 R13, R241, 0x100000, RZ ;  /* 0x00100000f10d7810 */ /* 0x000fe20007ffe0ff */
[----:B------:R-:W4:Y:S01]  /*16280*/  LDL.LU.64 R122, [R1] ;  /* 0x00000000017a7983 */ /* 0x000f220000300a00 */
[C---:B------:R-:W-:Y:S01]  /*16290*/  IMAD.WIDE R162, R243.reuse, 0x4, R238 ;  /* 0x00000004f3a27825 */ /* 0x040fe200078e02ee */
[----:B------:R-:W3:Y:S02]  /*162a0*/  LDC R237, c[0x0][0x230] ;  /* 0x00008c00ffed7b82 */ /* 0x000ee40000000800 */
[----:B------:R-:W5:Y:S04]  /*162b0*/  LDL.LU.64 R114, [R1+0x18] ;  /* 0x0000180001727983 */ /* 0x000f680000300a00 */
[----:B------:R-:W3:Y:S04]  /*162c0*/  LDL.LU.64 R128, [R1+0x20] ;  /* 0x0000200001807983 */ /* 0x000ee80000300a00 */
[----:B------:R-:W3:Y:S04]  /*162d0*/  LDL.LU.64 R120, [R1+0x38] ;  /* 0x0000380001787983 */ /* 0x000ee80000300a00 */
[----:B------:R-:W3:Y:S04]  /*162e0*/  LDL.LU.64 R118, [R1+0x40] ;  /* 0x0000400001767983 */ /* 0x000ee80000300a00 */
[----:B------:R-:W3:Y:S04]  /*162f0*/  LDL.LU.64 R116, [R1+0x58] ;  /* 0x0000580001747983 */ /* 0x000ee80000300a00 */
[----:B------:R-:W-:Y:S04]  /*16300*/  STL.64 [R1+0xba0], R248 ;  /* 0x000ba0f801007387 */ /* 0x000fe80000100a00 */
[----:B------:R-:W-:Y:S04]  /*16310*/  STL.64 [R1+0xba8], R246 ;  /* 0x000ba8f601007387 */ /* 0x000fe80000100a00 */
[----:B------:R-:W-:Y:S04]  /*16320*/  STL.64 [R1+0xbb0], R234 ;  /* 0x000bb0ea01007387 */ /* 0x000fe80000100a00 */
[----:B------:R-:W-:Y:S04]  /*16330*/  STL.64 [R1+0xbb8], R232 ;  /* 0x000bb8e801007387 */ /* 0x000fe80000100a00 */
[----:B------:R3:W-:Y:S04]  /*16340*/  STL.64 [R1+0xb98], R150 ;  /* 0x000b989601007387 */ /* 0x0007e80000100a00 */
[----:B------:R-:W-:Y:S04]  /*16350*/  STL.64 [R1+0xbc0], R46 ;  /* 0x000bc02e01007387 */ /* 0x000fe80000100a00 */
[----:B------:R-:W-:Y:S04]  /*16360*/  STL.64 [R1+0xbc8], R74 ;  /* 0x000bc84a01007387 */ /* 0x000fe80000100a00 */
[----:B------:R3:W-:Y:S04]  /*16370*/  STL.64 [R1+0xbd0], R76 ;  /* 0x000bd04c01007387 */ /* 0x0007e80000100a00 */
[----:B------:R-:W-:Y:S04]  /*16380*/  STL.64 [R1+0xbd8], R156 ;  /* 0x000bd89c01007387 */ /* 0x000fe80000100a00 */
[----:B------:R-:W-:Y:S04]  /*16390*/  STL.64 [R1+0xbe0], R48 ;  /* 0x000be03001007387 */ /* 0x000fe80000100a00 */
[----:B------:R-:W-:Y:S04]  /*163a0*/  STL.64 [R1+0xbe8], R152 ;  /* 0x000be89801007387 */ /* 0x000fe80000100a00 */
[----:B------:R-:W-:Y:S04]  /*163b0*/  STL.64 [R1+0xbf0], R154 ;  /* 0x000bf09a01007387 */ /* 0x000fe80000100a00 */
[----:B------:R-:W3:Y:S04]  /*163c0*/  LDL.LU.64 R126, [R1+0x60] ;  /* 0x00006000017e7983 */ /* 0x000ee80000300a00 */
[----:B------:R-:W3:Y:S04]  /*163d0*/  LDL.LU.64 R124, [R1+0x78] ;  /* 0x00007800017c7983 */ /* 0x000ee80000300a00 */
[----:B------:R-:W-:Y:S04]  /*163e0*/  LDGSTS.E [R30+-0x7bffc], desc[UR48][R36.64], !P1 ;  /* 0x84004000241e7fae */ /* 0x000fe8000c921870 */
[----:B------:R-:W-:Y:S04]  /*163f0*/  LDGSTS.E [R29+-0x77ffc], desc[UR48][R24.64], !P1 ;  /* 0x88004000181d7fae */ /* 0x000fe8000c921870 */
[----:B------:R2:W-:Y:S01]  /*16400*/  LDGSTS.E [R28+-0x73ffc], desc[UR48][R22.64], !P1 ;  /* 0x8c004000161c7fae */ /* 0x0005e2000c921870 */
[C---:B----4-:R-:W-:Y:S01]  /*16410*/  IMAD.WIDE R158, R243.reuse, 0x4, R122 ;  /* 0x00000004f39e7825 */ /* 0x050fe200078e027a */
[----:B--2---:R-:W2:Y:S02]  /*16420*/  LDC R23, c[0x0][0x230] ;  /* 0x00008c00ff177b82 */ /* 0x004ea40000000800 */
[----:B------:R-:W4:Y:S01]  /*16430*/  LDL.LU.64 R122, [R1+0x80] ;  /* 0x00008000017a7983 */ /* 0x000f220000300a00 */
[----:B-----5:R-:W-:-:S03]  /*16440*/  IMAD.WIDE R160, R243, 0x4, R114 ;  /* 0x00000004f3a07825 */ /* 0x020fc600078e0272 */
[----:B------:R-:W5:Y:S01]  /*16450*/  LDL.LU.64 R114, [R1+0x90] ;  /* 0x0000900001727983 */ /* 0x000f620000300a00 */
[----:B------:R-:W-:Y:S01]  /*16460*/  ISETP.GE.U32.AND P1, PT, R20, 0x7ffffeb9, PT ;  /* 0x7ffffeb91400780c */ /* 0x000fe20003f26070 */
[C---:B------:R-:W-:Y:S01]  /*16470*/  VIADD R22, R241.reuse, 0x100000 ;  /* 0x00100000f1167836 */ /* 0x040fe20000000000 */
[C---:B------:R-:W-:Y:S01]  /*16480*/  IADD3 R21, R241.reuse, 0x100000, RZ ;  /* 0x00100000f1157810 */ /* 0x040fe20007ffe0ff */
[----:B------:R-:W-:Y:S01]  /*16490*/  VIADD R20, R241, 0x100000 ;  /* 0x00100000f1147836 */ /* 0x000fe20000000000 */
[----:B------:R-:W-:Y:S01]  /*164a0*/  LDGSTS.E [R26+-0x7fff8], desc[UR48][R32.64], !P0 ;  /* 0x80008000201a7fae */ /* 0x000fe2000c121870 */
[----:B-1----:R-:W-:-:S03]  /*164b0*/  VIADD R12, R31, 0xfffffedb ;  /* 0xfffffedb1f0c7836 */ /* 0x002fc60000000000 */
[----:B------:R-:W-:Y:S04]  /*164c0*/  LDGSTS.E [R22+-0x7bff8], desc[UR48][R248.64], !P0 ;  /* 0x84008000f8167fae */ /* 0x000fe8000c121870 */
[----:B------:R-:W-:Y:S04]  /*164d0*/  LDGSTS.E [R21+-0x77ff8], desc[UR48][R246.64], !P0 ;  /* 0x88008000f6157fae */ /* 0x000fe8000c121870 */
[----:B------:R1:W-:Y:S01]  /*164e0*/  LDGSTS.E [R20+-0x73ff8], desc[UR48][R234.64], !P0 ;  /* 0x8c008000ea147fae */ /* 0x0003e2000c121870 */
[----:B------:R-:W-:-:S03]  /*164f0*/  ISETP.GE.U32.AND P0, PT, R12, 0x7ffffe9c, PT ;  /* 0x7ffffe9c0c00780c */ /* 0x000fc60003f06070 */
[----:B------:R-:W-:Y:S04]  /*16500*/  LDGSTS.E [R18+-0x7fff4], desc[UR48][R232.64], !P1 ;  /* 0x8000c000e8127fae */ /* 0x000fe8000c921870 */
[----:B------:R2:W-:Y:S01]  /*16510*/  LDGSTS.E [R15+-0x7bff4], desc[UR48][R150.64], !P1 ;  /* 0x8400c000960f7fae */ /* 0x0005e2000c921870 */
[----:B------:R-:W-:-:S03]  /*16520*/  VIADD R12, R241, 0x100000 ;  /* 0x00100000f10c7836 */ /* 0x000fc60000000000 */
[----:B------:R-:W-:Y:S01]  /*16530*/  LDGSTS.E [R14+-0x77ff4], desc[UR48][R46.64], !P1 ;  /* 0x8800c0002e0e7fae */ /* 0x000fe2000c921870 */
[----:B------:R-:W-:Y:S01]  /*16540*/  IMAD.WIDE R50, R243, 0x4, R250 ;  /* 0x00000004f3327825 */ /* 0x000fe200078e02fa */
[----:B-1----:R-:W1:Y:S02]  /*16550*/  LDC R20, c[0x0][0x230] ;  /* 0x00008c00ff147b82 */ /* 0x002e640000000800 */
[----:B------:R-:W-:Y:S01]  /*16560*/  LDGSTS.E [R13+-0x73ff4], desc[UR48][R74.64], !P1 ;  /* 0x8c00c0004a0d7fae */ /* 0x000fe2000c921870 */
[----:B--2---:R-:W-:-:S03]  /*16570*/  IADD3 R15, R23, -0x126, RZ ;  /* 0xfffffeda170f7810 */ /* 0x004fc60007ffe0ff */
[----:B------:R-:W-:Y:S01]  /*16580*/  LDGSTS.E [R12+-0x70000], desc[UR48][R76.64], !P0 ;  /* 0x900000004c0c7fae */ /* 0x000fe2000c121870 */
[----:B---3--:R-:W-:Y:S01]  /*16590*/  IMAD.WIDE R168, R243, 0x4, R128 ;  /* 0x00000004f3a87825 */ /* 0x008fe200078e0280 */
[----:B------:R-:W2:Y:S01]  /*165a0*/  LDC R18, c[0x0][0x230] ;  /* 0x00008c00ff127b82 */ /* 0x000ea20000000800 */
[----:B------:R-:W-:Y:S02]  /*165b0*/  ISETP.GE.U32.AND P1, PT, R15, 0x7ffffe9b, PT ;  /* 0x7ffffe9b0f00780c */ /* 0x000fe40003f26070 */
[----:B------:R-:W-:-:S05]  /*165c0*/  VIADD R15, R241, 0x100000 ;  /* 0x00100000f10f7836 */ /* 0x000fca0000000000 */
[----:B------:R3:W-:Y:S01]  /*165d0*/  LDGSTS.E [R15+-0x6c000], desc[UR48][R156.64], !P0 ;  /* 0x940000009c0f7fae */ /* 0x0007e2000c121870 */
[----:B------:R-:W-:Y:S01]  /*165e0*/  IMAD.WIDE R52, R243, 0x4, R120 ;  /* 0x00000004f3347825 */ /* 0x000fe200078e0278 */
[----:B------:R-:W-:Y:S01]  /*165f0*/  IADD3 R236, R9, 0x100000, RZ ;  /* 0x0010000009ec7810 */ /* 0x000fe20007ffe0ff */
[----:B------:R-:W1:Y:S01]  /*16600*/  LDC R251, c[0x0][0x230] ;  /* 0x00008c00fffb7b82 */ /* 0x000e620000000800 */
[----:B------:R-:W-:Y:S04]  /*16610*/  LDGSTS.E [R14+-0x68000], desc[UR48][R48.64], !P0 ;  /* 0x98000000300e7fae */ /* 0x000fe8000c121870 */
[----:B------:R-:W-:Y:S01]  /*16620*/  LDGSTS.E [R13+-0x64000], desc[UR48][R152.64], !P0 ;  /* 0x9c000000980d7fae */ /* 0x000fe2000c121870 */
[----:B------:R-:W-:Y:S01]  /*16630*/  IMAD.WIDE R164, R243, 0x4, R118 ;  /* 0x00000004f3a47825 */ /* 0x000fe200078e0276 */
[----:B------:R-:W-:Y:S01]  /*16640*/  IADD3 R229, R9, 0x100000, RZ ;  /* 0x0010000009e57810 */ /* 0x000fe20007ffe0ff */
[----:B------:R-:W1:Y:S01]  /*16650*/  LDC R250, c[0x0][0x230] ;  /* 0x00008c00fffa7b82 */ /* 0x000e620000000800 */
[----:B---3--:R-:W-:Y:S01]  /*16660*/  IADD3 R15, R17, -0x127, RZ ;  /* 0xfffffed9110f7810 */ /* 0x008fe20007ffe0ff */
[----:B------:R-:W-:Y:S03]  /*16670*/  LDGSTS.E [R12+-0x6fffc], desc[UR48][R154.64], !P1 ;  /* 0x900040009a0c7fae */ /* 0x000fe6000c921870 */
[----:B------:R-:W-:Y:S01]  /*16680*/  ISETP.GE.U32.AND P0, PT, R15, 0x7ffffe9a, PT ;  /* 0x7ffffe9a0f00780c */ /* 0x000fe20003f06070 */
[----:B------:R-:W-:Y:S01]  /*16690*/  VIADD R15, R241, 0x100000 ;  /* 0x00100000f10f7836 */ /* 0x000fe20000000000 */
[----:B------:R-:W-:Y:S01]  /*166a0*/  STL.64 [R1+0xbf8], R162 ;  /* 0x000bf8a201007387 */ /* 0x000fe20000100a00 */
[----:B------:R-:W-:Y:S01]  /*166b0*/  IMAD.WIDE R166, R243, 0x4, R116 ;  /* 0x00000004f3a67825 */ /* 0x000fe200078e0274 */
[----:B------:R-:W3:Y:S02]  /*166c0*/  LDC R17, c[0x0][0x230] ;  /* 0x00008c00ff117b82 */ /* 0x000ee40000000800 */
[----:B------:R2:W-:Y:S04]  /*166d0*/  LDGSTS.E [R15+-0x6bffc], desc[UR48][R162.64], !P1 ;  /* 0x94004000a20f7fae */ /* 0x0005e8000c921870 */
[----:B------:R-:W-:Y:S04]  /*166e0*/  LDGSTS.E [R14+-0x67ffc], desc[UR48][R50.64], !P1 ;  /* 0x98004000320e7fae */ /* 0x000fe8000c921870 */
[----:B------:R-:W-:Y:S01]  /*166f0*/  LDGSTS.E [R13+-0x63ffc], desc[UR48][R158.64], !P1 ;  /* 0x9c0040009e0d7fae */ /* 0x000fe2000c921870 */
[----:B--2---:R-:W-:-:S03]  /*16700*/  IADD3 R15, R16, -0x128, RZ ;  /* 0xfffffed8100f7810 */ /* 0x004fc60007ffe0ff */
[----:B------:R-:W-:Y:S01]  /*16710*/  STL.64 [R1+0xc00], R50 ;  /* 0x000c003201007387 */ /* 0x000fe20000100a00 */
[----:B------:R-:W-:-:S03]  /*16720*/  ISETP.GE.U32.AND P1, PT, R15, 0x7ffffe99, PT ;  /* 0x7ffffe990f00780c */ /* 0x000fc60003f26070 */
[----:B------:R-:W-:Y:S01]  /*16730*/  STL.64 [R1+0xc08], R158 ;  /* 0x000c089e01007387 */ /* 0x000fe20000100a00 */
[----:B------:R-:W-:-:S03]  /*16740*/  VIADD R15, R241, 0x100000 ;  /* 0x00100000f10f7836 */ /* 0x000fc60000000000 */
[----:B------:R-:W-:Y:S04]  /*16750*/  STL.64 [R1+0xc10], R160 ;  /* 0x000c10a001007387 */ /* 0x000fe80000100a00 */
[----:B------:R-:W2:Y:S04]  /*16760*/  LDL.LU.64 R128, [R1+0x828] ;  /* 0x0008280001807983 */ /* 0x000ea80000300a00 */
[----:B------:R-:W3:Y:S04]  /*16770*/  LDL.LU.64 R120, [R1+0x820] ;  /* 0x0008200001787983 */ /* 0x000ee80000300a00 */
[----:B------:R-:W3:Y:S04]  /*16780*/  LDL.LU.64 R118, [R1+0x818] ;  /* 0x0008180001767983 */ /* 0x000ee80000300a00 */
[----:B------:R-:W3:Y:S04]  /*16790*/  LDL.LU.64 R116, [R1+0x810] ;  /* 0x0008100001747983 */ /* 0x000ee80000300a00 */
[----:B------:R-:W-:Y:S04]  /*167a0*/  LDGSTS.E [R12+-0x6fff8], desc[UR48][R160.64], !P0 ;  /* 0x90008000a00c7fae */ /* 0x000fe8000c121870 */
[----:B------:R-:W-:Y:S01]  /*167b0*/  STL.64 [R1+0xc18], R168 ;  /* 0x000c18a801007387 */ /* 0x000fe20000100a00 */
[----:B------:R-:W-:-:S03]  /*167c0*/  IMAD.WIDE R78, R243, 0x4, R126 ;  /* 0x00000004f34e7825 */ /* 0x000fc600078e027e */
[----:B------:R-:W-:Y:S04]  /*167d0*/  LDGSTS.E [R15+-0x6bff8], desc[UR48][R168.64], !P0 ;  /* 0x94008000a80f7fae */ /* 0x000fe8000c121870 */
[----:B------:R-:W-:Y:S04]  /*167e0*/  STL.64 [R1+0xc20], R52 ;  /* 0x000c203401007387 */ /* 0x000fe80000100a00 */
[----:B------:R-:W-:Y:S04]  /*167f0*/  LDGSTS.E [R14+-0x67ff8], desc[UR48][R52.64], !P0 ;  /* 0x98008000340e7fae */ /* 0x000fe8000c121870 */
[----:B------:R-:W-:Y:S04]  /*16800*/  STL.64 [R1+0xc28], R164 ;  /* 0x000c28a401007387 */ /* 0x000fe80000100a00 */
[----:B------:R-:W-:Y:S04]  /*16810*/  LDGSTS.E [R13+-0x63ff8], desc[UR48][R164.64], !P0 ;  /* 0x9c008000a40d7fae */ /* 0x000fe8000c121870 */
[----:B------:R-:W-:Y:S04]  /*16820*/  STL.64 [R1+0xc30], R166 ;  /* 0x000c30a601007387 */ /* 0x000fe80000100a00 */
[----:B------:R1:W-:Y:S04]  /*16830*/  LDGSTS.E [R12+-0x6fff4], desc[UR48][R166.64], !P1 ;  /* 0x9000c000a60c7fae */ /* 0x0003e8000c921870 */
[----:B------:R-:W-:Y:S04]  /*16840*/  STL.64 [R1+0xc38], R240 ;  /* 0x000c38f001007387 */ /* 0x000fe80000100a00 */
[----:B------:R-:W3:Y:S01]  /*16850*/  LDL.LU.64 R126, [R1+0x808] ;  /* 0x00080800017e7983 */ /* 0x000ee20000300a00 */
[----:B-1----:R-:W-:-:S03]  /*16860*/  IMAD.WIDE R12, R243, 0x4, R124 ;  /* 0x00000004f30c7825 */ /* 0x002fc600078e027c */
[----:B------:R-:W3:Y:S01]  /*16870*/  LDL.LU.64 R124, [R1+0x800] ;  /* 0x00080000017c7983 */ /* 0x000ee20000300a00 */
[----:B----4-:R-:W-:-:S03]  /*16880*/  IMAD.WIDE R170, R243, 0x4, R122 ;  /* 0x00000004f3aa7825 */ /* 0x010fc600078e027a */
[----:B------:R-:W4:Y:S01]  /*16890*/  LDL.LU.64 R122, [R1+0x7f8] ;  /* 0x0007f800017a7983 */ /* 0x000f220000300a00 */
[----:B-----5:R-:W-:-:S03]  /*168a0*/  IMAD.WIDE R172, R243, 0x4, R114 ;  /* 0x00000004f3ac7825 */ /* 0x020fc600078e0272 */
[----:B------:R-:W5:Y:S04]  /*168b0*/  LDL.LU.64 R114, [R1+0x7f0] ;  /* 0x0007f00001727983 */ /* 0x000f680000300a00 */
[----:B------:R-:W-:Y:S04]  /*168c0*/  STL.64 [R1+0xc40], R78 ;  /* 0x000c404e01007387 */ /* 0x000fe80000100a00 */
[----:B------:R-:W-:Y:S04]  /*168d0*/  STL.64 [R1+0xc48], R12 ;  /* 0x000c480c01007387 */ /* 0x000fe80000100a00 */
[----:B------:R-:W-:Y:S04]  /*168e0*/  STL.64 [R1+0xc50], R170 ;  /* 0x000c50aa01007387 */ /* 0x000fe80000100a00 */
[----:B------:R-:W-:Y:S01]  /*168f0*/  STL.64 [R1+0xc58], R172 ;  /* 0x000c58ac01007387 */ /* 0x000fe20000100a00 */
[----:B--2---:R-:W-:-:S03]  /*16900*/  IMAD.WIDE R84, R243, 0x4, R128 ;  /* 0x00000004f3547825 */ /* 0x004fc600078e0280 */
[----:B------:R-:W2:Y:S01]  /*16910*/  LDL.LU.64 R128, [R1+0x7e8] ;  /* 0x0007e80001807983 */ /* 0x000ea20000300a00 */
[----:B---3--:R-:W-:-:S03]  /*16920*/  IMAD.WIDE R24, R243, 0x4, R120 ;  /* 0x00000004f3187825 */ /* 0x008fc600078e0278 */
[----:B------:R-:W3:Y:S01]  /*16930*/  LDL.LU.64 R120, [R1+0x7e0] ;  /* 0x0007e00001787983 */ /* 0x000ee20000300a00 */
[----:B------:R-:W-:-:S03]  /*16940*/  IMAD.WIDE R80, R243, 0x4, R118 ;  /* 0x00000004f3507825 */ /* 0x000fc600078e0276 */
[----:B------:R-:W3:Y:S01]  /*16950*/  LDL.LU.64 R118, [R1+0x7d8] ;  /* 0x0007d80001767983 */ /* 0x000ee20000300a00 */
[----:B------:R-:W-:-:S03]  /*16960*/  IMAD.WIDE R82, R243, 0x4, R116 ;  /* 0x00000004f3527825 */ /* 0x000fc600078e0274 */
[----:B------:R-:W3:Y:S04]  /*16970*/  LDL.LU.64 R116, [R1+0x7d0] ;  /* 0x0007d00001747983 */ /* 0x000ee80000300a00 */
[----:B------:R-:W-:Y:S04]  /*16980*/  STL.64 [R1+0xc60], R84 ;  /* 0x000c605401007387 */ /* 0x000fe80000100a00 */
[----:B------:R1:W-:Y:S04]  /*16990*/  STL.64 [R1+0xc68], R24 ;  /* 0x000c681801007387 */ /* 0x0003e80000100a00 */
[----:B------:R-:W-:Y:S04]  /*169a0*/  STL.64 [R1+0xc70], R80 ;  /* 0x000c705001007387 */ /* 0x000fe80000100a00 */
[----:B------:R-:W-:Y:S01]  /*169b0*/  STL.64 [R1+0xc78], R82 ;  /* 0x000c785201007387 */ /* 0x000fe20000100a00 */
[----:B------:R-:W-:-:S03]  /*169c0*/  IMAD.WIDE R90, R243, 0x4, R126 ;  /* 0x00000004f35a7825 */ /* 0x000fc600078e027e */
[----:B------:R-:W3:Y:S01]  /*169d0*/  LDL.LU.64 R126, [R1+0x7c8] ;  /* 0x0007c800017e7983 */ /* 0x000ee20000300a00 */
[----:B------:R-:W-:-:S03]  /*169e0*/  IMAD.WIDE R26, R243, 0x4, R124 ;  /* 0x00000004f31a7825 */ /* 0x000fc600078e027c */
[----:B------:R-:W3:Y:S01]  /*169f0*/  LDL.LU.64 R124, [R1+0x7c0] ;  /* 0x0007c000017c7983 */ /* 0x000ee20000300a00 */
[----:B----4-:R-:W-:-:S03]  /*16a00*/  IMAD.WIDE R86, R243, 0x4, R122 ;  /* 0x00000004f3567825 */ /* 0x010fc600078e027a */
[----:B------:R-:W4:Y:S01]  /*16a10*/  LDL.LU.64 R122, [R1+0x7b8] ;  /* 0x0007b800017a7983 */ /* 0x000f220000300a00 */
[----:B-----5:R-:W-:-:S03]  /*16a20*/  IMAD.WIDE R88, R243, 0x4, R114 ;  /* 0x00000004f3587825 */ /* 0x020fc600078e0272 */
[----:B------:R-:W5:Y:S04]  /*16a30*/  LDL.LU.64 R114, [R1+0xd8] ;  /* 0x0000d80001727983 */ /* 0x000f680000300a00 */
[----:B------:R-:W-:Y:S04]  /*16a40*/  STL.64 [R1+0xc80], R90 ;  /* 0x000c805a01007387 */ /* 0x000fe80000100a00 */
[----:B------:R1:W-:Y:S04]  /*16a50*/  STL.64 [R1+0xc88], R26 ;  /* 0x000c881a01007387 */ /* 0x0003e80000100a00 */
        /* <DEDUP_REMOVED lines=9> */
[----:B------:R-:W3:Y:S01]  /*16af0*/  LDL.LU.64 R116, [R1+0x248] ;  /* 0x0002480001747983 */ /* 0x000ee20000300a00 */
[----:B------:R-:W-:-:S03]  /*16b00*/  IMAD.WIDE R174, R243, 0x4, R126 ;  /* 0x00000004f3ae7825 */ /* 0x000fc600078e027e */
[----:B------:R-:W3:Y:S01]  /*16b10*/  LDL.LU.64 R126, [R1+0x258] ;  /* 0x00025800017e7983 */ /* 0x000ee20000300a00 */
[----:B------:R-:W-:-:S03]  /*16b20*/  IMAD.WIDE R54, R243, 0x4, R124 ;  /* 0x00000004f3367825 */ /* 0x000fc600078e027c */
[----:B------:R-:W3:Y:S01]  /*16b30*/  LDL.LU.64 R124, [R1+0x268] ;  /* 0x00026800017c7983 */ /* 0x000ee20000300a00 */
[----:B----4-:R-:W-:-:S03]  /*16b40*/  IMAD.WIDE R98, R243, 0x4, R122 ;  /* 0x00000004f3627825 */ /* 0x010fc600078e027a */
[----:B------:R-:W4:Y:S01]  /*16b50*/  LDL.LU.64 R122, [R1+0x278] ;  /* 0x00027800017a7983 */ /* 0x000f220000300a00 */
[----:B-----5:R-:W-:-:S03]  /*16b60*/  IMAD.WIDE R100, R243, 0x4, R114 ;  /* 0x00000004f3647825 */ /* 0x020fc600078e0272 */
[----:B------:R-:W5:Y:S01]  /*16b70*/  LDL.LU.64 R114, [R1+0x290] ;  /* 0x0002900001727983 */ /* 0x000f620000300a00 */
        /* <DEDUP_REMOVED lines=24> */
[----:B------:R-:W-:-:S04]  /*16d00*/  IMAD.WIDE R102, R243, 0x4, R126 ;  /* 0x00000004f3667825 */ /* 0x000fc800078e027e */
[C---:B-----5:R-:W-:Y:S02]  /*16d10*/  IMAD.WIDE R196, R243.reuse, 0x4, R114 ;  /* 0x00000004f3c47825 */ /* 0x060fe400078e0272 */
[----:B------:R-:W5:Y:S04]  /*16d20*/  LDL.LU.64 R114, [R1+0x788] ;  /* 0x0007880001727983 */ /* 0x000f680000300a00 */
[----:B------:R-:W5:Y:S01]  /*16d30*/  LDL.LU.64 R126, [R1+0x780] ;  /* 0x00078000017e7983 */ /* 0x000f620000300a00 */
[----:B------:R-:W-:-:S03]  /*16d40*/  IMAD.WIDE R30, R243, 0x4, R124 ;  /* 0x00000004f31e7825 */ /* 0x000fc600078e027c */
[----:B------:R-:W5:Y:S01]  /*16d50*/  LDL.LU.64 R124, [R1+0x778] ;  /* 0x00077800017c7983 */ /* 0x000f620000300a00 */
[----:B----4-:R-:W-:-:S03]  /*16d60*/  IMAD.WIDE R194, R243, 0x4, R122 ;  /* 0x00000004f3c27825 */ /* 0x010fc600078e027a */
[----:B------:R-:W4:Y:S01]  /*16d70*/  LDL.LU.64 R122, [R1+0x770] ;  /* 0x00077000017a7983 */ /* 0x000f220000300a00 */
[----:B--2---:R-:W-:-:S04]  /*16d80*/  IMAD.WIDE R108, R243, 0x4, R128 ;  /* 0x00000004f36c7825 */ /* 0x004fc800078e0280 */
[C---:B---3--:R-:W-:Y:S02]  /*16d90*/  IMAD.WIDE R32, R243.reuse, 0x4, R120 ;  /* 0x00000004f3207825 */ /* 0x048fe400078e0278 */
[----:B------:R-:W2:Y:S02]  /*16da0*/  LDL.LU.64 R120, [R1+0x768] ;  /* 0x0007680001787983 */ /* 0x000ea40000300a00 */
[C---:B------:R-:W-:Y:S02]  /*16db0*/  IMAD.WIDE R104, R243.reuse, 0x4, R118 ;  /* 0x00000004f3687825 */ /* 0x040fe400078e0276 */
[----:B------:R-:W3:Y:S02]  /*16dc0*/  LDL.LU.64 R128, [R1+0x760] ;  /* 0x0007600001807983 */ /* 0x000ee40000300a00 */
[C---:B------:R-:W-:Y:S02]  /*16dd0*/  IMAD.WIDE R106, R243.reuse, 0x4, R116 ;  /* 0x00000004f36a7825 */ /* 0x040fe400078e0274 */
[----:B------:R-:W2:Y:S04]  /*16de0*/  LDL.LU.64 R116, [R1+0x758] ;  /* 0x0007580001747983 */ /* 0x000ea80000300a00 */
[----:B------:R-:W2:Y:S04]  /*16df0*/  LDL.LU.64 R118, [R1+0x750] ;  /* 0x0007500001767983 */ /* 0x000ea80000300a00 */
[----:B------:R-:W2:Y:S01]  /*16e00*/  LDL.64 R134, [R1+0x748] ;  /* 0x0007480001867983 */ /* 0x000ea20000100a00 */
[----:B-----5:R-:W-:-:S03]  /*16e10*/  IMAD.WIDE R34, R243, 0x4, R126 ;  /* 0x00000004f3227825 */ /* 0x020fc600078e027e */
[----:B------:R-:W5:Y:S01]  /*16e20*/  LDL.LU.64 R126, [R1+0x740] ;  /* 0x00074000017e7983 */ /* 0x000f620000300a00 */
[----:B------:R-:W-:-:S04]  /*16e30*/  IMAD.WIDE R110, R243, 0x4, R124 ;  /* 0x00000004f36e7825 */ /* 0x000fc800078e027c */
[C---:B----4-:R-:W-:Y:S02]  /*16e40*/  IMAD.WIDE R112, R243.reuse, 0x4, R122 ;  /* 0x00000004f3707825 */ /* 0x050fe400078e027a */
[----:B------:R-:W4:Y:S04]  /*16e50*/  LDL.LU.64 R122, [R1+0x738] ;  /* 0x00073800017a7983 */ /* 0x000f280000300a00 */
[----:B------:R-:W4:Y:S04]  /*16e60*/  LDL.LU.64 R124, [R1+0x608] ;  /* 0x00060800017c7983 */ /* 0x000f280000300a00 */
[----:B------:R-:W4:Y:S04]  /*16e70*/  LDL.LU.64 R140, [R1+0x600] ;  /* 0x00060000018c7983 */ /* 0x000f280000300a00 */
[----:B------:R-:W4:Y:S04]  /*16e80*/  LDL.LU.64 R132, [R1+0x5f8] ;  /* 0x0005f80001847983 */ /* 0x000f280000300a00 */
[----:B------:R-:W4:Y:S01]  /*16e90*/  LDL.LU.64 R130, [R1+0x5f0] ;  /* 0x0005f00001827983 */ /* 0x000f220000300a00 */
[----:B---3--:R-:W-:-:S03]  /*16ea0*/  IMAD.WIDE R36, R243, 0x4, R128 ;  /* 0x00000004f3247825 */ /* 0x008fc600078e0280 */
[----:B------:R-:W3:Y:S04]  /*16eb0*/  LDL.LU.64 R128, [R1+0x5e8] ;  /* 0x0005e80001807983 */ /* 0x000ee80000300a00 */
[----:B------:R-:W3:Y:S04]  /*16ec0*/  LDL.LU.64 R138, [R1+0x5e0] ;  /* 0x0005e000018a7983 */ /* 0x000ee80000300a00 */
[----:B------:R-:W3:Y:S01]  /*16ed0*/  LDL.LU.64 R136, [R1+0x5d8] ;  /* 0x0005d80001887983 */ /* 0x000ee20000300a00 */
[----:B--2---:R-:W-:-:S03]  /*16ee0*/  IMAD.WIDE R198, R243, 0x4, R134 ;  /* 0x00000004f3c67825 */ /* 0x004fc600078e0286 */
[----:B------:R-:W2:Y:S01]  /*16ef0*/  LDL.LU.64 R134, [R1+0x5d0] ;  /* 0x0005d00001867983 */ /* 0x000ea20000300a00 */
[----:B-----5:R-:W-:-:S03]  /*16f00*/  IMAD.WIDE R62, R243, 0x4, R126 ;  /* 0x00000004f33e7825 */ /* 0x020fc600078e027e */
[----:B------:R-:W5:Y:S01]  /*16f10*/  LDL.LU.64 R126, [R1+0x5c8] ;  /* 0x0005c800017e7983 */ /* 0x000f620000300a00 */
[----:B----4-:R-:W-:-:S03]  /*16f20*/  IMAD.WIDE R204, R243, 0x4, R140 ;  /* 0x00000004f3cc7825 */ /* 0x010fc600078e028c */
[----:B------:R-:W4:Y:S01]  /*16f30*/  LDL.LU.64 R140, [R1+0x5c0] ;  /* 0x0005c000018c7983 */ /* 0x000f220000300a00 */
[----:B------:R-:W-:-:S03]  /*16f40*/  IMAD.WIDE R64, R243, 0x4, R132 ;  /* 0x00000004f3407825 */ /* 0x000fc600078e0284 */
[----:B------:R-:W4:Y:S01]  /*16f50*/  LDL.LU.64 R132, [R1+0x5b8] ;  /* 0x0005b80001847983 */ /* 0x000f220000300a00 */
[----:B------:R-:W-:-:S03]  /*16f60*/  IMAD.WIDE R200, R243, 0x4, R130 ;  /* 0x00000004f3c87825 */ /* 0x000fc600078e0282 */
[----:B------:R-:W4:Y:S01]  /*16f70*/  LDL.LU.64 R130, [R1+0x5b0] ;  /* 0x0005b00001827983 */ /* 0x000f220000300a00 */
[----:B---3--:R-:W-:-:S03]  /*16f80*/  IMAD.WIDE R202, R243, 0x4, R128 ;  /* 0x00000004f3ca7825 */ /* 0x008fc600078e0280 */
[----:B------:R-:W3:Y:S01]  /*16f90*/  LDL.LU.64 R128, [R1+0x5a8] ;  /* 0x0005a80001807983 */ /* 0x000ee20000300a00 */
[----:B------:R-:W-:-:S04]  /*16fa0*/  IMAD.WIDE R210, R243, 0x4, R138 ;  /* 0x00000004f3d27825 */ /* 0x000fc800078e028a */
[----:B------:R-:W-:-:S04]  /*16fb0*/  IMAD.WIDE R66, R243, 0x4, R136 ;  /* 0x00000004f3427825 */ /* 0x000fc800078e0288 */
[----:B--2---:R-:W-:-:S04]  /*16fc0*/  IMAD.WIDE R206, R243, 0x4, R134 ;  /* 0x00000004f3ce7825 */ /* 0x004fc800078e0286 */
[C---:B-----5:R-:W-:Y:S02]  /*16fd0*/  IMAD.WIDE R208, R243.reuse, 0x4, R126 ;  /* 0x00000004f3d07825 */ /* 0x060fe400078e027e */
[----:B------:R-:W2:Y:S04]  /*16fe0*/  LDL.LU.64 R126, [R1+0x5a0] ;  /* 0x0005a000017e7983 */ /* 0x000ea80000300a00 */
[----:B------:R-:W5:Y:S04]  /*16ff0*/  LDL.LU.64 R138, [R1+0x598] ;  /* 0x00059800018a7983 */ /* 0x000f680000300a00 */
[----:B------:R-:W2:Y:S04]  /*17000*/  LDL.LU.64 R136, [R1+0x590] ;  /* 0x0005900001887983 */ /* 0x000ea80000300a00 */
[----:B------:R-:W2:Y:S01]  /*17010*/  LDL.LU.64 R134, [R1+0x730] ;  /* 0x0007300001867983 */ /* 0x000ea20000300a00 */
[----:B----4-:R-:W-:-:S04]  /*17020*/  IMAD.WIDE R216, R243, 0x4, R140 ;  /* 0x00000004f3d87825 */ /* 0x010fc800078e028c */
[C---:B------:R-:W-:Y:S02]  /*17030*/  IMAD.WIDE R68, R243.reuse, 0x4, R132 ;  /* 0x00000004f3447825 */ /* 0x040fe400078e0284 */
[----:B------:R-:W4:Y:S04]  /*17040*/  LDL.LU.64 R132, [R1+0x728] ;  /* 0x0007280001847983 */ /* 0x000f280000300a00 */
[----:B------:R-:W4:Y:S01]  /*17050*/  LDL.LU.64 R140, [R1+0x720] ;  /* 0x00072000018c7983 */ /* 0x000f220000300a00 */
[----:B------:R-:W-:-:S04]  /*17060*/  IMAD.WIDE R212, R243, 0x4, R130 ;  /* 0x00000004f3d47825 */ /* 0x000fc800078e0282 */
[C---:B---3--:R-:W-:Y:S02]  /*17070*/  IMAD.WIDE R214, R243.reuse, 0x4, R128 ;  /* 0x00000004f3d67825 */ /* 0x048fe400078e0280 */
[----:B------:R-:W3:Y:S04]  /*17080*/  LDL.LU.64 R128, [R1+0x718] ;  /* 0x0007180001807983 */ /* 0x000ee80000300a00 */
[----:B------:R-:W3:Y:S01]  /*17090*/  LDL.LU.64 R130, [R1+0x710] ;  /* 0x0007100001827983 */ /* 0x000ee20000300a00 */
[----:B-----5:R-:W-:-:S03]  /*170a0*/  IMAD.WIDE R38, R243, 0x4, R138 ;  /* 0x00000004f3267825 */ /* 0x020fc600078e028a */
[----:B------:R-:W5:Y:S04]  /*170b0*/  LDL.LU.64 R138, [R1+0x708] ;  /* 0x00070800018a7983 */ /* 0x000f680000300a00 */
[----:B------:R-:W3:Y:S01]  /*170c0*/  LDL.LU.64 R146, [R1+0x700] ;  /* 0x0007000001927983 */ /* 0x000ee20000300a00 */
[----:B--2---:R-:W-:-:S04]  /*170d0*/  IMAD.WIDE R218, R243, 0x4, R136 ;  /* 0x00000004f3da7825 */ /* 0x004fc800078e0288 */
[C---:B------:R-:W-:Y:S02]  /*170e0*/  IMAD.WIDE R220, R243.reuse, 0x4, R134 ;  /* 0x00000004f3dc7825 */ /* 0x040fe400078e0286 */
[----:B------:R-:W2:Y:S04]  /*170f0*/  LDL.LU.64 R134, [R1+0x6f8] ;  /* 0x0006f80001867983 */ /* 0x000ea80000300a00 */
[----:B------:R-:W2:Y:S04]  /*17100*/  LDL.LU.64 R136, [R1+0x6f0] ;  /* 0x0006f00001887983 */ /* 0x000ea80000300a00 */
[----:B------:R-:W2:Y:S04]  /*17110*/  LDL.LU.64 R144, [R1+0x6e8] ;  /* 0x0006e80001907983 */ /* 0x000ea80000300a00 */
[----:B------:R-:W5:Y:S01]  /*17120*/  LDL.LU.64 R224, [R1+0x6e0] ;  /* 0x0006e00001e07983 */ /* 0x000f620000300a00 */
[----:B----4-:R-:W-:-:S03]  /*17130*/  IMAD.WIDE R40, R243, 0x4, R140 ;  /* 0x00000004f3287825 */ /* 0x010fc600078e028c */
[----:B------:R-:W4:Y:S04]  /*17140*/  LDL.LU.64 R140, [R1+0x6d8] ;  /* 0x0006d800018c7983 */ /* 0x000f280000300a00 */
[----:B------:R-:W4:Y:S04]  /*17150*/  LDL.LU.64 R142, [R1+0x6d0] ;  /* 0x0006d000018e7983 */ /* 0x000f280000300a00 */
[----:B------:R-:W4:Y:S04]  /*17160*/  LDL.LU.64 R222, [R1+0x6c8] ;  /* 0x0006c80001de7983 */ /* 0x000f280000300a00 */
[----:B------:R-:W4:Y:S01]  /*17170*/  LDL.LU.64 R70, [R1+0x6c0] ;  /* 0x0006c00001467983 */ /* 0x000f220000300a00 */
[----:B------:R-:W-:Y:S01]  /*17180*/  IADD3 R15, R17, -0x109, RZ ;  /* 0xfffffef7110f7810 */ /* 0x000fe20007ffe0ff */
[C---:B------:R-:W-:Y:S01]  /*17190*/  VIADD R17, R241.reuse, 0x100000 ;  /* 0x00100000f1117836 */ /* 0x040fe20000000000 */
[----:B------:R-:W-:-:S02]  /*171a0*/  IADD3 R16, R241, 0x100000, RZ ;  /* 0x00100000f1107810 */ /* 0x000fc40007ffe0ff */
[----:B------:R-:W-:Y:S01]  /*171b0*/  ISETP.GE.U32.AND P0, PT, R15, 0x7ffffeb8, PT ;  /* 0x7ffffeb80f00780c */ /* 0x000fe20003f06070 */
[----:B------:R-:W-:Y:S01]  /*171c0*/  VIADD R15, R241, 0x100000 ;  /* 0x00100000f10f7836 */ /* 0x000fe20000000000 */
[----:B------:R1:W-:Y:S01]  /*171d0*/  LDGSTS.E [R17+-0x6bff4], desc[UR48][R78.64], !P1 ;  /* 0x9400c0004e117fae */ /* 0x0003e2000c921870 */
[----:B------:R-:W-:-:S03]  /*171e0*/  IADD3 R14, R11, 0x100000, RZ ;  /* 0x001000000b0e7810 */ /* 0x000fc60007ffe0ff */
[----:B------:R1:W-:Y:S04]  /*171f0*/  LDGSTS.E [R16+-0x67ff4], desc[UR48][R12.64], !P1 ;  /* 0x9800c0000c107fae */ /* 0x0003e8000c921870 */
[----:B------:R1:W-:Y:S02]  /*17200*/  LDGSTS.E [R15+-0x63ff4], desc[UR48][R170.64], !P1 ;  /* 0x9c00c000aa0f7fae */ /* 0x0003e4000c921870 */
[----:B-1----:R-:W-:Y:S02]  /*17210*/  VIADD R17, R18, 0xfffffef6 ;  /* 0xfffffef612117836 */ /* 0x002fe40000000000 */
[----:B------:R-:W-:Y:S01]  /*17220*/  LDGSTS.E [R14+-0x80000], desc[UR48][R172.64], !P0 ;  /* 0x80000000ac0e7fae */ /* 0x000fe2000c121870 */
[----:B------:R-:W1:Y:S02]  /*17230*/  LDC R18, c[0x0][0x230] ;  /* 0x00008c00ff127b82 */ /* 0x000e640000000800 */
[----:B------:R-:W-:-:S02]  /*17240*/  ISETP.GE.U32.AND P1, PT, R17, 0x7ffffeb7, PT ;  /* 0x7ffffeb71100780c */ /* 0x000fc40003f26070 */
[C---:B------:R-:W-:Y:S01]  /*17250*/  IADD3 R17, R11.reuse, 0x100000, RZ ;  /* 0x001000000b117810 */ /* 0x040fe20007ffe0ff */
[C---:B------:R-:W-:Y:S01]  /*17260*/  VIADD R16, R11.reuse, 0x100000 ;  /* 0x001000000b107836 */ /* 0x040fe20000000000 */
[----:B------:R-:W-:-:S03]  /*17270*/  IADD3 R15, R11, 0x100000, RZ ;  /* 0x001000000b0f7810 */ /* 0x000fc60007ffe0ff */
[----:B------:R1:W-:Y:S04]  /*17280*/  LDGSTS.E [R17+-0x7c000], desc[UR48][R84.64], !P0 ;  /* 0x8400000054117fae */ /* 0x0003e8000c121870 */
[----:B------:R-:W-:Y:S04]  /*17290*/  LDGSTS.E [R16+-0x78000], desc[UR48][R24.64], !P0 ;  /* 0x8800000018107fae */ /* 0x000fe8000c121870 */
[----:B------:R-:W-:Y:S01]  /*172a0*/  LDGSTS.E [R15+-0x74000], desc[UR48][R80.64], !P0 ;  /* 0x8c000000500f7fae */ /* 0x000fe2000c121870 */
[----:B-1----:R-:W-:-:S03]  /*172b0*/  VIADD R17, R19, 0xfffffef5 ;  /* 0xfffffef513117836 */ /* 0x002fc60000000000 */
[----:B------:R-:W-:Y:S01]  /*172c0*/  LDGSTS.E [R14+-0x7fffc], desc[UR48][R82.64], !P1 ;  /* 0x80004000520e7fae */ /* 0x000fe2000c921870 */
[----:B------:R-:W1:Y:S01]  /*172d0*/  LDC R19, c[0x0][0x230] ;  /* 0x00008c00ff137b82 */ /* 0x000e620000000800 */
[----:B------:R-:W-:Y:S02]  /*172e0*/  ISETP.GE.U32.AND P0, PT, R17, 0x7ffffeb6, PT ;  /* 0x7ffffeb61100780c */ /* 0x000fe40003f06070 */
[----:B------:R-:W-:-:S05]  /*172f0*/  IADD3 R17, R11, 0x100000, RZ ;  /* 0x001000000b117810 */ /* 0x000fca0007ffe0ff */
        /* <DEDUP_REMOVED lines=30> */
[----:B------:R-:W-:Y:S01]  /*174e0*/  ISETP.GE.U32.AND P0, PT, R17, 0x7ffffe96, PT ;  /* 0x7ffffe961100780c */ /* 0x000fe20003f06070 */
[C---:B---3--:R-:W-:Y:S02]  /*174f0*/  IMAD.WIDE R42, R243.reuse, 0x4, R146 ;  /* 0x00000004f32a7825 */ /* 0x048fe400078e0292 */
[----:B------:R-:W3:Y:S04]  /*17500*/  LDL.LU.64 R146, [R1+0x6b8] ;  /* 0x0006b80001927983 */ /* 0x000ee80000300a00 */
[----:B------:R-:W3:Y:S04]  /*17510*/  LDL.LU.64 R148, [R1+0x528] ;  /* 0x0005280001947983 */ /* 0x000ee80000300a00 */
[----:B------:R-:W3:Y:S04]  /*17520*/  LDL.LU.64 R226, [R1+0x520] ;  /* 0x0005200001e27983 */ /* 0x000ee80000300a00 */
[----:B------:R-:W3:Y:S01]  /*17530*/  LDL.LU.64 R72, [R1+0x518] ;  /* 0x0005180001487983 */ /* 0x000ee20000300a00 */
[----:B-----5:R-:W-:-:S03]  /*17540*/  IMAD.WIDE R44, R243, 0x4, R224 ;  /* 0x00000004f32c7825 */ /* 0x020fc600078e02e0 */
[----:B------:R-:W5:Y:S04]  /*17550*/  LDL.LU.64 R224, [R1+0x510] ;  /* 0x0005100001e07983 */ /* 0x000f680000300a00 */
[----:B------:R-:W5:Y:S04]  /*17560*/  LDL.LU.64 R150, [R1+0x508] ;  /* 0x0005080001967983 */ /* 0x000f680000300a00 */
[----:B------:R-:W5:Y:S04]  /*17570*/  LDL.LU.64 R232, [R1+0x500] ;  /* 0x0005000001e87983 */ /* 0x000f680000300a00 */
[----:B------:R-:W5:Y:S04]  /*17580*/  LDL.LU.64 R234, [R1+0x4f8] ;  /* 0x0004f80001ea7983 */ /* 0x000f680000300a00 */
[----:B------:R-:W5:Y:S04]  /*17590*/  LDL.LU.64 R246, [R1+0x4f0] ;  /* 0x0004f00001f67983 */ /* 0x000f680000300a00 */
[----:B------:R-:W5:Y:S01]  /*175a0*/  LDL.LU.64 R248, [R1+0x4e8] ;  /* 0x0004e80001f87983 */ /* 0x000f620000300a00 */
[----:B------:R-:W-:Y:S01]  /*175b0*/  IADD3 R17, R11, 0x100000, RZ ;  /* 0x001000000b117810 */ /* 0x000fe20007ffe0ff */
[----:B------:R-:W-:-:S02]  /*175c0*/  IMAD.WIDE R114, R243, 0x4, R114 ;  /* 0x00000004f3727825 */ /* 0x000fc400078e0272 */
[----:B------:R-:W5:Y:S04]  /*175d0*/  LDL.LU.64 R76, [R1+0x4e0] ;  /* 0x0004e000014c7983 */ /* 0x000f680000300a00 */
[----:B------:R1:W-:Y:S04]  /*175e0*/  LDGSTS.E [R17+-0x6bffc], desc[UR48][R186.64], !P1 ;  /* 0x94004000ba117fae */ /* 0x0003e8000c921870 */
[----:B------:R-:W-:Y:S04]  /*175f0*/  LDGSTS.E [R16+-0x67ffc], desc[UR48][R58.64], !P1 ;  /* 0x980040003a107fae */ /* 0x000fe8000c921870 */
[----:B------:R-:W-:Y:S01]  /*17600*/  LDGSTS.E [R15+-0x63ffc], desc[UR48][R182.64], !P1 ;  /* 0x9c004000b60f7fae */ /* 0x000fe2000c921870 */
[----:B-1----:R-:W-:-:S03]  /*17610*/  VIADD R17, R18, 0xfffffed4 ;  /* 0xfffffed412117836 */ /* 0x002fc60000000000 */
[----:B------:R-:W-:Y:S01]  /*17620*/  LDGSTS.E [R14+-0x6fff8], desc[UR48][R184.64], !P0 ;  /* 0x90008000b80e7fae */ /* 0x000fe2000c121870 */
[----:B------:R-:W1:Y:S01]  /*17630*/  LDC R18, c[0x0][0x230] ;  /* 0x00008c00ff127b82 */ /* 0x000e620000000800 */
[----:B------:R-:W-:Y:S01]  /*17640*/  ISETP.GE.U32.AND P1, PT, R17, 0x7ffffe95, PT ;  /* 0x7ffffe951100780c */ /* 0x000fe20003f26070 */
[----:B------:R-:W-:Y:S01]  /*17650*/  IMAD.WIDE R120, R243, 0x4, R120 ;  /* 0x00000004f3787825 */ /* 0x000fe200078e0278 */
[----:B------:R-:W-:Y:S01]  /*17660*/  IADD3 R17, R11, 0x100000, RZ ;  /* 0x001000000b117810 */ /* 0x000fe20007ffe0ff */
[----:B------:R-:W5:Y:S04]  /*17670*/  LDL.LU.64 R74, [R1+0x4d8] ;  /* 0x0004d800014a7983 */ /* 0x000f680000300a00 */
[----:B------:R2:W-:Y:S04]  /*17680*/  LDGSTS.E [R17+-0x6bff8], desc[UR48][R192.64], !P0 ;  /* 0x94008000c0117fae */ /* 0x0005e8000c121870 */
[----:B------:R-:W-:Y:S04]  /*17690*/  LDGSTS.E [R16+-0x67ff8], desc[UR48][R60.64], !P0 ;  /* 0x980080003c107fae */ /* 0x000fe8000c121870 */
[----:B------:R-:W-:Y:S01]  /*176a0*/  LDGSTS.E [R15+-0x63ff8], desc[UR48][R188.64], !P0 ;  /* 0x9c008000bc0f7fae */ /* 0x000fe2000c121870 */
[----:B--2---:R-:W-:-:S03]  /*176b0*/  VIADD R17, R19, 0xfffffef3 ;  /* 0xfffffef313117836 */ /* 0x004fc60000000000 */
[----:B------:R2:W-:Y:S01]  /*176c0*/  LDGSTS.E [R14+-0x6fff4], desc[UR48][R190.64], !P1 ;  /* 0x9000c000be0e7fae */ /* 0x0005e2000c921870 */
[----:B------:R-:W4:Y:S01]  /*176d0*/  LDC R19, c[0x0][0x230] ;  /* 0x00008c00ff137b82 */ /* 0x000f220000000800 */
[----:B------:R-:W-:Y:S01]  /*176e0*/  ISETP.GE.U32.AND P0, PT, R17, 0x7ffffeb4, PT ;  /* 0x7ffffeb41100780c */ /* 0x000fe20003f06070 */
[----:B------:R-:W-:Y:S01]  /*176f0*/  IMAD.WIDE R116, R243, 0x4, R116 ;  /* 0x00000004f3747825 */ /* 0x000fe200078e0274 */
[----:B------:R-:W-:Y:S01]  /*17700*/  IADD3 R17, R11, 0x100000, RZ ;  /* 0x001000000b117810 */ /* 0x000fe20007ffe0ff */
[----:B------:R-:W5:Y:S04]  /*17710*/  LDL.LU.64 R46, [R1+0x4d0] ;  /* 0x0004d000012e7983 */ /* 0x000f680000300a00 */
[----:B------:R1:W-:Y:S01]  /*17720*/  LDGSTS.E [R17+-0x6bff4], desc[UR48][R102.64], !P1 ;  /* 0x9400c00066117fae */ /* 0x0003e2000c921870 */
[----:B--2---:R-:W-:-:S03]  /*17730*/  VIADD R14, R5, 0x100000 ;  /* 0x00100000050e7836 */ /* 0x004fc60000000000 */
[----:B------:R2:W-:Y:S04]  /*17740*/  LDGSTS.E [R16+-0x67ff4], desc[UR48][R30.64], !P1 ;  /* 0x9800c0001e107fae */ /* 0x0005e8000c921870 */
[----:B------:R2:W-:Y:S01]  /*17750*/  LDGSTS.E [R15+-0x63ff4], desc[UR48][R194.64], !P1 ;  /* 0x9c00c000c20f7fae */ /* 0x0005e2000c921870 */
[----:B-1----:R-:W-:-:S03]  /*17760*/  IADD3 R17, R18, -0x10e, RZ ;  /* 0xfffffef212117810 */ /* 0x002fc60007ffe0ff */
[----:B------:R-:W-:Y:S01]  /*17770*/  LDGSTS.E [R14+-0x80000], desc[UR48][R196.64], !P0 ;  /* 0x80000000c40e7fae */ /* 0x000fe2000c121870 */
[----:B------:R-:W1:Y:S01]  /*17780*/  LDC R18, c[0x0][0x230] ;  /* 0x00008c00ff127b82 */ /* 0x000e620000000800 */
[----:B------:R-:W-:Y:S01]  /*17790*/  ISETP.GE.U32.AND P1, PT, R17, 0x7ffffeb3, PT ;  /* 0x7ffffeb31100780c */ /* 0x000fe20003f26070 */
[C---:B------:R-:W-:Y:S01]  /*177a0*/  VIADD R17, R5.reuse, 0x100000 ;  /* 0x0010000005117836 */ /* 0x040fe20000000000 */
[C---:B--2---:R-:W-:Y:S01]  /*177b0*/  IADD3 R16, R5.reuse, 0x100000, RZ ;  /* 0x0010000005107810 */ /* 0x044fe20007ffe0ff */
[----:B------:R-:W-:-:S03]  /*177c0*/  VIADD R15, R5, 0x100000 ;  /* 0x00100000050f7836 */ /* 0x000fc60000000000 */
[----:B------:R4:W-:Y:S04]  /*177d0*/  LDGSTS.E [R17+-0x7c000], desc[UR48][R108.64], !P0 ;  /* 0x840000006c117fae */ /* 0x0009e8000c121870 */
[----:B------:R-:W-:Y:S04]  /*177e0*/  LDGSTS.E [R16+-0x78000], desc[UR48][R32.64], !P0 ;  /* 0x8800000020107fae */ /* 0x000fe8000c121870 */
[----:B------:R-:W-:Y:S01]  /*177f0*/  LDGSTS.E [R15+-0x74000], desc[UR48][R104.64], !P0 ;  /* 0x8c000000680f7fae */ /* 0x000fe2000c121870 */
[----:B----4-:R-:W-:-:S03]  /*17800*/  IADD3 R17, R19, -0x10f, RZ ;  /* 0xfffffef113117810 */ /* 0x010fc60007ffe0ff */
[----:B------:R-:W-:Y:S01]  /*17810*/  LDGSTS.E [R14+-0x7fffc], desc[UR48][R106.64], !P1 ;  /* 0x800040006a0e7fae */ /* 0x000fe2000c921870 */
[----:B------:R-:W2:Y:S01]  /*17820*/  LDC R19, c[0x0][0x230] ;  /* 0x00008c00ff137b82 */ /* 0x000ea20000000800 */
[----:B------:R-:W-:Y:S01]  /*17830*/  ISETP.GE.U32.AND P0, PT, R17, 0x7ffffeb2, PT ;  /* 0x7ffffeb21100780c */ /* 0x000fe20003f06070 */
[----:B------:R-:W-:-:S05]  /*17840*/  VIADD R17, R5, 0x100000 ;  /* 0x0010000005117836 */ /* 0x000fca0000000000 */
[----:B------:R1:W-:Y:S04]  /*17850*/  LDGSTS.E [R17+-0x7bffc], desc[UR48][R114.64], !P1 ;  /* 0x8400400072117fae */ /* 0x0003e8000c921870 */
[----:B------:R-:W-:Y:S04]  /*17860*/  LDGSTS.E [R16+-0x77ffc], desc[UR48][R34.64], !P1 ;  /* 0x8800400022107fae */ /* 0x000fe8000c921870 */
[----:B------:R-:W-:Y:S01]  /*17870*/  LDGSTS.E [R15+-0x73ffc], desc[UR48][R110.64], !P1 ;  /* 0x8c0040006e0f7fae */ /* 0x000fe2000c921870 */
[----:B-1----:R-:W-:-:S03]  /*17880*/  IADD3 R17, R18, -0x110, RZ ;  /* 0xfffffef012117810 */ /* 0x002fc60007ffe0ff */
[----:B------:R-:W-:Y:S01]  /*17890*/  LDGSTS.E [R14+-0x7fff8], desc[UR48][R112.64], !P0 ;  /* 0x80008000700e7fae */ /* 0x000fe2000c121870 */
[----:B------:R-:W1:Y:S01]  /*178a0*/  LDC R18, c[0x0][0x230] ;  /* 0x00008c00ff127b82 */ /* 0x000e620000000800 */
[----:B------:R-:W-:Y:S01]  /*178b0*/  ISETP.GE.U32.AND P1, PT, R17, 0x7ffffeb1, PT ;  /* 0x7ffffeb11100780c */ /* 0x000fe20003f26070 */
[----:B------:R-:W-:-:S05]  /*178c0*/  VIADD R17, R5, 0x100000 ;  /* 0x0010000005117836 */ /* 0x000fca0000000000 */
[----:B------:R2:W-:Y:S01]  /*178d0*/  LDGSTS.E [R17+-0x7bff8], desc[UR48][R120.64], !P0 ;  /* 0x8400800078117fae */ /* 0x0005e2000c121870 */
[----:B------:R-:W-:-:S03]  /*178e0*/  IMAD.WIDE R118, R243, 0x4, R118 ;  /* 0x00000004f3767825 */ /* 0x000fc600078e0276 */
[----:B------:R-:W-:Y:S04]  /*178f0*/  LDGSTS.E [R16+-0x77ff8], desc[UR48][R36.64], !P0 ;  /* 0x8800800024107fae */ /* 0x000fe8000c121870 */
[----:B------:R-:W-:Y:S01]  /*17900*/  LDGSTS.E [R15+-0x73ff8], desc[UR48][R116.64], !P0 ;  /* 0x8c008000740f7fae */ /* 0x000fe2000c121870 */
[----:B--2---:R-:W-:-:S03]  /*17910*/  IADD3 R17, R19, -0x12d, RZ ;  /* 0xfffffed313117810 */ /* 0x004fc60007ffe0ff */
[----:B------:R-:W-:Y:S01]  /*17920*/  LDGSTS.E [R14+-0x7fff4], desc[UR48][R118.64], !P1 ;  /* 0x8000c000760e7fae */ /* 0x000fe2000c921870 */
[----:B------:R-:W2:Y:S01]  /*17930*/  LDC R19, c[0x0][0x230] ;  /* 0x00008c00ff137b82 */ /* 0x000ea20000000800 */
[----:B------:R-:W-:Y:S01]  /*17940*/  ISETP.GE.U32.AND P0, PT, R17, 0x7ffffe94, PT ;  /* 0x7ffffe941100780c */ /* 0x000fe20003f06070 */
[----:B------:R-:W-:Y:S02]  /*17950*/  VIADD R17, R5, 0x100000 ;  /* 0x0010000005117836 */ /* 0x000fe40000000000 */
[----:B------:R-:W-:-:S03]  /*17960*/  IMAD.WIDE R122, R243, 0x4, R122 ;  /* 0x00000004f37a7825 */ /* 0x000fc600078e027a */
[----:B------:R1:W-:Y:S01]  /*17970*/  LDGSTS.E [R17+-0x7bff4], desc[UR48][R198.64], !P1 ;  /* 0x8400c000c6117fae */ /* 0x0003e2000c921870 */
[----:B------:R-:W-:-:S03]  /*17980*/  IMAD.WIDE R124, R243, 0x4, R124 ;  /* 0x00000004f37c7825 */ /* 0x000fc600078e027c */
[----:B------:R-:W-:Y:S04]  /*17990*/  LDGSTS.E [R16+-0x77ff4], desc[UR48][R62.64], !P1 ;  /* 0x8800c0003e107fae */ /* 0x000fe8000c921870 */
[----:B------:R-:W-:Y:S01]  /*179a0*/  LDGSTS.E [R15+-0x73ff4], desc[UR48][R122.64], !P1 ;  /* 0x8c00c0007a0f7fae */ /* 0x000fe2000c921870 */
[----:B-1----:R-:W-:-:S03]  /*179b0*/  IADD3 R17, R18, -0x12e, RZ ;  /* 0xfffffed212117810 */ /* 0x002fc60007ffe0ff */
[----:B------:R-:W-:Y:S01]  /*179c0*/  LDGSTS.E [R14+-0x70000], desc[UR48][R124.64], !P0 ;  /* 0x900000007c0e7fae */ /* 0x000fe2000c121870 */
[----:B------:R-:W1:Y:S01]  /*179d0*/  LDC R18, c[0x0][0x230] ;  /* 0x00008c00ff127b82 */ /* 0x000e620000000800 */
[----:B------:R-:W-:Y:S01]  /*179e0*/  ISETP.GE.U32.AND P1, PT, R17, 0x7ffffe93, PT ;  /* 0x7ffffe931100780c */ /* 0x000fe20003f26070 */
[----:B------:R-:W-:-:S05]  /*179f0*/  VIADD R17, R5, 0x100000 ;  /* 0x0010000005117836 */ /* 0x000fca0000000000 */
[----:B------:R2:W-:Y:S04]  /*17a00*/  LDGSTS.E [R17+-0x6c000], desc[UR48][R204.64], !P0 ;  /* 0x94000000cc117fae */ /* 0x0005e8000c121870 */
[----:B------:R-:W-:Y:S04]  /*17a10*/  LDGSTS.E [R16+-0x68000], desc[UR48][R64.64], !P0 ;  /* 0x9800000040107fae */ /* 0x000fe8000c121870 */
[----:B------:R-:W-:Y:S01]  /*17a20*/  LDGSTS.E [R15+-0x64000], desc[UR48][R200.64], !P0 ;  /* 0x9c000000c80f7fae */ /* 0x000fe2000c121870 */
[----:B--2---:R-:W-:-:S03]  /*17a30*/  IADD3 R17, R19, -0x12f, RZ ;  /* 0xfffffed113117810 */ /* 0x004fc60007ffe0ff */
        /* <DEDUP_REMOVED lines=17> */
[----:B------:R2:W-:Y:S01]  /*17b50*/  LDGSTS.E [R14+-0x6fff4], desc[UR48][R214.64], !P1 ;  /* 0x9000c000d60e7fae */ /* 0x0005e2000c921870 */
[----:B------:R-:W4:Y:S01]  /*17b60*/  LDC R19, c[0x0][0x230] ;  /* 0x00008c00ff137b82 */ /* 0x000f220000000800 */
[----:B------:R-:W-:Y:S01]  /*17b70*/  ISETP.GE.U32.AND P0, PT, R17, 0x7ffffeb0, PT ;  /* 0x7ffffeb01100780c */ /* 0x000fe20003f06070 */
[----:B------:R-:W-:-:S05]  /*17b80*/  VIADD R17, R5, 0x100000 ;  /* 0x0010000005117836 */ /* 0x000fca0000000000 */
[----:B------:R1:W-:Y:S01]  /*17b90*/  LDGSTS.E [R17+-0x6bff4], desc[UR48][R126.64], !P1 ;  /* 0x9400c0007e117fae */ /* 0x0003e2000c921870 */
[----:B------:R-:W-:-:S03]  /*17ba0*/  IMAD.WIDE R132, R243, 0x4, R132 ;  /* 0x00000004f3847825 */ /* 0x000fc600078e0284 */
[----:B------:R3:W-:Y:S01]  /*17bb0*/  LDGSTS.E [R16+-0x67ff4], desc[UR48][R38.64], !P1 ;  /* 0x9800c00026107fae */ /* 0x0007e2000c921870 */
[----:B--2---:R-:W-:-:S03]  /*17bc0*/  IADD3 R14, R9, 0x100000, RZ ;  /* 0x00100000090e7810 */ /* 0x004fc60007ffe0ff */
[----:B------:R2:W-:Y:S01]  /*17bd0*/  LDGSTS.E [R15+-0x63ff4], desc[UR48][R218.64], !P1 ;  /* 0x9c00c000da0f7fae */ /* 0x0005e2000c921870 */
[----:B-1----:R-:W-:-:S03]  /*17be0*/  VIADD R17, R18, 0xfffffeee ;  /* 0xfffffeee12117836 */ /* 0x002fc60000000000 */
[----:B------:R-:W-:Y:S01]  /*17bf0*/  LDGSTS.E [R14+-0x80000], desc[UR48][R220.64], !P0 ;  /* 0x80000000dc0e7fae */ /* 0x000fe2000c121870 */
[----:B------:R-:W1:Y:S01]  /*17c00*/  LDC R18, c[0x0][0x230] ;  /* 0x00008c00ff127b82 */ /* 0x000e620000000800 */
[----:B------:R-:W-:Y:S02]  /*17c10*/  ISETP.GE.U32.AND P1, PT, R17, 0x7ffffeaf, PT ;  /* 0x7ffffeaf1100780c */ /* 0x000fe40003f26070 */
[C---:B------:R-:W-:Y:S01]  /*17c20*/  IADD3 R17, R9.reuse, 0x100000, RZ ;  /* 0x0010000009117810 */ /* 0x040fe20007ffe0ff */
[C---:B---3--:R-:W-:Y:S01]  /*17c30*/  VIADD R16, R9.reuse, 0x100000 ;  /* 0x0010000009107836 */ /* 0x048fe20000000000 */
[----:B--2---:R-:W-:Y:S01]  /*17c40*/  IADD3 R15, R9, 0x100000, RZ ;  /* 0x00100000090f7810 */ /* 0x004fe20007ffe0ff */
[C---:B------:R-:W-:Y:S02]  /*17c50*/  IMAD.WIDE R128, R243.reuse, 0x4, R128 ;  /* 0x00000004f3807825 */ /* 0x040fe400078e0280 */
[----:B------:R4:W-:Y:S02]  /*17c60*/  LDGSTS.E [R17+-0x7c000], desc[UR48][R132.64], !P0 ;  /* 0x8400000084117fae */ /* 0x0009e4000c121870 */
[----:B------:R-:W-:-:S02]  /*17c70*/  IMAD.WIDE R130, R243, 0x4, R130 ;  /* 0x00000004f3827825 */ /* 0x000fc400078e0282 */
[----:B------:R-:W-:Y:S02]  /*17c80*/  LDGSTS.E [R16+-0x78000], desc[UR48][R40.64], !P0 ;  /* 0x8800000028107fae */ /* 0x000fe4000c121870 */
[----:B------:R-:W-:Y:S02]  /*17c90*/  IMAD.WIDE R138, R243, 0x4, R138 ;  /* 0x00000004f38a7825 */ /* 0x000fe400078e028a */
[----:B------:R-:W-:Y:S02]  /*17ca0*/  LDGSTS.E [R15+-0x74000], desc[UR48][R128.64], !P0 ;  /* 0x8c000000800f7fae */ /* 0x000fe4000c121870 */
[----:B----4-:R-:W-:Y:S02]  /*17cb0*/  VIADD R17, R19, 0xfffffeed ;  /* 0xfffffeed13117836 */ /* 0x010fe40000000000 */
[----:B------:R-:W-:Y:S01]  /*17cc0*/  LDGSTS.E [R14+-0x7fffc], desc[UR48][R130.64], !P1 ;  /* 0x80004000820e7fae */ /* 0x000fe2000c921870 */
[----:B------:R-:W2:Y:S02]  /*17cd0*/  LDC R19, c[0x0][0x230] ;  /* 0x00008c00ff137b82 */ /* 0x000ea40000000800 */
[----:B------:R-:W-:-:S02]  /*17ce0*/  ISETP.GE.U32.AND P0, PT, R17, 0x7ffffeae, PT ;  /* 0x7ffffeae1100780c */ /* 0x000fc40003f06070 */
[----:B------:R-:W-:Y:S01]  /*17cf0*/  IADD3 R17, R9, 0x100000, RZ ;  /* 0x0010000009117810 */ /* 0x000fe20007ffe0ff */
[----:B------:R-:W-:-:S04]  /*17d00*/  IMAD.WIDE R134, R243, 0x4, R134 ;  /* 0x00000004f3867825 */ /* 0x000fc800078e0286 */
[----:B------:R1:W-:Y:S01]  /*17d10*/  LDGSTS.E [R17+-0x7bffc], desc[UR48][R138.64], !P1 ;  /* 0x840040008a117fae */ /* 0x0003e2000c921870 */
[----:B------:R-:W-:-:S03]  /*17d20*/  IMAD.WIDE R136, R243, 0x4, R136 ;  /* 0x00000004f3887825 */ /* 0x000fc600078e0288 */
[----:B------:R-:W-:Y:S01]  /*17d30*/  LDGSTS.E [R16+-0x77ffc], desc[UR48][R42.64], !P1 ;  /* 0x880040002a107fae */ /* 0x000fe2000c921870 */
[----:B------:R-:W-:-:S03]  /*17d40*/  IMAD.WIDE R144, R243, 0x4, R144 ;  /* 0x00000004f3907825 */ /* 0x000fc600078e0290 */
[----:B------:R-:W-:Y:S01]  /*17d50*/  LDGSTS.E [R15+-0x73ffc], desc[UR48][R134.64], !P1 ;  /* 0x8c004000860f7fae */ /* 0x000fe2000c921870 */
[----:B-1----:R-:W-:-:S03]  /*17d60*/  VIADD R17, R18, 0xfffffeec ;  /* 0xfffffeec12117836 */ /* 0x002fc60000000000 */
[----:B------:R-:W-:Y:S01]  /*17d70*/  LDGSTS.E [R14+-0x7fff8], desc[UR48][R136.64], !P0 ;  /* 0x80008000880e7fae */ /* 0x000fe2000c121870 */
[----:B------:R-:W1:Y:S01]  /*17d80*/  LDC R18, c[0x0][0x230] ;  /* 0x00008c00ff127b82 */ /* 0x000e620000000800 */
[----:B------:R-:W-:Y:S02]  /*17d90*/  ISETP.GE.U32.AND P1, PT, R17, 0x7ffffead, PT ;  /* 0x7ffffead1100780c */ /* 0x000fe40003f26070 */
[----:B------:R-:W-:Y:S01]  /*17da0*/  IADD3 R17, R9, 0x100000, RZ ;  /* 0x0010000009117810 */ /* 0x000fe20007ffe0ff */
[----:B------:R-:W-:-:S04]  /*17db0*/  IMAD.WIDE R140, R243, 0x4, R140 ;  /* 0x00000004f38c7825 */ /* 0x000fc800078e028c */
[----:B------:R2:W-:Y:S01]  /*17dc0*/  LDGSTS.E [R17+-0x7bff8], desc[UR48][R144.64], !P0 ;  /* 0x8400800090117fae */ /* 0x0005e2000c121870 */
[----:B------:R-:W-:-:S03]  /*17dd0*/  IMAD.WIDE R142, R243, 0x4, R142 ;  /* 0x00000004f38e7825 */ /* 0x000fc600078e028e */
[----:B------:R-:W-:Y:S01]  /*17de0*/  LDGSTS.E [R16+-0x77ff8], desc[UR48][R44.64], !P0 ;  /* 0x880080002c107fae */ /* 0x000fe2000c121870 */
[----:B------:R-:W-:-:S03]  /*17df0*/  IMAD.WIDE R222, R243, 0x4, R222 ;  /* 0x00000004f3de7825 */ /* 0x000fc600078e02de */
[----:B------:R-:W-:Y:S01]  /*17e00*/  LDGSTS.E [R15+-0x73ff8], desc[UR48][R140.64], !P0 ;  /* 0x8c0080008c0f7fae */ /* 0x000fe2000c121870 */
[----:B--2---:R-:W-:-:S03]  /*17e10*/  VIADD R17, R19, 0xfffffecf ;  /* 0xfffffecf13117836 */ /* 0x004fc60000000000 */
[----:B------:R-:W-:Y:S02]  /*17e20*/  LDGSTS.E [R14+-0x7fff4], desc[UR48][R142.64], !P1 ;  /* 0x8000c0008e0e7fae */ /* 0x000fe4000c921870 */
[----:B------:R-:W-:Y:S02]  /*17e30*/  ISETP.GE.U32.AND P0, PT, R17, 0x7ffffe90, PT ;  /* 0x7ffffe901100780c */ /* 0x000fe40003f06070 */
[----:B------:R-:W-:Y:S01]  /*17e40*/  IADD3 R17, R9, 0x100000, RZ ;  /* 0x0010000009117810 */ /* 0x000fe20007ffe0ff */
[----:B------:R-:W-:-:S04]  /*17e50*/  IMAD.WIDE R70, R243, 0x4, R70 ;  /* 0x00000004f3467825 */ /* 0x000fc800078e0246 */
[C---:B------:R-:W-:Y:S01]  /*17e60*/  IMAD.WIDE R146, R243.reuse, 0x4, R146 ;  /* 0x00000004f3927825 */ /* 0x040fe200078e0292 */
[----:B------:R1:W-:Y:S03]  /*17e70*/  LDGSTS.E [R17+-0x7bff4], desc[UR48][R222.64], !P1 ;  /* 0x8400c000de117fae */ /* 0x0003e6000c921870 */
[----:B------:R-:W-:Y:S01]  /*17e80*/  IMAD.WIDE R148, R243, 0x4, R148 ;  /* 0x00000004f3947825 */ /* 0x000fe200078e0294 */
[----:B------:R-:W-:Y:S04]  /*17e90*/  LDGSTS.E [R16+-0x77ff4], desc[UR48][R70.64], !P1 ;  /* 0x8800c00046107fae */ /* 0x000fe8000c921870 */
[----:B------:R-:W-:Y:S01]  /*17ea0*/  LDGSTS.E [R15+-0x73ff4], desc[UR48][R146.64], !P1 ;  /* 0x8c00c000920f7fae */ /* 0x000fe2000c921870 */
[----:B-1----:R-:W-:Y:S01]  /*17eb0*/  VIADD R17, R18, 0xfffffece ;  /* 0xfffffece12117836 */ /* 0x002fe20000000000 */
[----:B------:R-:W-:Y:S01]  /*17ec0*/  IADD3 R19, R9, 0x100000, RZ ;  /* 0x0010000009137810 */ /* 0x000fe20007ffe0ff */
[----:B------:R-:W-:Y:S01]  /*17ed0*/  IMAD.WIDE R226, R243, 0x4, R226 ;  /* 0x00000004f3e27825 */ /* 0x000fe200078e02e2 */
[----:B------:R1:W-:Y:S02]  /*17ee0*/  LDGSTS.E [R14+-0x70000], desc[UR48][R148.64], !P0 ;  /* 0x90000000940e7fae */ /* 0x0003e4000c121870 */
[----:B------:R-:W-:Y:S01]  /*17ef0*/  ISETP.GE.U32.AND P1, PT, R17, 0x7ffffe8f, PT ;  /* 0x7ffffe8f1100780c */ /* 0x000fe20003f26070 */
[C---:B------:R-:W-:Y:S01]  /*17f00*/  VIADD R18, R9.reuse, 0x100000 ;  /* 0x0010000009127836 */ /* 0x040fe20000000000 */
[----:B------:R-:W-:Y:S01]  /*17f10*/  IADD3 R17, R9, 0x100000, RZ ;  /* 0x0010000009117810 */ /* 0x000fe20007ffe0ff */
[C---:B------:R-:W-:Y:S01]  /*17f20*/  IMAD.WIDE R72, R243.reuse, 0x4, R72 ;  /* 0x00000004f3487825 */ /* 0x040fe200078e0248 */
[----:B------:R2:W-:Y:S03]  /*17f30*/  LDGSTS.E [R19+-0x6c000], desc[UR48][R226.64], !P0 ;  /* 0x94000000e2137fae */ /* 0x0005e6000c121870 */
[C---:B-----5:R-:W-:Y:S01]  /*17f40*/  IMAD.WIDE R224, R243.reuse, 0x4, R224 ;  /* 0x00000004f3e07825 */ /* 0x060fe200078e02e0 */
[----:B------:R3:W-:Y:S03]  /*17f50*/  LDGSTS.E [R18+-0x68000], desc[UR48][R72.64], !P0 ;  /* 0x9800000048127fae */ /* 0x0007e6000c121870 */
[----:B-1----:R-:W-:Y:S01]  /*17f60*/  IMAD.WIDE R14, R243, 0x4, R150 ;  /* 0x00000004f30e7825 */ /* 0x002fe200078e0296 */
[----:B------:R-:W-:Y:S04]  /*17f70*/  LDGSTS.E [R17+-0x64000], desc[UR48][R224.64], !P0 ;  /* 0x9c000000e0117fae */ /* 0x000fe8000c121870 */
[----:B------:R-:W4:Y:S01]  /*17f80*/  LDL.LU.64 R150, [R1+0x4c8] ;  /* 0x0004c80001967983 */ /* 0x000f220000300a00 */
[----:B--2---:R-:W-:-:S03]  /*17f90*/  VIADD R19, R20, 0xfffffecd ;  /* 0xfffffecd14137836 */ /* 0x004fc60000000000 */
[----:B------:R1:W-:Y:S02]  /*17fa0*/  LDGSTS.E [R16+-0x6fffc], desc[UR48][R14.64], !P1 ;  /* 0x900040000e107fae */ /* 0x0003e4000c921870 */
[----:B------:R-:W-:Y:S01]  /*17fb0*/  ISETP.GE.U32.AND P0, PT, R19, 0x7ffffe8e, PT ;  /* 0x7ffffe8e1300780c */ /* 0x000fe20003f06070 */
[----:B---3--:R-:W-:-:S04]  /*17fc0*/  IMAD.WIDE R18, R243, 0x4, R234 ;  /* 0x00000004f3127825 */ /* 0x008fc800078e02ea */
[----:B------:R-:W-:-:S04]  /*17fd0*/  IMAD.WIDE R20, R243, 0x4, R246 ;  /* 0x00000004f3147825 */ /* 0x000fc800078e02f6 */
[C---:B-1----:R-:W-:Y:S02]  /*17fe0*/  IMAD.WIDE R16, R243.reuse, 0x4, R232 ;  /* 0x00000004f3107825 */ /* 0x042fe400078e02e8 */
[----:B------:R-:W2:Y:S02]  /*17ff0*/  LDL.LU.64 R232, [R1+0x4c0] ;  /* 0x0004c00001e87983 */ /* 0x000ea40000300a00 */
[----:B------:R-:W-:Y:S02]  /*18000*/  IMAD.WIDE R22, R243, 0x4, R248 ;  /* 0x00000004f3167825 */ /* 0x000fe400078e02f8 */
[----:B------:R-:W3:Y:S04]  /*18010*/  LDL.LU.64 R234, [R1+0x4b8] ;  /* 0x0004b80001ea7983 */ /* 0x000ee80000300a00 */
[----:B------:R-:W5:Y:S04]  /*18020*/  LDL.LU.64 R246, [R1+0x4b0] ;  /* 0x0004b00001f67983 */ /* 0x000f680000300a00 */
[----:B------:R-:W5:Y:S01]  /*18030*/  LDL.LU.64 R248, [R1+0x6b0] ;  /* 0x0006b00001f87983 */ /* 0x000f620000300a00 */
[----:B------:R-:W-:-:S02]  /*18040*/  VIADD R231, R9, 0x100000 ;  /* 0x0010000009e77836 */ /* 0x000fc40000000000 */
[----:B------:R-:W-:Y:S01]  /*18050*/  VIADD R228, R9, 0x100000 ;  /* 0x0010000009e47836 */ /* 0x000fe20000000000 */
[----:B------:R1:W-:Y:S01]  /*18060*/  LDGSTS.E [R236+-0x6bffc], desc[UR48][R16.64], !P1 ;  /* 0x9400400010ec7fae */ /* 0x0003e2000c921870 */
[----:B------:R-:W-:-:S03]  /*18070*/  IMAD.WIDE R24, R243, 0x4, R46 ;  /* 0x00000004f3187825 */ /* 0x000fc600078e022e */
[----:B------:R-:W-:Y:S04]  /*18080*/  LDGSTS.E [R231+-0x67ffc], desc[UR48][R18.64], !P1 ;  /* 0x9800400012e77fae */ /* 0x000fe8000c921870 */
[----:B------:R-:W-:Y:S01]  /*18090*/  LDGSTS.E [R229+-0x63ffc], desc[UR48][R20.64], !P1 ;  /* 0x9c00400014e57fae */ /* 0x000fe2000c921870 */
[----:B-1----:R-:W-:-:S03]  /*180a0*/  IADD3 R236, R237, -0x134, RZ ;  /* 0xfffffeccedec7810 */ /* 0x002fc60007ffe0ff */
[----:B------:R1:W-:Y:S01]  /*180b0*/  LDGSTS.E [R228+-0x6fff8], desc[UR48][R22.64], !P0 ;  /* 0x9000800016e47fae */ /* 0x0003e2000c121870 */
[----:B------:R-:W-:-:S03]  /*180c0*/  ISETP.GE.U32.AND P1, PT, R236, 0x7ffffe8d, PT ;  /* 0x7ffffe8dec00780c */ /* 0x000fc60003f26070 */
[----:B------:R-:W5:Y:S01]  /*180d0*/  LDL.LU.64 R46, [R1+0x6a8] ;  /* 0x0006a800012e7983 */ /* 0x000f620000300a00 */
[----:B------:R-:W-:Y:S01]  /*180e0*/  IMAD.WIDE R238, R243, 0x4, R74 ;  /* 0x00000004f3ee7825 */ /* 0x000fe200078e024a */
[----:B------:R-:W-:-:S03]  /*180f0*/  IADD3 R237, R9, 0x100000, RZ ;  /* 0x0010000009ed7810 */ /* 0x000fc60007ffe0ff */
[----:B------:R-:W-:Y:S02]  /*18100*/  VIADD R245, R9, 0x100000 ;  /* 0x0010000009f57836 */ /* 0x000fe40000000000 */
[----:B-1----:R-:W-:Y:S02]  /*18110*/  IMAD.WIDE R228, R243, 0x4, R76 ;  /* 0x00000004f3e47825 */ /* 0x002fe400078e024c */
[----:B------:R-:W5:Y:S04]  /*18120*/  LDL.LU.64 R76, [R1+0x6a0] ;  /* 0x0006a000014c7983 */ /* 0x000f680000300a00 */
[----:B------:R5:W-:Y:S01]  /*18130*/  STL.64 [R1], R24 ;  /* 0x0000001801007387 */ /* 0x000be20000100a00 */
[----:B------:R-:W-:-:S03]  /*18140*/  VIADD R236, R9, 0x100000 ;  /* 0x0010000009ec7836 */ /* 0x000fc60000000000 */
[----:B------:R-:W5:Y:S04]  /*18150*/  LDL.LU.64 R74, [R1+0x698] ;  /* 0x00069800014a7983 */ /* 0x000f680000300a00 */
[----:B------:R-:W-:Y:S04]  /*18160*/  LDGSTS.E [R245+-0x6bff8], desc[UR48][R228.64], !P0 ;  /* 0x94008000e4f57fae */ /* 0x000fe8000c121870 */
[----:B------:R-:W-:Y:S04]  /*18170*/  LDGSTS.E [R237+-0x67ff8], desc[UR48][R238.64], !P0 ;  /* 0x98008000eeed7fae */ /* 0x000fe8000c121870 */
[----:B------:R5:W-:Y:S01]  /*18180*/  LDGSTS.E [R236+-0x63ff8], desc[UR48][R24.64], !P0 ;  /* 0x9c00800018ec7fae */ /* 0x000be2000c121870 */
[----:B----4-:R-:W-:-:S05]  /*18190*/  IMAD.WIDE R12, R243, 0x4, R150 ;  /* 0x00000004f30c7825 */ /* 0x010fca00078e0296 */
[----:B------:R1:W-:Y:S04]  /*181a0*/  STL.64 [R1+0x20], R12 ;  /* 0x0000200c01007387 */ /* 0x0003e80000100a00 */
[----:B------:R-:W4:Y:S04]  /*181b0*/  LDL.LU.64 R150, [R1+0x690] ;  /* 0x0006900001967983 */ /* 0x000f280000300a00 */
[----:B------:R1:W-:Y:S01]  /*181c0*/  LDGSTS.E [R231+-0x6fff4], desc[UR48][R12.64], !P1 ;  /* 0x9000c0000ce77fae */ /* 0x0003e2000c921870 */
[----:B--2---:R-:W-:-:S04]  /*181d0*/  IMAD.WIDE R48, R243, 0x4, R232 ;  /* 0x00000004f3307825 */ /* 0x004fc800078e02e8 */
[C---:B---3--:R-:W-:Y:S01]  /*181e0*/  IMAD.WIDE R26, R243.reuse, 0x4, R234 ;  /* 0x00000004f31a7825 */ /* 0x048fe200078e02ea */
[----:B------:R-:W-:Y:S03]  /*181f0*/  STL.64 [R1+0x40], R48 ;  /* 0x0000403001007387 */ /* 0x000fe60000100a00 */
[C---:B-----5:R-:W-:Y:S01]  /*18200*/  IMAD.WIDE R24, R243.reuse, 0x4, R246 ;  /* 0x00000004f3187825 */ /* 0x060fe200078e02f6 */
[----:B------:R2:W-:Y:S03]  /*18210*/  STL.64 [R1+0x60], R26 ;  /* 0x0000601a01007387 */ /* 0x0005e60000100a00 */
[----:B-1----:R-:W-:Y:S01]  /*18220*/  IMAD.WIDE R12, R243, 0x4, R248 ;  /* 0x00000004f30c7825 */ /* 0x002fe200078e02f8 */
[----:B------:R-:W3:Y:S04]  /*18230*/  LDL.LU.64 R232, [R1+0x688] ;  /* 0x0006880001e87983 */ /* 0x000ee80000300a00 */
[----:B------:R1:W-:Y:S04]  /*18240*/  STL.64 [R1+0x80], R24 ;  /* 0x0000801801007387 */ /* 0x0003e80000100a00 */
[----:B------:R-:W-:Y:S04]  /*18250*/  STL.64 [R1+0xd8], R12 ;  /* 0x0000d80c01007387 */ /* 0x000fe80000100a00 */
[----:B------:R-:W5:Y:S04]  /*18260*/  LDL.LU.64 R234, [R1+0x680] ;  /* 0x0006800001ea7983 */ /* 0x000f680000300a00 */
[----:B------:R-:W5:Y:S04]  /*18270*/  LDL.LU.64 R246, [R1+0x678] ;  /* 0x0006780001f67983 */ /* 0x000f680000300a00 */
[----:B------:R-:W5:Y:S01]  /*18280*/  LDL.LU.64 R248, [R1+0x670] ;  /* 0x0006700001f87983 */ /* 0x000f620000300a00 */
[----:B------:R-:W-:-:S02]  /*18290*/  IADD3 R245, R251, -0x115, RZ ;  /* 0xfffffeebfbf57810 */ /* 0x000fc40007ffe0ff */
[----:B------:R-:W-:Y:S01]  /*182a0*/  IADD3 R231, R6, 0x100000, RZ ;  /* 0x0010000006e77810 */ /* 0x000fe20007ffe0ff */
[----:B------:R-:W-:Y:S01]  /*182b0*/  IMAD.WIDE R46, R243, 0x4, R46 ;  /* 0x00000004f32e7825 */ /* 0x000fe200078e022e */
[----:B------:R-:W-:Y:S01]  /*182c0*/  ISETP.GE.U32.AND P0, PT, R245, 0x7ffffeac, PT ;  /* 0x7ffffeacf500780c */ /* 0x000fe20003f06070 */
[----:B------:R-:W5:Y:S02]  /*182d0*/  LDC R251, c[0x0][0x230] ;  /* 0x00008c00fffb7b82 */ /* 0x000f640000000800 */
[----:B------:R-:W-:-:S05]  /*182e0*/  VIADD R245, R9, 0x100000 ;  /* 0x0010000009f57836 */ /* 0x000fca0000000000 */
[----:B------:R2:W-:Y:S04]  /*182f0*/  LDGSTS.E [R245+-0x6bff4], desc[UR48][R48.64], !P1 ;  /* 0x9400c00030f57fae */ /* 0x0005e8000c921870 */
[----:B------:R1:W-:Y:S04]  /*18300*/  LDGSTS.E [R237+-0x67ff4], desc[UR48][R26.64], !P1 ;  /* 0x9800c0001aed7fae */ /* 0x0003e8000c921870 */
[----:B------:R1:W-:Y:S01]  /*18310*/  LDGSTS.E [R236+-0x63ff4], desc[UR48][R24.64], !P1 ;  /* 0x9c00c00018ec7fae */ /* 0x0003e2000c921870 */
[----:B--2---:R-:W-:-:S03]  /*18320*/  VIADD R245, R250, 0xfffffeea ;  /* 0xfffffeeafaf57836 */ /* 0x004fc60000000000 */
[----:B------:R4:W-:Y:S01]  /*18330*/  LDGSTS.E [R231+-0x80000], desc[UR48][R12.64], !P0 ;  /* 0x800000000ce77fae */ /* 0x0009e2000c121870 */
[----:B------:R-:W2:Y:S01]  /*18340*/  LDC R250, c[0x0][0x230] ;  /* 0x00008c00fffa7b82 */ /* 0x000ea20000000800 */
[----:B-1----:R-:W-:Y:S01]  /*18350*/  IMAD.WIDE R26, R243, 0x4, R76 ;  /* 0x00000004f31a7825 */ /* 0x002fe200078e024c */
[----:B------:R-:W-:Y:S02]  /*18360*/  ISETP.GE.U32.AND P1, PT, R245, 0x7ffffeab, PT ;  /* 0x7ffffeabf500780c */ /* 0x000fe40003f26070 */
[C---:B------:R-:W-:Y:S01]  /*18370*/  IADD3 R245, R6.reuse, 0x100000, RZ ;  /* 0x0010000006f57810 */ /* 0x040fe20007ffe0ff */
[----:B------:R-:W-:Y:S01]  /*18380*/  IMAD.WIDE R24, R243, 0x4, R74 ;  /* 0x00000004f3187825 */ /* 0x000fe200078e024a */
[----:B------:R1:W-:Y:S04]  /*18390*/  STL.64 [R1+0x100], R46 ;  /* 0x0001002e01007387 */ /* 0x0003e80000100a00 */
[----:B------:R-:W-:Y:S04]  /*183a0*/  LDGSTS.E [R245+-0x7c000], desc[UR48][R46.64], !P0 ;  /* 0x840000002ef57fae */ /* 0x000fe8000c121870 */
[----:B------:R5:W-:Y:S01]  /*183b0*/  STL.64 [R1+0x118], R26 ;  /* 0x0001181a01007387 */ /* 0x000be20000100a00 */
[C---:B------:R-:W-:Y:S01]  /*183c0*/  VIADD R237, R6.reuse, 0x100000 ;  /* 0x0010000006ed7836 */ /* 0x040fe20000000000 */
[----:B------:R-:W-:-:S04]  /*183d0*/  IADD3 R236, R6, 0x100000, RZ ;  /* 0x0010000006ec7810 */ /* 0x000fc80007ffe0ff */
[----:B------:R5:W-:Y:S04]  /*183e0*/  LDGSTS.E [R237+-0x78000], desc[UR48][R26.64], !P0 ;  /* 0x880000001aed7fae */ /* 0x000be8000c121870 */
[----:B-1----:R-:W2:Y:S04]  /*183f0*/  LDL.LU.64 R46, [R1+0x668] ;  /* 0x00066800012e7983 */ /* 0x002ea80000300a00 */
[----:B------:R1:W-:Y:S04]  /*18400*/  STL.64 [R1+0x130], R24 ;  /* 0x0001301801007387 */ /* 0x0003e80000100a00 */
[----:B------:R1:W-:Y:S01]  /*18410*/  LDGSTS.E [R236+-0x74000], desc[UR48][R24.64], !P0 ;  /* 0x8c00000018ec7fae */ /* 0x0003e2000c121870 */
[----:B----4-:R-:W-:-:S05]  /*18420*/  IMAD.WIDE R12, R243, 0x4, R150 ;  /* 0x00000004f30c7825 */ /* 0x010fca00078e0296 */
[----:B------:R4:W-:Y:S04]  /*18430*/  STL.64 [R1+0x138], R12 ;  /* 0x0001380c01007387 */ /* 0x0009e80000100a00 */
[----:B------:R-:W2:Y:S04]  /*18440*/  LDL.LU.64 R76, [R1+0x660] ;  /* 0x00066000014c7983 */ /* 0x000ea80000300a00 */
[----:B------:R-:W2:Y:S04]  /*18450*/  LDL.LU.64 R74, [R1+0x658] ;  /* 0x00065800014a7983 */ /* 0x000ea80000300a00 */
[----:B------:R-:W2:Y:S04]  /*18460*/  LDL.LU.64 R150, [R1+0x650] ;  /* 0x0006500001967983 */ /* 0x000ea80000300a00 */
[----:B------:R4:W-:Y:S01]  /*18470*/  LDGSTS.E [R231+-0x7fffc], desc[UR48][R12.64], !P1 ;  /* 0x800040000ce77fae */ /* 0x0009e2000c921870 */
[----:B---3--:R-:W-:-:S05]  /*18480*/  IMAD.WIDE R48, R243, 0x4, R232 ;  /* 0x00000004f3307825 */ /* 0x008fca00078e02e8 */
[----:B------:R-:W-:Y:S01]  /*18490*/  STL.64 [R1+0x150], R48 ;  /* 0x0001503001007387 */ /* 0x000fe20000100a00 */
[----:B-----5:R-:W-:-:S04]  /*184a0*/  IMAD.WIDE R26, R243, 0x4, R234 ;  /* 0x00000004f31a7825 */ /* 0x020fc800078e02ea */
[C---:B-1----:R-:W-:Y:S01]  /*184b0*/  IMAD.WIDE R24, R243.reuse, 0x4, R246 ;  /* 0x00000004f3187825 */ /* 0x042fe200078e02f6 */
[----:B------:R1:W-:Y:S03]  /*184c0*/  STL.64 [R1+0x248], R26 ;  /* 0x0002481a01007387 */ /* 0x0003e60000100a00 */
[----:B----4-:R-:W-:Y:S01]  /*184d0*/  IMAD.WIDE R12, R243, 0x4, R248 ;  /* 0x00000004f30c7825 */ /* 0x010fe200078e02f8 */
[----:B------:R-:W3:Y:S04]  /*184e0*/  LDL.LU.64 R232, [R1+0x648] ;  /* 0x0006480001e87983 */ /* 0x000ee80000300a00 */
[----:B------:R4:W-:Y:S04]  /*184f0*/  STL.64 [R1+0x258], R24 ;  /* 0x0002581801007387 */ /* 0x0009e80000100a00 */
[----:B------:R5:W-:Y:S04]  /*18500*/  STL.64 [R1+0x268], R12 ;  /* 0x0002680c01007387 */ /* 0x000be80000100a00 */
[----:B------:R-:W3:Y:S04]  /*18510*/  LDL.LU.64 R234, [R1+0x640] ;  /* 0x0006400001ea7983 */ /* 0x000ee80000300a00 */
[----:B------:R-:W3:Y:S04]  /*18520*/  LDL.LU.64 R246, [R1+0x638] ;  /* 0x0006380001f67983 */ /* 0x000ee80000300a00 */
[----:B------:R-:W3:Y:S01]  /*18530*/  LDL.LU.64 R248, [R1+0x4a8] ;  /* 0x0004a80001f87983 */ /* 0x000ee20000300a00 */
[----:B------:R-:W-:-:S02]  /*18540*/  VIADD R245, R251, 0xfffffee9 ;  /* 0xfffffee9fbf57836 */ /* 0x000fc40000000000 */
[----:B------:R-:W3:Y:S03]  /*18550*/  LDC R251, c[0x0][0x230] ;  /* 0x00008c00fffb7b82 */ /* 0x000ee60000000800 */
[----:B------:R-:W-:Y:S02]  /*18560*/  ISETP.GE.U32.AND P0, PT, R245, 0x7ffffeaa, PT ;  /* 0x7ffffeaaf500780c */ /* 0x000fe40003f06070 */
[----:B------:R-:W-:-:S05]  /*18570*/  IADD3 R245, R6, 0x100000, RZ ;  /* 0x0010000006f57810 */ /* 0x000fca0007ffe0ff */
[----:B------:R2:W-:Y:S04]  /*18580*/  LDGSTS.E [R245+-0x7bffc], desc[UR48][R48.64], !P1 ;  /* 0x8400400030f57fae */ /* 0x0005e8000c921870 */
[----:B------:R1:W-:Y:S04]  /*18590*/  LDGSTS.E [R237+-0x77ffc], desc[UR48][R26.64], !P1 ;  /* 0x880040001aed7fae */ /* 0x0003e8000c921870 */
[----:B------:R4:W-:Y:S01]  /*185a0*/  LDGSTS.E [R236+-0x73ffc], desc[UR48][R24.64], !P1 ;  /* 0x8c00400018ec7fae */ /* 0x0009e2000c921870 */
[----:B--2---:R-:W-:-:S03]  /*185b0*/  VIADD R245, R250, 0xfffffee8 ;  /* 0xfffffee8faf57836 */ /* 0x004fc60000000000 */
[----:B------:R5:W-:Y:S01]  /*185c0*/  LDGSTS.E [R231+-0x7fff8], desc[UR48][R12.64], !P0 ;  /* 0x800080000ce77fae */ /* 0x000be2000c121870 */
[----:B------:R-:W2:Y:S01]  /*185d0*/  LDC R250, c[0x0][0x230] ;  /* 0x00008c00fffa7b82 */ /* 0x000ea20000000800 */
[----:B------:R-:W-:Y:S01]  /*185e0*/  ISETP.GE.U32.AND P1, PT, R245, 0x7ffffea9, PT ;  /* 0x7ffffea9f500780c */ /* 0x000fe20003f26070 */
[----:B------:R-:W-:Y:S01]  /*185f0*/  IMAD.WIDE R46, R243, 0x4, R46 ;  /* 0x00000004f32e7825 */ /* 0x000fe200078e022e */
[----:B------:R-:W-:-:S04]  /*18600*/  IADD3 R245, R6, 0x100000, RZ ;  /* 0x0010000006f57810 */ /* 0x000fc80007ffe0ff */
[----:B------:R5:W-:Y:S04]  /*18610*/  STL.64 [R1+0x270], R46 ;  /* 0x0002702e01007387 */ /* 0x000be80000100a00 */
[----:B------:R-:W-:Y:S01]  /*18620*/  LDGSTS.E [R245+-0x7bff8], desc[UR48][R46.64], !P0 ;  /* 0x840080002ef57fae */ /* 0x000fe2000c121870 */
[----:B-1----:R-:W-:-:S04]  /*18630*/  IMAD.WIDE R26, R243, 0x4, R76 ;  /* 0x00000004f31a7825 */ /* 0x002fc800078e024c */
[C---:B----4-:R-:W-:Y:S01]  /*18640*/  IMAD.WIDE R24, R243.reuse, 0x4, R74 ;  /* 0x00000004f3187825 */ /* 0x050fe200078e024a */
[----:B------:R1:W-:Y:S03]  /*18650*/  STL.64 [R1+0x278], R26 ;  /* 0x0002781a01007387 */ /* 0x0003e60000100a00 */
[C---:B-----5:R-:W-:Y:S01]  /*18660*/  IMAD.WIDE R12, R243.reuse, 0x4, R150 ;  /* 0x00000004f30c7825 */ /* 0x060fe200078e0296 */
[----:B------:R-:W4:Y:S04]  /*18670*/  LDL.LU.64 R46, [R1+0x4a0] ;  /* 0x0004a000012e7983 */ /* 0x000f280000300a00 */
[----:B------:R5:W-:Y:S04]  /*18680*/  STL.64 [R1+0x280], R24 ;  /* 0x0002801801007387 */ /* 0x000be80000100a00 */
[----:B------:R2:W-:Y:S04]  /*18690*/  STL.64 [R1+0x290], R12 ;  /* 0x0002900c01007387 */ /* 0x0005e80000100a00 */
[----:B------:R-:W4:Y:S04]  /*186a0*/  LDL.LU.64 R76, [R1+0x498] ;  /* 0x00049800014c7983 */ /* 0x000f280000300a00 */
[----:B------:R-:W4:Y:S04]  /*186b0*/  LDL.LU.64 R74, [R1+0x440] ;  /* 0x00044000014a7983 */ /* 0x000f280000300a00 */
[----:B------:R-:W4:Y:S04]  /*186c0*/  LDL.LU.64 R150, [R1+0x3d0] ;  /* 0x0003d00001967983 */ /* 0x000f280000300a00 */
[----:B------:R1:W-:Y:S01]  /*186d0*/  LDGSTS.E [R237+-0x77ff8], desc[UR48][R26.64], !P0 ;  /* 0x880080001aed7fae */ /* 0x0003e2000c121870 */
[----:B---3--:R-:W-:-:S03]  /*186e0*/  IMAD.WIDE R48, R243, 0x4, R232 ;  /* 0x00000004f3307825 */ /* 0x008fc600078e02e8 */
[----:B------:R5:W-:Y:S04]  /*186f0*/  LDGSTS.E [R236+-0x73ff8], desc[UR48][R24.64], !P0 ;  /* 0x8c00800018ec7fae */ /* 0x000be8000c121870 */
[----:B------:R2:W-:Y:S01]  /*18700*/  LDGSTS.E [R231+-0x7fff4], desc[UR48][R12.64], !P1 ;  /* 0x8000c0000ce77fae */ /* 0x0005e2000c921870 */
[----:B-1----:R-:W-:-:S03]  /*18710*/  IMAD.WIDE R26, R243, 0x4, R234 ;  /* 0x00000004f31a7825 */ /* 0x002fc600078e02ea */
[----:B------:R-:W-:Y:S01]  /*18720*/  STL.64 [R1+0x298], R48 ;  /* 0x0002983001007387 */ /* 0x000fe20000100a00 */
[----:B-----5:R-:W-:-:S03]  /*18730*/  IMAD.WIDE R24, R243, 0x4, R246 ;  /* 0x00000004f3187825 */ /* 0x020fc600078e02f6 */
[----:B------:R1:W-:Y:S01]  /*18740*/  STL.64 [R1+0x2a0], R26 ;  /* 0x0002a01a01007387 */ /* 0x0003e20000100a00 */
[----:B--2---:R-:W-:-:S03]  /*18750*/  IMAD.WIDE R12, R243, 0x4, R248 ;  /* 0x00000004f30c7825 */ /* 0x004fc600078e02f8 */
[----:B------:R-:W2:Y:S04]  /*18760*/  LDL.LU.64 R232, [R1+0x308] ;  /* 0x0003080001e87983 */ /* 0x000ea80000300a00 */
[----:B------:R3:W-:Y:S04]  /*18770*/  STL.64 [R1+0x2a8], R24 ;  /* 0x0002a81801007387 */ /* 0x0007e80000100a00 */
[----:B------:R5:W-:Y:S04]  /*18780*/  STL.64 [R1+0x2b8], R12 ;  /* 0x0002b80c01007387 */ /* 0x000be80000100a00 */
[----:B------:R-:W2:Y:S04]  /*18790*/  LDL.LU.64 R234, [R1+0x318] ;  /* 0x0003180001ea7983 */ /* 0x000ea80000300a00 */
[----:B------:R-:W2:Y:S04]  /*187a0*/  LDL.LU.64 R246, [R1+0x330] ;  /* 0x0003300001f67983 */ /* 0x000ea80000300a00 */
[----:B------:R-:W2:Y:S01]  /*187b0*/  LDL.LU.64 R248, [R1+0x340] ;  /* 0x0003400001f87983 */ /* 0x000ea20000300a00 */
[----:B------:R-:W-:-:S02]  /*187c0*/  VIADD R245, R251, 0xfffffecb ;  /* 0xfffffecbfbf57836 */ /* 0x000fc40000000000 */
[----:B------:R-:W2:Y:S03]  /*187d0*/  LDC R251, c[0x0][0x230] ;  /* 0x00008c00fffb7b82 */ /* 0x000ea60000000800 */
[----:B------:R-:W-:Y:S02]  /*187e0*/  ISETP.GE.U32.AND P0, PT, R245, 0x7ffffe8c, PT ;  /* 0x7ffffe8cf500780c */ /* 0x000fe40003f06070 */
[----:B------:R-:W-:-:S05]  /*187f0*/  IADD3 R245, R6, 0x100000, RZ ;  /* 0x0010000006f57810 */ /* 0x000fca0007ffe0ff */
[----:B------:R1:W-:Y:S04]  /*18800*/  LDGSTS.E [R245+-0x7bff4], desc[UR48][R48.64], !P1 ;  /* 0x8400c00030f57fae */ /* 0x0003e8000c921870 */
[----:B------:R3:W-:Y:S04]  /*18810*/  LDGSTS.E [R237+-0x77ff4], desc[UR48][R26.64], !P1 ;  /* 0x8800c0001aed7fae */ /* 0x0007e8000c921870 */
[----:B------:R5:W-:Y:S01]  /*18820*/  LDGSTS.E [R236+-0x73ff4], desc[UR48][R24.64], !P1 ;  /* 0x8c00c00018ec7fae */ /* 0x000be2000c921870 */
[----:B-1----:R-:W-:-:S03]  /*18830*/  VIADD R245, R250, 0xfffffeca ;  /* 0xfffffecafaf57836 */ /* 0x002fc60000000000 */
[----:B------:R1:W-:Y:S01]  /*18840*/  LDGSTS.E [R231+-0x70000], desc[UR48][R12.64], !P0 ;  /* 0x900000000ce77fae */ /* 0x0003e2000c121870 */
[----:B------:R-:W2:Y:S01]  /*18850*/  LDC R250, c[0x0][0x230] ;  /* 0x00008c00fffa7b82 */ /* 0x000ea20000000800 */
[----:B------:R-:W-:Y:S02]  /*18860*/  ISETP.GE.U32.AND P1, PT, R245, 0x7ffffe8b, PT ;  /* 0x7ffffe8bf500780c */ /* 0x000fe40003f26070 */
[----:B------:R-:W-:Y:S01]  /*18870*/  IADD3 R245, R6, 0x100000, RZ ;  /* 0x0010000006f57810 */ /* 0x000fe20007ffe0ff */
[----:B----4-:R-:W-:-:S05]  /*18880*/  IMAD.WIDE R46, R243, 0x4, R46 ;  /* 0x00000004f32e7825 */ /* 0x010fca00078e022e */
[----:B------:R4:W-:Y:S04]  /*18890*/  STL.64 [R1+0x2c0], R46 ;  /* 0x0002c02e01007387 */ /* 0x0009e80000100a00 */
[----:B------:R-:W-:Y:S01]  /*188a0*/  LDGSTS.E [R245+-0x6c000], desc[UR48][R46.64], !P0 ;  /* 0x940000002ef57fae */ /* 0x000fe2000c121870 */
[----:B---3--:R-:W-:-:S04]  /*188b0*/  IMAD.WIDE R26, R243, 0x4, R76 ;  /* 0x00000004f31a7825 */ /* 0x008fc800078e024c */
[C---:B-----5:R-:W-:Y:S01]  /*188c0*/  IMAD.WIDE R24, R243.reuse, 0x4, R74 ;  /* 0x00000004f3187825 */ /* 0x060fe200078e024a */
[----:B------:R3:W-:Y:S03]  /*188d0*/  STL.64 [R1+0x2c8], R26 ;  /* 0x0002c81a01007387 */ /* 0x0007e60000100a00 */
[C---:B-1----:R-:W-:Y:S01]  /*188e0*/  IMAD.WIDE R12, R243.reuse, 0x4, R150 ;  /* 0x00000004f30c7825 */ /* 0x042fe200078e0296 */
[----:B----4-:R-:W4:Y:S04]  /*188f0*/  LDL.LU.64 R46, [R1+0x358] ;  /* 0x00035800012e7983 */ /* 0x010f280000300a00 */
[----:B------:R1:W-:Y:S04]  /*18900*/  STL.64 [R1+0x2e0], R24 ;  /* 0x0002e01801007387 */ /* 0x0003e80000100a00 */
[----:B------:R5:W-:Y:S04]  /*18910*/  STL.64 [R1+0x2e8], R12 ;  /* 0x0002e80c01007387 */ /* 0x000be80000100a00 */
[----:B------:R-:W4:Y:S04]  /*18920*/  LDL.LU.64 R76, [R1+0x368] ;  /* 0x00036800014c7983 */ /* 0x000f280000300a00 */
[----:B------:R-:W4:Y:S04]  /*18930*/  LDL.LU.64 R74, [R1+0x370] ;  /* 0x00037000014a7983 */ /* 0x000f280000300a00 */
[----:B------:R-:W4:Y:S04]  /*18940*/  LDL.LU.64 R150, [R1+0x378] ;  /* 0x0003780001967983 */ /* 0x000f280000300a00 */
[----:B------:R3:W-:Y:S01]  /*18950*/  LDGSTS.E [R237+-0x68000], desc[UR48][R26.64], !P0 ;  /* 0x980000001aed7fae */ /* 0x0007e2000c121870 */
[----:B--2---:R-:W-:-:S03]  /*18960*/  IMAD.WIDE R48, R243, 0x4, R232 ;  /* 0x00000004f3307825 */ /* 0x004fc600078e02e8 */
[----:B------:R1:W-:Y:S04]  /*18970*/  LDGSTS.E [R236+-0x64000], desc[UR48][R24.64], !P0 ;  /* 0x9c00000018ec7fae */ /* 0x0003e8000c121870 */
[----:B------:R5:W-:Y:S01]  /*18980*/  LDGSTS.E [R231+-0x6fffc], desc[UR48][R12.64], !P1 ;  /* 0x900040000ce77fae */ /* 0x000be2000c921870 */
[----:B---3--:R-:W-:-:S03]  /*18990*/  IMAD.WIDE R26, R243, 0x4, R234 ;  /* 0x00000004f31a7825 */ /* 0x008fc600078e02ea */
[----:B------:R-:W-:Y:S01]  /*189a0*/  STL.64 [R1+0x308], R48 ;  /* 0x0003083001007387 */ /* 0x000fe20000100a00 */
[----:B-1----:R-:W-:-:S03]  /*189b0*/  IMAD.WIDE R24, R243, 0x4, R246 ;  /* 0x00000004f3187825 */ /* 0x002fc600078e02f6 */
[----:B------:R1:W-:Y:S01]  /*189c0*/  STL.64 [R1+0x318], R26 ;  /* 0x0003181a01007387 */ /* 0x0003e20000100a00 */
[----:B-----5:R-:W-:-:S03]  /*189d0*/  IMAD.WIDE R12, R243, 0x4, R248 ;  /* 0x00000004f30c7825 */ /* 0x020fc600078e02f8 */
        /* <DEDUP_REMOVED lines=47> */
[----:B------:R-:W-:Y:S01]  /*18cd0*/  VIADD R231, R4, 0x100000 ;  /* 0x0010000004e77836 */ /* 0x000fe20000000000 */
[----:B------:R-:W2:Y:S02]  /*18ce0*/  LDC R251, c[0x0][0x230] ;  /* 0x00008c00fffb7b82 */ /* 0x000ea40000000800 */
[----:B------:R-:W-:Y:S02]  /*18cf0*/  ISETP.GE.U32.AND P0, PT, R245, 0x7ffffea8, PT ;  /* 0x7ffffea8f500780c */ /* 0x000fe40003f06070 */
[----:B------:R-:W-:-:S05]  /*18d00*/  IADD3 R245, R6, 0x100000, RZ ;  /* 0x0010000006f57810 */ /* 0x000fca0007ffe0ff */
[----:B------:R1:W-:Y:S04]  /*18d10*/  LDGSTS.E [R245+-0x6bff4], desc[UR48][R48.64], !P1 ;  /* 0x9400c00030f57fae */ /* 0x0003e8000c921870 */
[----:B------:R3:W-:Y:S04]  /*18d20*/  LDGSTS.E [R237+-0x67ff4], desc[UR48][R26.64], !P1 ;  /* 0x9800c0001aed7fae */ /* 0x0007e8000c921870 */
[----:B------:R5:W-:Y:S01]  /*18d30*/  LDGSTS.E [R236+-0x63ff4], desc[UR48][R24.64], !P1 ;  /* 0x9c00c00018ec7fae */ /* 0x000be2000c921870 */
[----:B-1----:R-:W-:-:S03]  /*18d40*/  IADD3 R245, R250, -0x11a, RZ ;  /* 0xfffffee6faf57810 */ /* 0x002fc60007ffe0ff */
[----:B------:R1:W-:Y:S01]  /*18d50*/  LDGSTS.E [R231+-0x80000], desc[UR48][R12.64], !P0 ;  /* 0x800000000ce77fae */ /* 0x0003e2000c121870 */
[----:B------:R-:W2:Y:S01]  /*18d60*/  LDC R250, c[0x0][0x230] ;  /* 0x00008c00fffa7b82 */ /* 0x000ea20000000800 */
[----:B------:R-:W-:Y:S01]  /*18d70*/  ISETP.GE.U32.AND P1, PT, R245, 0x7ffffea7, PT ;  /* 0x7ffffea7f500780c */ /* 0x000fe20003f26070 */
[C---:B------:R-:W-:Y:S01]  /*18d80*/  VIADD R245, R4.reuse, 0x100000 ;  /* 0x0010000004f57836 */ /* 0x040fe20000000000 */
[C---:B---3--:R-:W-:Y:S01]  /*18d90*/  IADD3 R237, R4.reuse, 0x100000, RZ ;  /* 0x0010000004ed7810 */ /* 0x048fe20007ffe0ff */
[----:B-----5:R-:W-:Y:S02]  /*18da0*/  VIADD R236, R4, 0x100000 ;  /* 0x0010000004ec7836 */ /* 0x020fe40000000000 */
[----:B----4-:R-:W-:-:S05]  /*18db0*/  IMAD.WIDE R46, R243, 0x4, R46 ;  /* 0x00000004f32e7825 */ /* 0x010fca00078e022e */
[----:B------:R3:W-:Y:S04]  /*18dc0*/  STL.64 [R1+0x440], R46 ;  /* 0x0004402e01007387 */ /* 0x0007e80000100a00 */
[----:B------:R-:W-:Y:S01]  /*18dd0*/  LDGSTS.E [R245+-0x7c000], desc[UR48][R46.64], !P0 ;  /* 0x840000002ef57fae */ /* 0x000fe2000c121870 */
[----:B------:R-:W-:-:S04]  /*18de0*/  IMAD.WIDE R26, R243, 0x4, R76 ;  /* 0x00000004f31a7825 */ /* 0x000fc800078e024c */
[C---:B------:R-:W-:Y:S01]  /*18df0*/  IMAD.WIDE R24, R243.reuse, 0x4, R74 ;  /* 0x00000004f3187825 */ /* 0x040fe200078e024a */
[----:B------:R4:W-:Y:S03]  /*18e00*/  STL.64 [R1+0x498], R26 ;  /* 0x0004981a01007387 */ /* 0x0009e60000100a00 */
[C---:B-1----:R-:W-:Y:S01]  /*18e10*/  IMAD.WIDE R12, R243.reuse, 0x4, R150 ;  /* 0x00000004f30c7825 */ /* 0x042fe200078e0296 */
[----:B---3--:R-:W3:Y:S04]  /*18e20*/  LDL.LU.64 R46, [R1+0x568] ;  /* 0x00056800012e7983 */ /* 0x008ee80000300a00 */
[----:B------:R1:W-:Y:S04]  /*18e30*/  STL.64 [R1+0x4a0], R24 ;  /* 0x0004a01801007387 */ /* 0x0003e80000100a00 */
[----:B------:R5:W-:Y:S04]  /*18e40*/  STL.64 [R1+0x4a8], R12 ;  /* 0x0004a80c01007387 */ /* 0x000be80000100a00 */
[----:B------:R-:W3:Y:S04]  /*18e50*/  LDL.LU.64 R76, [R1+0x560] ;  /* 0x00056000014c7983 */ /* 0x000ee80000300a00 */
[----:B------:R-:W3:Y:S04]  /*18e60*/  LDL.LU.64 R74, [R1+0x558] ;  /* 0x00055800014a7983 */ /* 0x000ee80000300a00 */
[----:B------:R-:W3:Y:S04]  /*18e70*/  LDL.LU.64 R150, [R1+0x550] ;  /* 0x0005500001967983 */ /* 0x000ee80000300a00 */
[----:B------:R4:W-:Y:S01]  /*18e80*/  LDGSTS.E [R237+-0x78000], desc[UR48][R26.64], !P0 ;  /* 0x880000001aed7fae */ /* 0x0009e2000c121870 */
[----:B--2---:R-:W-:-:S03]  /*18e90*/  IMAD.WIDE R48, R243, 0x4, R232 ;  /* 0x00000004f3307825 */ /* 0x004fc600078e02e8 */
[----:B------:R1:W-:Y:S04]  /*18ea0*/  LDGSTS.E [R236+-0x74000], desc[UR48][R24.64], !P0 ;  /* 0x8c00000018ec7fae */ /* 0x0003e8000c121870 */
[----:B------:R5:W-:Y:S01]  /*18eb0*/  LDGSTS.E [R231+-0x7fffc], desc[UR48][R12.64], !P1 ;  /* 0x800040000ce77fae */ /* 0x000be2000c921870 */
[----:B----4-:R-:W-:-:S03]  /*18ec0*/  IMAD.WIDE R26, R243, 0x4, R234 ;  /* 0x00000004f31a7825 */ /* 0x010fc600078e02ea */
        /* <DEDUP_REMOVED lines=10> */
[----:B------:R-:W-:-:S02]  /*18f70*/  IADD3 R245, R251, -0x11b, RZ ;  /* 0xfffffee5fbf57810 */ /* 0x000fc40007ffe0ff */
[----:B------:R-:W2:Y:S02]  /*18f80*/  LDC R251, c[0x0][0x230] ;  /* 0x00008c00fffb7b82 */ /* 0x000ea40000000800 */
[----:B------:R-:W-:Y:S01]  /*18f90*/  ISETP.GE.U32.AND P0, PT, R245, 0x7ffffea6, PT ;  /* 0x7ffffea6f500780c */ /* 0x000fe20003f06070 */
[----:B------:R-:W-:-:S05]  /*18fa0*/  VIADD R245, R4, 0x100000 ;  /* 0x0010000004f57836 */ /* 0x000fca0000000000 */
[----:B------:R1:W-:Y:S04]  /*18fb0*/  LDGSTS.E [R245+-0x7bffc], desc[UR48][R48.64], !P1 ;  /* 0x8400400030f57fae */ /* 0x0003e8000c921870 */
[----:B------:R4:W-:Y:S04]  /*18fc0*/  LDGSTS.E [R237+-0x77ffc], desc[UR48][R26.64], !P1 ;  /* 0x880040001aed7fae */ /* 0x0009e8000c921870 */
[----:B------:R5:W-:Y:S01]  /*18fd0*/  LDGSTS.E [R236+-0x73ffc], desc[UR48][R24.64], !P1 ;  /* 0x8c00400018ec7fae */ /* 0x000be2000c921870 */
[----:B-1----:R-:W-:-:S03]  /*18fe0*/  IADD3 R245, R250, -0x11c, RZ ;  /* 0xfffffee4faf57810 */ /* 0x002fc60007ffe0ff */
[----:B------:R1:W-:Y:S01]  /*18ff0*/  LDGSTS.E [R231+-0x7fff8], desc[UR48][R12.64], !P0 ;  /* 0x800080000ce77fae */ /* 0x0003e2000c121870 */
[----:B------:R-:W2:Y:S01]  /*19000*/  LDC R250, c[0x0][0x230] ;  /* 0x00008c00fffa7b82 */ /* 0x000ea20000000800 */
[----:B------:R-:W-:Y:S01]  /*19010*/  ISETP.GE.U32.AND P1, PT, R245, 0x7ffffea5, PT ;  /* 0x7ffffea5f500780c */ /* 0x000fe20003f26070 */
[----:B------:R-:W-:Y:S02]  /*19020*/  VIADD R245, R4, 0x100000 ;  /* 0x0010000004f57836 */ /* 0x000fe40000000000 */
[----:B---3--:R-:W-:-:S05]  /*19030*/  IMAD.WIDE R46, R243, 0x4, R46 ;  /* 0x00000004f32e7825 */ /* 0x008fca00078e022e */
[----:B------:R3:W-:Y:S04]  /*19040*/  STL.64 [R1+0x4d0], R46 ;  /* 0x0004d02e01007387 */ /* 0x0007e80000100a00 */
[----:B------:R-:W-:Y:S01]  /*19050*/  LDGSTS.E [R245+-0x7bff8], desc[UR48][R46.64], !P0 ;  /* 0x840080002ef57fae */ /* 0x000fe2000c121870 */
[----:B----4-:R-:W-:-:S04]  /*19060*/  IMAD.WIDE R26, R243, 0x4, R76 ;  /* 0x00000004f31a7825 */ /* 0x010fc800078e024c */
[C---:B-----5:R-:W-:Y:S01]  /*19070*/  IMAD.WIDE R24, R243.reuse, 0x4, R74 ;  /* 0x00000004f3187825 */ /* 0x060fe200078e024a */
        /* <DEDUP_REMOVED lines=77> */
[----:B------:R3:W-:Y:S01]  /*19550*/  LDGSTS.E [R245+-0x6bff8], desc[UR48][R46.64], !P0 ;  /* 0x940080002ef57fae */ /* 0x0007e2000c121870 */
[----:B----4-:R-:W-:-:S04]  /*19560*/  IMAD.WIDE R26, R243, 0x4, R76 ;  /* 0x00000004f31a7825 */ /* 0x010fc800078e024c */
[C---:B-----5:R-:W-:Y:S01]  /*19570*/  IMAD.WIDE R24, R243.reuse, 0x4, R74 ;  /* 0x00000004f3187825 */ /* 0x060fe200078e024a */
[----:B------:R4:W-:Y:S03]  /*19580*/  STL.64 [R1+0x450], R26 ;  /* 0x0004501a01007387 */ /* 0x0009e60000100a00 */
[C---:B-1----:R-:W-:Y:S01]  /*19590*/  IMAD.WIDE R12, R243.reuse, 0x4, R150 ;  /* 0x00000004f30c7825 */ /* 0x042fe200078e0296 */
[----:B------:R-:W5:Y:S01]  /*195a0*/  LDL.LU.64 R156, [R1+0x408] ;  /* 0x00040800019c7983 */ /* 0x000f620000300a00 */
[----:B---3--:R-:W1:Y:S03]  /*195b0*/  LDC R46, c[0x0][0x230] ;  /* 0x00008c00ff2e7b82 */ /* 0x008e660000000800 */
[----:B------:R3:W-:Y:S04]  /*195c0*/  STL.64 [R1+0x448], R24 ;  /* 0x0004481801007387 */ /* 0x0007e80000100a00 */
[----:B------:R3:W-:Y:S04]  /*195d0*/  STL.64 [R1+0x438], R12 ;  /* 0x0004380c01007387 */ /* 0x0007e80000100a00 */
[----:B------:R-:W5:Y:S04]  /*195e0*/  LDL.LU.64 R76, [R1+0x400] ;  /* 0x00040000014c7983 */ /* 0x000f680000300a00 */
[----:B------:R-:W5:Y:S04]  /*195f0*/  LDL.LU.64 R74, [R1+0x3f8] ;  /* 0x0003f800014a7983 */ /* 0x000f680000300a00 */
[----:B------:R-:W5:Y:S04]  /*19600*/  LDL.LU.64 R150, [R1+0x848] ;  /* 0x0008480001967983 */ /* 0x000f680000300a00 */
[----:B------:R4:W-:Y:S01]  /*19610*/  LDGSTS.E [R237+-0x67ff8], desc[UR48][R26.64], !P0 ;  /* 0x980080001aed7fae */ /* 0x0009e2000c121870 */
[----:B--2---:R-:W-:-:S03]  /*19620*/  IMAD.WIDE R48, R243, 0x4, R232 ;  /* 0x00000004f3307825 */ /* 0x004fc600078e02e8 */
[----:B------:R3:W-:Y:S04]  /*19630*/  LDGSTS.E [R236+-0x63ff8], desc[UR48][R24.64], !P0 ;  /* 0x9c00800018ec7fae */ /* 0x0007e8000c121870 */
[----:B------:R2:W-:Y:S01]  /*19640*/  LDGSTS.E [R231+-0x6fff4], desc[UR48][R12.64], !P1 ;  /* 0x9000c0000ce77fae */ /* 0x0005e2000c921870 */
[----:B----4-:R-:W-:-:S03]  /*19650*/  IMAD.WIDE R26, R243, 0x4, R234 ;  /* 0x00000004f31a7825 */ /* 0x010fc600078e02ea */
[----:B------:R5:W-:Y:S01]  /*19660*/  STL.64 [R1+0x430], R48 ;  /* 0x0004303001007387 */ /* 0x000be20000100a00 */
[----:B---3--:R-:W-:-:S03]  /*19670*/  IMAD.WIDE R24, R243, 0x4, R246 ;  /* 0x00000004f3187825 */ /* 0x008fc600078e02f6 */
        /* <DEDUP_REMOVED lines=8> */
[----:B------:R-:W-:-:S02]  /*19700*/  IADD3 R245, R251, -0x11d, RZ ;  /* 0xfffffee3fbf57810 */ /* 0x000fc40007ffe0ff */
[----:B------:R-:W-:Y:S01]  /*19710*/  IADD3 R231, R2, 0x100000, RZ ;  /* 0x0010000002e77810 */ /* 0x000fe20007ffe0ff */
[----:B------:R-:W2:Y:S01]  /*19720*/  LDC R251, c[0x0][0x230] ;  /* 0x00008c00fffb7b82 */ /* 0x000ea20000000800 */
[----:B------:R-:W-:Y:S01]  /*19730*/  ISETP.GE.U32.AND P0, PT, R245, 0x7ffffea4, PT ;  /* 0x7ffffea4f500780c */ /* 0x000fe20003f06070 */
[----:B------:R-:W-:-:S05]  /*19740*/  VIADD R245, R4, 0x100000 ;  /* 0x0010000004f57836 */ /* 0x000fca0000000000 */
[----:B------:R3:W-:Y:S04]  /*19750*/  LDGSTS.E [R245+-0x6bff4], desc[UR48][R48.64], !P1 ;  /* 0x9400c00030f57fae */ /* 0x0007e8000c921870 */
[----:B------:R4:W-:Y:S04]  /*19760*/  LDGSTS.E [R237+-0x67ff4], desc[UR48][R26.64], !P1 ;  /* 0x9800c0001aed7fae */ /* 0x0009e8000c921870 */
[----:B------:R1:W-:Y:S01]  /*19770*/  LDGSTS.E [R236+-0x63ff4], desc[UR48][R24.64], !P1 ;  /* 0x9c00c00018ec7fae */ /* 0x0003e2000c921870 */
[----:B---3--:R-:W-:-:S03]  /*19780*/  VIADD R245, R250, 0xfffffee2 ;  /* 0xfffffee2faf57836 */ /* 0x008fc60000000000 */
[----:B------:R3:W-:Y:S01]  /*19790*/  LDGSTS.E [R231+-0x80000], desc[UR48][R12.64], !P0 ;  /* 0x800000000ce77fae */ /* 0x0007e2000c121870 */
[----:B------:R-:W2:Y:S01]  /*197a0*/  LDC R250, c[0x0][0x230] ;  /* 0x00008c00fffa7b82 */ /* 0x000ea20000000800 */
[----:B------:R-:W-:Y:S02]  /*197b0*/  ISETP.GE.U32.AND P1, PT, R245, 0x7ffffea3, PT ;  /* 0x7ffffea3f500780c */ /* 0x000fe40003f26070 */
[C---:B------:R-:W-:Y:S01]  /*197c0*/  IADD3 R245, R2.reuse, 0x100000, RZ ;  /* 0x0010000002f57810 */ /* 0x040fe20007ffe0ff */
[C---:B----4-:R-:W-:Y:S01]  /*197d0*/  VIADD R237, R2.reuse, 0x100000 ;  /* 0x0010000002ed7836 */ /* 0x050fe20000000000 */
[----:B-1----:R-:W-:Y:S01]  /*197e0*/  IADD3 R236, R2, 0x100000, RZ ;  /* 0x0010000002ec7810 */ /* 0x002fe20007ffe0ff */
[----:B-----5:R-:W-:-:S05]  /*197f0*/  IMAD.WIDE R48, R243, 0x4, R156 ;  /* 0x00000004f3307825 */ /* 0x020fca00078e029c */
[----:B------:R2:W-:Y:S04]  /*19800*/  STL.64 [R1+0x528], R48 ;  /* 0x0005283001007387 */ /* 0x0005e80000100a00 */
[----:B------:R1:W-:Y:S01]  /*19810*/  LDGSTS.E [R245+-0x7c000], desc[UR48][R48.64], !P0 ;  /* 0x8400000030f57fae */ /* 0x0003e2000c121870 */
[----:B------:R-:W-:-:S04]  /*19820*/  IMAD.WIDE R26, R243, 0x4, R76 ;  /* 0x00000004f31a7825 */ /* 0x000fc800078e024c */
[C---:B------:R-:W-:Y:S01]  /*19830*/  IMAD.WIDE R24, R243.reuse, 0x4, R74 ;  /* 0x00000004f3187825 */ /* 0x040fe200078e024a */
[----:B------:R4:W-:Y:S03]  /*19840*/  STL.64 [R1+0x520], R26 ;  /* 0x0005201a01007387 */ /* 0x0009e60000100a00 */
[C---:B---3--:R-:W-:Y:S01]  /*19850*/  IMAD.WIDE R12, R243.reuse, 0x4, R150 ;  /* 0x00000004f30c7825 */ /* 0x048fe200078e0296 */
[----:B------:R3:W-:Y:S03]  /*19860*/  STL.64 [R1+0x518], R24 ;  /* 0x0005181801007387 */ /* 0x0007e60000100a00 */
[----:B-1----:R-:W-:Y:S01]  /*19870*/  VIADD R245, R46, 0xfffffee1 ;  /* 0xfffffee12ef57836 */ /* 0x002fe20000000000 */
[----:B------:R4:W-:Y:S04]  /*19880*/  LDGSTS.E [R237+-0x78000], desc[UR48][R26.64], !P0 ;  /* 0x880000001aed7fae */ /* 0x0009e8000c121870 */
[----:B------:R-:W5:Y:S04]  /*19890*/  LDL.LU.64 R46, [R1+0x3c8] ;  /* 0x0003c800012e7983 */ /* 0x000f680000300a00 */
[----:B------:R1:W-:Y:S04]  /*198a0*/  STL.64 [R1+0x608], R12 ;  /* 0x0006080c01007387 */ /* 0x0003e80000100a00 */
[----:B------:R-:W5:Y:S04]  /*198b0*/  LDL.LU.64 R76, [R1+0x3c0] ;  /* 0x0003c000014c7983 */ /* 0x000f680000300a00 */
[----:B------:R-:W5:Y:S04]  /*198c0*/  LDL.LU.64 R74, [R1+0x3b0] ;  /* 0x0003b000014a7983 */ /* 0x000f680000300a00 */
[----:B------:R-:W5:Y:S01]  /*198d0*/  LDL.LU.64 R150, [R1+0x3a8] ;  /* 0x0003a80001967983 */ /* 0x000f620000300a00 */
[----:B--2---:R-:W-:-:S03]  /*198e0*/  IMAD.WIDE R48, R243, 0x4, R232 ;  /* 0x00000004f3307825 */ /* 0x004fc600078e02e8 */
[----:B------:R3:W-:Y:S04]  /*198f0*/  LDGSTS.E [R236+-0x74000], desc[UR48][R24.64], !P0 ;  /* 0x8c00000018ec7fae */ /* 0x0007e8000c121870 */
[----:B------:R1:W-:Y:S01]  /*19900*/  LDGSTS.E [R231+-0x7fffc], desc[UR48][R12.64], !P1 ;  /* 0x800040000ce77fae */ /* 0x0003e2000c921870 */
[----:B----4-:R-:W-:-:S03]  /*19910*/  IMAD.WIDE R26, R243, 0x4, R234 ;  /* 0x00000004f31a7825 */ /* 0x010fc600078e02ea */
[----:B------:R2:W-:Y:S01]  /*19920*/  STL.64 [R1+0x600], R48 ;  /* 0x0006003001007387 */ /* 0x0005e20000100a00 */
[----:B---3--:R-:W-:-:S03]  /*19930*/  IMAD.WIDE R24, R243, 0x4, R246 ;  /* 0x00000004f3187825 */ /* 0x008fc600078e02f6 */
[----:B------:R3:W-:Y:S01]  /*19940*/  STL.64 [R1+0x5f8], R26 ;  /* 0x0005f81a01007387 */ /* 0x0007e20000100a00 */
[----:B-1----:R-:W-:-:S03]  /*19950*/  IMAD.WIDE R12, R243, 0x4, R248 ;  /* 0x00000004f30c7825 */ /* 0x002fc600078e02f8 */
[----:B------:R1:W-:Y:S04]  /*19960*/  STL.64 [R1+0x5f0], R24 ;  /* 0x0005f01801007387 */ /* 0x0003e80000100a00 */
[----:B------:R4:W-:Y:S04]  /*19970*/  STL.64 [R1+0x5e8], R12 ;  /* 0x0005e80c01007387 */ /* 0x0009e80000100a00 */
[----:B------:R-:W4:Y:S04]  /*19980*/  LDL.LU.64 R232, [R1+0x398] ;  /* 0x0003980001e87983 */ /* 0x000f280000300a00 */
[----:B------:R-:W4:Y:S04]  /*19990*/  LDL.LU.64 R234, [R1+0x390] ;  /* 0x0003900001ea7983 */ /* 0x000f280000300a00 */
[----:B------:R-:W4:Y:S04]  /*199a0*/  LDL.LU.64 R246, [R1+0x388] ;  /* 0x0003880001f67983 */ /* 0x000f280000300a00 */
[----:B------:R-:W4:Y:S01]  /*199b0*/  LDL.LU.64 R248, [R1+0x240] ;  /* 0x0002400001f87983 */ /* 0x000f220000300a00 */
[----:B------:R-:W-:-:S02]  /*199c0*/  ISETP.GE.U32.AND P0, PT, R245, 0x7ffffea2, PT ;  /* 0x7ffffea2f500780c */ /* 0x000fc40003f06070 */
[----:B------:R-:W-:-:S05]  /*199d0*/  IADD3 R245, R2, 0x100000, RZ ;  /* 0x0010000002f57810 */ /* 0x000fca0007ffe0ff */
[----:B------:R2:W-:Y:S04]  /*199e0*/  LDGSTS.E [R245+-0x7bffc], desc[UR48][R48.64], !P1 ;  /* 0x8400400030f57fae */ /* 0x0005e8000c921870 */
[----:B------:R3:W-:Y:S04]  /*199f0*/  LDGSTS.E [R237+-0x77ffc], desc[UR48][R26.64], !P1 ;  /* 0x880040001aed7fae */ /* 0x0007e8000c921870 */
[----:B------:R1:W-:Y:S01]  /*19a00*/  LDGSTS.E [R236+-0x73ffc], desc[UR48][R24.64], !P1 ;  /* 0x8c00400018ec7fae */ /* 0x0003e2000c921870 */
[----:B--2---:R-:W-:-:S03]  /*19a10*/  VIADD R245, R251, 0xfffffee0 ;  /* 0xfffffee0fbf57836 */ /* 0x004fc60000000000 */
[----:B------:R4:W-:Y:S01]  /*19a20*/  LDGSTS.E [R231+-0x7fff8], desc[UR48][R12.64], !P0 ;  /* 0x800080000ce77fae */ /* 0x0009e2000c121870 */
[----:B------:R-:W2:Y:S01]  /*19a30*/  LDC R48, c[0x0][0x230] ;  /* 0x00008c00ff307b82 */ /* 0x000ea20000000800 */
[----:B------:R-:W-:Y:S02]  /*19a40*/  ISETP.GE.U32.AND P1, PT, R245, 0x7ffffea1, PT ;  /* 0x7ffffea1f500780c */ /* 0x000fe40003f26070 */
[----:B------:R-:W-:-:S05]  /*19a50*/  IADD3 R245, R2, 0x100000, RZ ;  /* 0x0010000002f57810 */ /* 0x000fca0007ffe0ff */
[----:B------:R-:W2:Y:S01]  /*19a60*/  LDC R251, c[0x0][0x230] ;  /* 0x00008c00fffb7b82 */ /* 0x000ea20000000800 */
[----:B-----5:R-:W-:-:S04]  /*19a70*/  IMAD.WIDE R46, R243, 0x4, R46 ;  /* 0x00000004f32e7825 */ /* 0x020fc800078e022e */
[C---:B---3--:R-:W-:Y:S01]  /*19a80*/  IMAD.WIDE R26, R243.reuse, 0x4, R76 ;  /* 0x00000004f31a7825 */ /* 0x048fe200078e024c */
[----:B------:R3:W-:Y:S03]  /*19a90*/  STL.64 [R1+0x5e0], R46 ;  /* 0x0005e02e01007387 */ /* 0x0007e60000100a00 */
[C---:B-1----:R-:W-:Y:S01]  /*19aa0*/  IMAD.WIDE R24, R243.reuse, 0x4, R74 ;  /* 0x00000004f3187825 */ /* 0x042fe200078e024a */
[----:B------:R-:W-:Y:S03]  /*19ab0*/  LDGSTS.E [R245+-0x7bff8], desc[UR48][R46.64], !P0 ;  /* 0x840080002ef57fae */ /* 0x000fe6000c121870 */
[C---:B----4-:R-:W-:Y:S01]  /*19ac0*/  IMAD.WIDE R12, R243.reuse, 0x4, R150 ;  /* 0x00000004f30c7825 */ /* 0x050fe200078e0296 */
[----:B------:R1:W-:Y:S04]  /*19ad0*/  STL.64 [R1+0x5d8], R26 ;  /* 0x0005d81a01007387 */ /* 0x0003e80000100a00 */
[----:B------:R1:W-:Y:S04]  /*19ae0*/  LDGSTS.E [R237+-0x77ff8], desc[UR48][R26.64], !P0 ;  /* 0x880080001aed7fae */ /* 0x0003e8000c121870 */
[----:B---3--:R-:W3:Y:S04]  /*19af0*/  LDL.LU.64 R46, [R1+0x238] ;  /* 0x00023800012e7983 */ /* 0x008ee80000300a00 */
[----:B------:R4:W-:Y:S04]  /*19b00*/  STL.64 [R1+0x5d0], R24 ;  /* 0x0005d01801007387 */ /* 0x0009e80000100a00 */
[----:B------:R5:W-:Y:S04]  /*19b10*/  STL.64 [R1+0x5c8], R12 ;  /* 0x0005c80c01007387 */ /* 0x000be80000100a00 */
[----:B------:R-:W3:Y:S04]  /*19b20*/  LDL.LU.64 R76, [R1+0x230] ;  /* 0x00023000014c7983 */ /* 0x000ee80000300a00 */
[----:B------:R-:W3:Y:S04]  /*19b30*/  LDL.LU.64 R74, [R1+0x228] ;  /* 0x00022800014a7983 */ /* 0x000ee80000300a00 */
[----:B------:R-:W3:Y:S01]  /*19b40*/  LDL.LU.64 R150, [R1+0x220] ;  /* 0x0002200001967983 */ /* 0x000ee20000300a00 */
[----:B------:R-:W-:-:S03]  /*19b50*/  IMAD.WIDE R50, R243, 0x4, R232 ;  /* 0x00000004f3327825 */ /* 0x000fc600078e02e8 */
[----:B------:R4:W-:Y:S01]  /*19b60*/  LDGSTS.E [R236+-0x73ff8], desc[UR48][R24.64], !P0 ;  /* 0x8c00800018ec7fae */ /* 0x0009e2000c121870 */
[----:B-1----:R-:W-:-:S03]  /*19b70*/  IMAD.WIDE R26, R243, 0x4, R234 ;  /* 0x00000004f31a7825 */ /* 0x002fc600078e02ea */
[----:B------:R5:W-:Y:S04]  /*19b80*/  LDGSTS.E [R231+-0x7fff4], desc[UR48][R12.64], !P1 ;  /* 0x8000c0000ce77fae */ /* 0x000be8000c921870 */
[----:B------:R-:W-:Y:S01]  /*19b90*/  STL.64 [R1+0x5c0], R50 ;  /* 0x0005c03201007387 */ /* 0x000fe20000100a00 */
[----:B----4-:R-:W-:-:S03]  /*19ba0*/  IMAD.WIDE R24, R243, 0x4, R246 ;  /* 0x00000004f3187825 */ /* 0x010fc600078e02f6 */
[----:B------:R-:W4:Y:S01]  /*19bb0*/  LDL.LU.64 R232, [R1+0x218] ;  /* 0x0002180001e87983 */ /* 0x000f220000300a00 */
[----:B-----5:R-:W-:-:S03]  /*19bc0*/  IMAD.WIDE R12, R243, 0x4, R248 ;  /* 0x00000004f30c7825 */ /* 0x020fc600078e02f8 */
[----:B------:R1:W-:Y:S04]  /*19bd0*/  STL.64 [R1+0x5b8], R26 ;  /* 0x0005b81a01007387 */ /* 0x0003e80000100a00 */
[----:B------:R-:W5:Y:S04]  /*19be0*/  LDL.LU.64 R234, [R1+0x210] ;  /* 0x0002100001ea7983 */ /* 0x000f680000300a00 */
[----:B------:R1:W-:Y:S04]  /*19bf0*/  STL.64 [R1+0x5b0], R24 ;  /* 0x0005b01801007387 */ /* 0x0003e80000100a00 */
[----:B------:R-:W5:Y:S04]  /*19c00*/  LDL.LU.64 R246, [R1+0x208] ;  /* 0x0002080001f67983 */ /* 0x000f680000300a00 */
[----:B------:R1:W-:Y:S04]  /*19c10*/  STL.64 [R1+0x5a8], R12 ;  /* 0x0005a80c01007387 */ /* 0x0003e80000100a00 */
[----:B------:R-:W5:Y:S01]  /*19c20*/  LDL.LU.64 R248, [R1+0x200] ;  /* 0x0002000001f87983 */ /* 0x000f620000300a00 */
[----:B------:R-:W-:-:S02]  /*19c30*/  VIADD R245, R250, 0xfffffec3 ;  /* 0xfffffec3faf57836 */ /* 0x000fc40000000000 */
[----:B------:R-:W5:Y:S03]  /*19c40*/  LDC R250, c[0x0][0x230] ;  /* 0x00008c00fffa7b82 */ /* 0x000f660000000800 */
[----:B------:R-:W-:Y:S02]  /*19c50*/  ISETP.GE.U32.AND P0, PT, R245, 0x7ffffe84, PT ;  /* 0x7ffffe84f500780c */ /* 0x000fe40003f06070 */
[----:B------:R-:W-:-:S05]  /*19c60*/  IADD3 R245, R2, 0x100000, RZ ;  /* 0x0010000002f57810 */ /* 0x000fca0007ffe0ff */
[----:B------:R2:W-:Y:S04]  /*19c70*/  LDGSTS.E [R245+-0x7bff4], desc[UR48][R50.64], !P1 ;  /* 0x8400c00032f57fae */ /* 0x0005e8000c921870 */
[----:B------:R1:W-:Y:S04]  /*19c80*/  LDGSTS.E [R237+-0x77ff4], desc[UR48][R26.64], !P1 ;  /* 0x8800c0001aed7fae */ /* 0x0003e8000c921870 */
[----:B------:R1:W-:Y:S01]  /*19c90*/  LDGSTS.E [R236+-0x73ff4], desc[UR48][R24.64], !P1 ;  /* 0x8c00c00018ec7fae */ /* 0x0003e2000c921870 */
[----:B--2---:R-:W-:-:S03]  /*19ca0*/  VIADD R245, R48, 0xfffffec2 ;  /* 0xfffffec230f57836 */ /* 0x004fc60000000000 */
[----:B------:R2:W-:Y:S02]  /*19cb0*/  LDGSTS.E [R231+-0x70000], desc[UR48][R12.64], !P0 ;  /* 0x900000000ce77fae */ /* 0x0005e4000c121870 */
[----:B------:R-:W-:Y:S02]  /*19cc0*/  ISETP.GE.U32.AND P1, PT, R245, 0x7ffffe83, PT ;  /* 0x7ffffe83f500780c */ /* 0x000fe40003f26070 */
[----:B------:R-:W-:Y:S01]  /*19cd0*/  IADD3 R245, R2, 0x100000, RZ ;  /* 0x0010000002f57810 */ /* 0x000fe20007ffe0ff */
[----:B---3--:R-:W-:-:S05]  /*19ce0*/  IMAD.WIDE R46, R243, 0x4, R46 ;  /* 0x00000004f32e7825 */ /* 0x008fca00078e022e */
[----:B------:R3:W-:Y:S04]  /*19cf0*/  STL.64 [R1+0x5a0], R46 ;  /* 0x0005a02e01007387 */ /* 0x0007e80000100a00 */
[----:B------:R-:W-:Y:S01]  /*19d00*/  LDGSTS.E [R245+-0x6c000], desc[UR48][R46.64], !P0 ;  /* 0x940000002ef57fae */ /* 0x000fe2000c121870 */
[C---:B-1----:R-:W-:Y:S02]  /*19d10*/  IMAD.WIDE R26, R243.reuse, 0x4, R76 ;  /* 0x00000004f31a7825 */ /* 0x042fe400078e024c */
[----:B------:R-:W1:Y:S02]  /*19d20*/  LDC R77, c[0x0][0x230] ;  /* 0x00008c00ff4d7b82 */ /* 0x000e640000000800 */
[C---:B------:R-:W-:Y:S01]  /*19d30*/  IMAD.WIDE R24, R243.reuse, 0x4, R74 ;  /* 0x00000004f3187825 */ /* 0x040fe200078e024a */
[----:B------:R5:W-:Y:S03]  /*19d40*/  STL.64 [R1+0x598], R26 ;  /* 0x0005981a01007387 */ /* 0x000be60000100a00 */
[C---:B--2---:R-:W-:Y:S01]  /*19d50*/  IMAD.WIDE R12, R243.reuse, 0x4, R150 ;  /* 0x00000004f30c7825 */ /* 0x044fe200078e0296 */
[----:B------:R2:W-:Y:S04]  /*19d60*/  STL.64 [R1+0x590], R24 ;  /* 0x0005901801007387 */ /* 0x0005e80000100a00 */
[----:B------:R2:W-:Y:S04]  /*19d70*/  STL.64 [R1+0x588], R12 ;  /* 0x0005880c01007387 */ /* 0x0005e80000100a00 */
[----:B---3--:R-:W3:Y:S04]  /*19d80*/  LDL.LU.64 R46, [R1+0x1f8] ;  /* 0x0001f800012e7983 */ /* 0x008ee80000300a00 */
[----:B------:R-:W3:Y:S04]  /*19d90*/  LDL.LU.64 R74, [R1+0x1f0] ;  /* 0x0001f000014a7983 */ /* 0x000ee80000300a00 */
[----:B------:R-:W3:Y:S01]  /*19da0*/  LDL.LU.64 R150, [R1+0x1e8] ;  /* 0x0001e80001967983 */ /* 0x000ee20000300a00 */
[----:B----4-:R-:W-:-:S03]  /*19db0*/  IMAD.WIDE R48, R243, 0x4, R232 ;  /* 0x00000004f3307825 */ /* 0x010fc600078e02e8 */
[----:B------:R5:W-:Y:S04]  /*19dc0*/  LDGSTS.E [R237+-0x68000], desc[UR48][R26.64], !P0 ;  /* 0x980000001aed7fae */ /* 0x000be8000c121870 */
[----:B------:R2:W-:Y:S04]  /*19dd0*/  LDGSTS.E [R236+-0x64000], desc[UR48][R24.64], !P0 ;  /* 0x9c00000018ec7fae */ /* 0x0005e8000c121870 */
[----:B------:R4:W-:Y:S01]  /*19de0*/  LDGSTS.E [R231+-0x6fffc], desc[UR48][R12.64], !P1 ;  /* 0x900040000ce77fae */ /* 0x0009e2000c921870 */
[----:B-----5:R-:W-:-:S03]  /*19df0*/  IMAD.WIDE R26, R243, 0x4, R234 ;  /* 0x00000004f31a7825 */ /* 0x020fc600078e02ea */
[----:B------:R-:W-:Y:S01]  /*19e00*/  STL.64 [R1+0x580], R48 ;  /* 0x0005803001007387 */ /* 0x000fe20000100a00 */
[----:B--2---:R-:W-:-:S03]  /*19e10*/  IMAD.WIDE R24, R243, 0x4, R246 ;  /* 0x00000004f3187825 */ /* 0x004fc600078e02f6 */
[----:B------:R2:W-:Y:S01]  /*19e20*/  STL.64 [R1+0x578], R26 ;  /* 0x0005781a01007387 */ /* 0x0005e20000100a00 */
[----:B----4-:R-:W-:-:S03]  /*19e30*/  IMAD.WIDE R12, R243, 0x4, R248 ;  /* 0x00000004f30c7825 */ /* 0x010fc600078e02f8 */
[----:B------:R-:W-:Y:S04]  /*19e40*/  STL.64 [R1+0x570], R24 ;  /* 0x0005701801007387 */ /* 0x000fe80000100a00 */
[----:B------:R4:W-:Y:S04]  /*19e50*/  STL.64 [R1+0x568], R12 ;  /* 0x0005680c01007387 */ /* 0x0009e80000100a00 */
[----:B------:R-:W5:Y:S01]  /*19e60*/  LDL.LU.64 R234, [R1+0x1e0] ;  /* 0x0001e00001ea7983 */ /* 0x000f620000300a00 */
[----:B------:R-:W-:-:S03]  /*19e70*/  VIADD R245, R250, 0xfffffec1 ;  /* 0xfffffec1faf57836 */ /* 0x000fc60000000000 */
[----:B------:R-:W4:Y:S02]  /*19e80*/  LDL.LU.64 R232, [R1+0x1d8] ;  /* 0x0001d80001e87983 */ /* 0x000f240000300a00 */
[----:B------:R-:W-:Y:S01]  /*19e90*/  ISETP.GE.U32.AND P2, PT, R245, 0x7ffffe82, PT ;  /* 0x7ffffe82f500780c */ /* 0x000fe20003f46070 */
[----:B------:R-:W-:Y:S01]  /*19ea0*/  VIADD R245, R2, 0x100000 ;  /* 0x0010000002f57836 */ /* 0x000fe20000000000 */
[----:B------:R-:W4:Y:S04]  /*19eb0*/  LDL.LU.64 R246, [R1+0x1d0] ;  /* 0x0001d00001f67983 */ /* 0x000f280000300a00 */
[----:B------:R-:W4:Y:S04]  /*19ec0*/  LDL.LU.64 R248, [R1+0x1c8] ;  /* 0x0001c80001f87983 */ /* 0x000f280000300a00 */
[----:B------:R-:W-:Y:S04]  /*19ed0*/  LDGSTS.E [R245+-0x6bffc], desc[UR48][R48.64], !P1 ;  /* 0x9400400030f57fae */ /* 0x000fe8000c921870 */
[----:B------:R2:W-:Y:S04]  /*19ee0*/  LDGSTS.E [R237+-0x67ffc], desc[UR48][R26.64], !P1 ;  /* 0x980040001aed7fae */ /* 0x0005e8000c921870 */
[----:B------:R-:W-:Y:S01]  /*19ef0*/  LDGSTS.E [R236+-0x63ffc], desc[UR48][R24.64], !P1 ;  /* 0x9c00400018ec7fae */ /* 0x000fe2000c921870 */
[----:B-1----:R-:W-:-:S03]  /*19f00*/  IADD3 R77, R77, 0x3f, RZ ;  /* 0x0000003f4d4d7810 */ /* 0x002fc60007ffe0ff */
[----:B------:R4:W-:Y:S01]  /*19f10*/  LDGSTS.E [R231+-0x6fff8], desc[UR48][R12.64], !P2 ;  /* 0x900080000ce77fae */ /* 0x0009e2000d121870 */
[----:B------:R-:W-:Y:S01]  /*19f20*/  ISETP.GT.AND P0, PT, R77, 0x17f, PT ;  /* 0x0000017f4d00780c */ /* 0x000fe20003f04270 */
[----:B---3--:R-:W-:-:S04]  /*19f30*/  IMAD.WIDE R46, R243, 0x4, R46 ;  /* 0x00000004f32e7825 */ /* 0x008fc800078e022e */
[----:B-----5:R-:W-:-:S04]  /*19f40*/  IMAD.WIDE R52, R243, 0x4, R234 ;  /* 0x00000004f3347825 */ /* 0x020fc800078e02ea */
[----:B--2---:R-:W-:Y:S01]  /*19f50*/  IMAD.WIDE R26, R243, 0x4, R74 ;  /* 0x00000004f31a7825 */ /* 0x004fe200078e024a */
[----:B------:R1:W-:Y:S01]  /*19f60*/  STL.64 [R1+0x560], R46 ;  /* 0x0005602e01007387 */ /* 0x0003e20000100a00 */
[----:B------:R-:W-:Y:S01]  /*19f70*/  IADD3 R250, R251, -0x140, RZ ;  /* 0xfffffec0fbfa7810 */ /* 0x000fe20007ffe0ff */
[----:B----4-:R-:W2:Y:S01]  /*19f80*/  LDC R12, c[0x0][0x230] ;  /* 0x00008c00ff0c7b82 */ /* 0x010ea20000000800 */
[C---:B------:R-:W-:Y:S01]  /*19f90*/  IMAD.WIDE R24, R243.reuse, 0x4, R150 ;  /* 0x00000004f3187825 */ /* 0x040fe200078e0296 */
[----:B------:R3:W-:Y:S04]  /*19fa0*/  STL.64 [R1+0x558], R26 ;  /* 0x0005581a01007387 */ /* 0x0007e80000100a00 */
[----:B------:R4:W-:Y:S01]  /*19fb0*/  STL.64 [R1+0x550], R24 ;  /* 0x0005501801007387 */ /* 0x0009e20000100a00 */
[C---:B------:R-:W-:Y:S01]  /*19fc0*/  IMAD.WIDE R50, R243.reuse, 0x4, R232 ;  /* 0x00000004f3327825 */ /* 0x040fe200078e02e8 */
[----:B------:R-:W5:Y:S02]  /*19fd0*/  LDC R251, c[0x0][0x230] ;  /* 0x00008c00fffb7b82 */ /* 0x000f640000000800 */
[----:B------:R-:W2:Y:S04]  /*19fe0*/  LDL.LU.64 R152, [R1+0x8b0] ;  /* 0x0008b00001987983 */ /* 0x000ea80000300a00 */
[----:B------:R-:W5:Y:S04]  /*19ff0*/  LDL.LU.64 R48, [R1+0x8a8] ;  /* 0x0008a80001307983 */ /* 0x000f680000300a00 */
[----:B------:R-:W5:Y:S04]  /*1a000*/  LDL.LU.64 R74, [R1+0x8a0] ;  /* 0x0008a000014a7983 */ /* 0x000f680000300a00 */
[----:B------:R-:W-:Y:S04]  /*1a010*/  LDGSTS.E [R245+-0x6bff8], desc[UR48][R46.64], !P2 ;  /* 0x940080002ef57fae */ /* 0x000fe8000d121870 */
[----:B------:R-:W5:Y:S04]  /*1a020*/  LDL.LU.64 R76, [R1+0x898] ;  /* 0x00089800014c7983 */ /* 0x000f680000300a00 */
[----:B------:R3:W-:Y:S04]  /*1a030*/  LDGSTS.E [R237+-0x67ff8], desc[UR48][R26.64], !P2 ;  /* 0x980080001aed7fae */ /* 0x0007e8000d121870 */
[----:B-1----:R-:W5:Y:S04]  /*1a040*/  LDL.LU.64 R46, [R1+0x890] ;  /* 0x00089000012e7983 */ /* 0x002f680000300a00 */
[----:B------:R-:W5:Y:S04]  /*1a050*/  LDL.LU.64 R150, [R1+0x888] ;  /* 0x0008880001967983 */ /* 0x000f680000300a00 */
[----:B------:R-:W5:Y:S01]  /*1a060*/  LDL.LU.64 R234, [R1+0x880] ;  /* 0x0008800001ea7983 */ /* 0x000f620000300a00 */
[----:B---3--:R-:W-:-:S03]  /*1a070*/  IMAD.WIDE R26, R243, 0x4, R246 ;  /* 0x00000004f31a7825 */ /* 0x008fc600078e02f6 */
[----:B------:R4:W-:Y:S04]  /*1a080*/  LDGSTS.E [R236+-0x63ff8], desc[UR48][R24.64], !P2 ;  /* 0x9c00800018ec7fae */ /* 0x0009e8000d121870 */
[----:B------:R-:W-:Y:S01]  /*1a090*/  STL.64 [R1+0x548], R52 ;  /* 0x0005483401007387 */ /* 0x000fe20000100a00 */
[----:B----4-:R-:W-:-:S03]  /*1a0a0*/  IMAD.WIDE R24, R243, 0x4, R248 ;  /* 0x00000004f3187825 */ /* 0x010fc600078e02f8 */
[----:B------:R-:W3:Y:S04]  /*1a0b0*/  LDL.LU.64 R248, [R1+0x878] ;  /* 0x0008780001f87983 */ /* 0x000ee80000300a00 */
[----:B------:R-:W-:Y:S04]  /*1a0c0*/  STL.64 [R1+0x540], R50 ;  /* 0x0005403201007387 */ /* 0x000fe80000100a00 */
[----:B------:R1:W-:Y:S04]  /*1a0d0*/  STL.64 [R1+0x538], R26 ;  /* 0x0005381a01007387 */ /* 0x0003e80000100a00 */
[----:B------:R-:W1:Y:S04]  /*1a0e0*/  LDL.LU.64 R154, [R1+0x870] ;  /* 0x00087000019a7983 */ /* 0x000e680000300a00 */
[----:B------:R4:W-:Y:S04]  /*1a0f0*/  STL.64 [R1+0x658], R24 ;  /* 0x0006581801007387 */ /* 0x0009e80000100a00 */
[----:B------:R-:W4:Y:S04]  /*1a100*/  LDL.LU.64 R156, [R1+0x868] ;  /* 0x00086800019c7983 */ /* 0x000f280000300a00 */
[----:B------:R-:W4:Y:S04]  /*1a110*/  LDL.LU.64 R232, [R1+0x860] ;  /* 0x0008600001e87983 */ /* 0x000f280000300a00 */
[----:B------:R-:W4:Y:S01]  /*1a120*/  LDL.LU.64 R246, [R1+0x858] ;  /* 0x0008580001f67983 */ /* 0x000f220000300a00 */
[----:B--2---:R-:W-:-:S03]  /*1a130*/  IMAD.WIDE R88, R230, 0x4, R152 ;  /* 0x00000004e6587825 */ /* 0x004fc600078e0298 */
[----:B------:R-:W2:Y:S01]  /*1a140*/  LDL.LU.64 R152, [R1+0x850] ;  /* 0x0008500001987983 */ /* 0x000ea20000300a00 */
[----:B-----5:R-:W-:-:S03]  /*1a150*/  IMAD.WIDE R172, R230, 0x4, R48 ;  /* 0x00000004e6ac7825 */ /* 0x020fc600078e0230 */
[----:B------:R-:W5:Y:S01]  /*1a160*/  LDL.LU.64 R48, [R1+0x840] ;  /* 0x0008400001307983 */ /* 0x000f620000300a00 */
[----:B------:R-:W-:-:S03]  /*1a170*/  IMAD.WIDE R74, R230, 0x4, R74 ;  /* 0x00000004e64a7825 */ /* 0x000fc600078e024a */
[----:B------:R5:W-:Y:S01]  /*1a180*/  STL.64 [R1+0x978], R88 ;  /* 0x0009785801007387 */ /* 0x000be20000100a00 */
[----:B------:R-:W-:-:S03]  /*1a190*/  IMAD.WIDE R162, R230, 0x4, R76 ;  /* 0x00000004e6a27825 */ /* 0x000fc600078e024c */
[----:B------:R-:W5:Y:S01]  /*1a1a0*/  LDL.LU.64 R76, [R1+0x838] ;  /* 0x00083800014c7983 */ /* 0x000f620000300a00 */
[----:B------:R-:W-:-:S03]  /*1a1b0*/  IMAD.WIDE R86, R230, 0x4, R46 ;  /* 0x00000004e6567825 */ /* 0x000fc600078e022e */
[----:B------:R-:W-:Y:S01]  /*1a1c0*/  STL.64 [R1+0x970], R172 ;  /* 0x000970ac01007387 */ /* 0x000fe20000100a00 */
[----:B------:R-:W-:-:S03]  /*1a1d0*/  IMAD.WIDE R170, R230, 0x4, R150 ;  /* 0x00000004e6aa7825 */ /* 0x000fc600078e0296 */
[----:B------:R-:W-:Y:S01]  /*1a1e0*/  STL.64 [R1+0x960], R74 ;  /* 0x0009604a01007387 */ /* 0x000fe20000100a00 */
[----:B------:R-:W-:-:S03]  /*1a1f0*/  IMAD.WIDE R46, R230, 0x4, R234 ;  /* 0x00000004e62e7825 */ /* 0x000fc600078e02ea */
[----:B------:R5:W-:Y:S04]  /*1a200*/  STL.64 [R1+0x950], R86 ;  /* 0x0009505601007387 */ /* 0x000be80000100a00 */
[----:B------:R-:W5:Y:S04]  /*1a210*/  LDL.LU.64 R234, [R1+0x830] ;  /* 0x0008300001ea7983 */ /* 0x000f680000300a00 */
[----:B------:R-:W-:Y:S04]  /*1a220*/  STL.64 [R1+0x958], R162 ;  /* 0x000958a201007387 */ /* 0x000fe80000100a00 */
[----:B------:R-:W-:Y:S04]  /*1a230*/  STL.64 [R1+0x948], R170 ;  /* 0x000948aa01007387 */ /* 0x000fe80000100a00 */
[----:B------:R-:W5:Y:S01]  /*1a240*/  LDL.LU.64 R150, [R1+0x360] ;  /* 0x0003600001967983 */ /* 0x000f620000300a00 */
[----:B------:R-:W-:-:S04]  /*1a250*/  ISETP.GE.AND P1, PT, R252, R250, PT ;  /* 0x000000fafc00720c */ /* 0x000fc80003f26270 */
[----:B------:R-:W-:Y:S02]  /*1a260*/  SEL R231, RZ, 0x4, P1 ;  /* 0x00000004ffe77807 */ /* 0x000fe40000800000 */
[----:B------:R-:W-:Y:S01]  /*1a270*/  ISETP.GE.U32.AND P1, PT, R250, 0x7ffffe81, PT ;  /* 0x7ffffe81fa00780c */ /* 0x000fe20003f26070 */
[----:B------:R-:W-:Y:S01]  /*1a280*/  STL.64 [R1+0x928], R46 ;  /* 0x0009282e01007387 */ /* 0x000fe20000100a00 */
[----:B------:R-:W-:Y:S01]  /*1a290*/  SEL R231, R231, RZ, P0 ;  /* 0x000000ffe7e77207 */ /* 0x000fe20000000000 */
[----:B---3--:R-:W-:Y:S01]  /*1a2a0*/  IMAD.WIDE R248, R230, 0x4, R248 ;  /* 0x00000004e6f87825 */ /* 0x008fe200078e02f8 */
[----:B------:R-:W3:Y:S01]  /*1a2b0*/  LDC R250, c[0x0][0x230] ;  /* 0x00008c00fffa7b82 */ /* 0x000ee20000000800 */
[----:B------:R-:W3:Y:S01]  /*1a2c0*/  LDL.LU.64 R240, [R1+0x350] ;  /* 0x0003500001f07983 */ /* 0x000ee20000300a00 */
[----:B------:R-:W-:-:S03]  /*1a2d0*/  ISETP.NE.U32.AND P0, PT, R231, RZ, PT ;  /* 0x000000ffe700720c */ /* 0x000fc60003f05070 */
[----:B------:R-:W3:Y:S04]  /*1a2e0*/  LDL.LU.64 R168, [R1+0x348] ;  /* 0x0003480001a87983 */ /* 0x000ee80000300a00 */
[----:B------:R-:W-:Y:S04]  /*1a2f0*/  LDGSTS.E [R245+-0x6fff4], desc[UR48][R52.64], !P1 ;  /* 0x9000c00034f57fae */ /* 0x000fe8000c921870 */
[----:B------:R-:W-:Y:S04]  /*1a300*/  LDGSTS.E [R237+-0x6bff4], desc[UR48][R50.64], !P1 ;  /* 0x9400c00032ed7fae */ /* 0x000fe8000c921870 */
[----:B------:R1:W-:Y:S01]  /*1a310*/  LDGSTS.E [R236+-0x67ff4], desc[UR48][R26.64], !P1 ;  /* 0x9800c0001aec7fae */ /* 0x0003e2000c921870 */
[----:B------:R-:W-:-:S02]  /*1a320*/  VIADD R231, R2, 0x100000 ;  /* 0x0010000002e77836 */ /* 0x000fc40000000000 */
[----:B----4-:R-:W-:-:S03]  /*1a330*/  IMAD.WIDE R232, R230, 0x4, R232 ;  /* 0x00000004e6e87825 */ /* 0x010fc600078e02e8 */
[----:B------:R4:W-:Y:S01]  /*1a340*/  LDGSTS.E [R231+-0x63ff4], desc[UR48][R24.64], !P1 ;  /* 0x9c00c00018e77fae */ /* 0x0009e2000c921870 */
[----:B------:R-:W-:-:S03]  /*1a350*/  IMAD.WIDE R246, R230, 0x4, R246 ;  /* 0x00000004e6f67825 */ /* 0x000fc600078e02f6 */
[----:B------:R-:W0:Y:S01]  /*1a360*/  LDGDEPBAR ;  /* 0x00000000000079af */ /* 0x000e220000000000 */
[----:B-1----:R-:W-:-:S03]  /*1a370*/  IMAD.WIDE R26, R230, 0x4, R154 ;  /* 0x00000004e61a7825 */ /* 0x002fc600078e029a */
[----:B------:R-:W-:Y:S01]  /*1a380*/  LDGSTS.E [R244+0x10000], desc[UR48][R88.64], P5 ;  /* 0x1000000058f47fae */ /* 0x000fe2000a921870 */
[----:B------:R-:W-:Y:S02]  /*1a390*/  VIADD R236, R12, 0xfffffebe ;  /* 0xfffffebe0cec7836 */ /* 0x000fe40000000000 */
[C---:B------:R-:W-:Y:S01]  /*1a3a0*/  IMAD.WIDE R12, R230.reuse, 0x4, R156 ;  /* 0x00000004e60c7825 */ /* 0x040fe200078e029c */
[----:B------:R-:W-:Y:S04]  /*1a3b0*/  LDGSTS.E [R244+0x10400], desc[UR48][R86.64], P5 ;  /* 0x1040000056f47fae */ /* 0x000fe8000a921870 */
[----:B------:R-:W4:Y:S04]  /*1a3c0*/  LDL.LU.64 R156, [R1+0x338] ;  /* 0x00033800019c7983 */ /* 0x000f280000300a00 */
[----:B------:R-:W4:Y:S04]  /*1a3d0*/  LDL.LU.64 R80, [R1+0x328] ;  /* 0x0003280001507983 */ /* 0x000f280000300a00 */
[----:B------:R1:W-:Y:S04]  /*1a3e0*/  STL.64 [R1+0x918], R26 ;  /* 0x0009181a01007387 */ /* 0x0003e80000100a00 */
[----:B------:R-:W-:Y:S04]  /*1a3f0*/  STL.64 [R1+0x920], R248 ;  /* 0x000920f801007387 */ /* 0x000fe80000100a00 */
[----:B------:R-:W4:Y:S04]  /*1a400*/  LDL.LU.64 R166, [R1+0x320] ;  /* 0x0003200001a67983 */ /* 0x000f280000300a00 */
[----:B------:R-:W4:Y:S04]  /*1a410*/  LDL.LU.64 R160, [R1+0x310] ;  /* 0x0003100001a07983 */ /* 0x000f280000300a00 */
[----:B------:R-:W-:Y:S04]  /*1a420*/  STL.64 [R1+0x908], R12 ;  /* 0x0009080c01007387 */ /* 0x000fe80000100a00 */
[----:B------:R-:W4:Y:S04]  /*1a430*/  LDL.LU.64 R154, [R1+0x300] ;  /* 0x00030000019a7983 */ /* 0x000f280000300a00 */
[----:B------:R-:W4:Y:S04]  /*1a440*/  LDL.LU.64 R24, [R1+0x2f8] ;  /* 0x0002f80001187983 */ /* 0x000f280000300a00 */
[----:B------:R-:W-:Y:S04]  /*1a450*/  STL.64 [R1+0x900], R232 ;  /* 0x000900e801007387 */ /* 0x000fe80000100a00 */
[----:B------:R-:W4:Y:S04]  /*1a460*/  LDL.LU.64 R164, [R1+0x2f0] ;  /* 0x0002f00001a47983 */ /* 0x000f280000300a00 */
[----:B------:R-:W4:Y:S04]  /*1a470*/  LDL.LU.64 R158, [R1+0x2d8] ;  /* 0x0002d800019e7983 */ /* 0x000f280000300a00 */
[----:B------:R-:W-:Y:S01]  /*1a480*/  LDGSTS.E [R244+0x10800], desc[UR48][R26.64], P5 ;  /* 0x108000001af47fae */ /* 0x000fe2000a921870 */
[----:B--2---:R-:W-:-:S03]  /*1a490*/  IMAD.WIDE R90, R230, 0x4, R152 ;  /* 0x00000004e65a7825 */ /* 0x004fc600078e0298 */
[----:B------:R-:W2:Y:S01]  /*1a4a0*/  LDL.LU.64 R152, [R1+0x2d0] ;  /* 0x0002d00001987983 */ /* 0x000ea20000300a00 */
[----:B-----5:R-:W-:-:S03]  /*1a4b0*/  IMAD.WIDE R78, R230, 0x4, R48 ;  /* 0x00000004e64e7825 */ /* 0x020fc600078e0230 */
[----:B------:R-:W5:Y:S04]  /*1a4c0*/  LDL.LU.64 R84, [R1+0x2b0] ;  /* 0x0002b00001547983 */ /* 0x000f680000300a00 */
[----:B------:R1:W-:Y:S04]  /*1a4d0*/  STL.64 [R1+0x8f0], R90 ;  /* 0x0008f05a01007387 */ /* 0x0003e80000100a00 */
[----:B------:R-:W-:Y:S01]  /*1a4e0*/  STL.64 [R1+0x8f8], R246 ;  /* 0x0008f8f601007387 */ /* 0x000fe20000100a00 */
[----:B------:R-:W-:-:S03]  /*1a4f0*/  IMAD.WIDE R52, R230, 0x4, R76 ;  /* 0x00000004e6347825 */ /* 0x000fc600078e024c */
[----:B------:R-:W5:Y:S04]  /*1a500*/  LDL.LU.64 R76, [R1+0x288] ;  /* 0x00028800014c7983 */ /* 0x000f680000300a00 */
[----:B------:R-:W5:Y:S04]  /*1a510*/  LDL.LU.64 R50, [R1+0x260] ;  /* 0x0002600001327983 */ /* 0x000f680000300a00 */
[----:B------:R-:W-:Y:S04]  /*1a520*/  STL.64 [R1+0x8e8], R78 ;  /* 0x0008e84e01007387 */ /* 0x000fe80000100a00 */
[----:B------:R-:W-:Y:S01]  /*1a530*/  LDGSTS.E [R244+0x10c00], desc[UR48][R90.64], P5 ;  /* 0x10c000005af47fae */ /* 0x000fe2000a921870 */
[----:B------:R-:W-:-:S03]  /*1a540*/  IMAD.WIDE R82, R230, 0x4, R150 ;  /* 0x00000004e6527825 */ /* 0x000fc600078e0296 */
[----:B------:R-:W5:Y:S04]  /*1a550*/  LDL.LU.64 R150, [R1+0x250] ;  /* 0x0002500001967983 */ /* 0x000f680000300a00 */
[----:B------:R-:W5:Y:S01]  /*1a560*/  LDL.LU.64 R48, [R1+0x1c0] ;  /* 0x0001c00001307983 */ /* 0x000f620000300a00 */
[----:B------:R-:W-:-:S03]  /*1a570*/  IMAD.WIDE R234, R230, 0x4, R234 ;  /* 0x00000004e6ea7825 */ /* 0x000fc600078e02ea */
[----:B------:R-:W-:Y:S01]  /*1a580*/  STL.64 [R1+0x8e0], R52 ;  /* 0x0008e03401007387 */ /* 0x000fe20000100a00 */
[----:B---3--:R-:W-:-:S03]  /*1a590*/  IMAD.WIDE R240, R230, 0x4, R240 ;  /* 0x00000004e6f07825 */ /* 0x008fc600078e02f0 */
[----:B------:R3:W-:Y:S01]  /*1a5a0*/  STL.64 [R1+0x8c8], R82 ;  /* 0x0008c85201007387 */ /* 0x0007e20000100a00 */
[----:B------:R-:W-:-:S03]  /*1a5b0*/  IMAD.WIDE R168, R230, 0x4, R168 ;  /* 0x00000004e6a87825 */ /* 0x000fc600078e02a8 */
[----:B------:R-:W-:Y:S04]  /*1a5c0*/  STL.64 [R1+0x8d8], R234 ;  /* 0x0008d8ea01007387 */ /* 0x000fe80000100a00 */
[----:B------:R-:W-:Y:S04]  /*1a5d0*/  STL.64 [R1+0x8c0], R240 ;  /* 0x0008c0f001007387 */ /* 0x000fe80000100a00 */
[----:B------:R-:W-:Y:S04]  /*1a5e0*/  STL.64 [R1+0x8b8], R168 ;  /* 0x0008b8a801007387 */ /* 0x000fe80000100a00 */
[----:B------:R-:W-:Y:S01]  /*1a5f0*/  LDGSTS.E [R244+0x11000], desc[UR48][R82.64], P5 ;  /* 0x1100000052f47fae */ /* 0x000fe2000a921870 */
[----:B----4-:R-:W-:-:S04]  /*1a600*/  IMAD.WIDE R156, R230, 0x4, R156 ;  /* 0x00000004e69c7825 */ /* 0x010fc800078e029c */
[----:B------:R-:W-:-:S05]  /*1a610*/  IMAD.WIDE R80, R230, 0x4, R80 ;  /* 0x00000004e6507825 */ /* 0x000fca00078e0250 */
[----:B------:R4:W-:Y:S01]  /*1a620*/  STL.64 [R1+0x8a8], R80 ;  /* 0x0008a85001007387 */ /* 0x0009e20000100a00 */
[----:B------:R-:W-:-:S03]  /*1a630*/  IMAD.WIDE R166, R230, 0x4, R166 ;  /* 0x00000004e6a67825 */ /* 0x000fc600078e02a6 */
[----:B------:R-:W-:Y:S01]  /*1a640*/  STL.64 [R1+0x8b0], R156 ;  /* 0x0008b09c01007387 */ /* 0x000fe20000100a00 */
[----:B------:R-:W-:-:S03]  /*1a650*/  IMAD.WIDE R160, R230, 0x4, R160 ;  /* 0x00000004e6a07825 */ /* 0x000fc600078e02a0 */
[----:B------:R-:W-:Y:S04]  /*1a660*/  STL.64 [R1+0x8a0], R166 ;  /* 0x0008a0a601007387 */ /* 0x000fe80000100a00 */
[----:B------:R-:W-:Y:S01]  /*1a670*/  STL.64 [R1+0x898], R160 ;  /* 0x000898a001007387 */ /* 0x000fe20000100a00 */
[----:B------:R-:W-:-:S03]  /*1a680*/  IMAD.WIDE R154, R230, 0x4, R154 ;  /* 0x00000004e69a7825 */ /* 0x000fc600078e029a */
[----:B------:R-:W-:Y:S01]  /*1a690*/  LDGSTS.E [R244+0x11400], desc[UR48][R80.64], P5 ;  /* 0x1140000050f47fae */ /* 0x000fe2000a921870 */
[----:B------:R-:W-:-:S05]  /*1a6a0*/  IMAD.WIDE R24, R230, 0x4, R24 ;  /* 0x00000004e6187825 */ /* 0x000fca00078e0218 */
[----:B------:R4:W-:Y:S01]  /*1a6b0*/  STL.64 [R1+0x880], R24 ;  /* 0x0008801801007387 */ /* 0x0009e20000100a00 */
[----:B------:R-:W-:-:S03]  /*1a6c0*/  IMAD.WIDE R164, R230, 0x4, R164 ;  /* 0x00000004e6a47825 */ /* 0x000fc600078e02a4 */
[----:B------:R-:W-:Y:S01]  /*1a6d0*/  STL.64 [R1+0x888], R154 ;  /* 0x0008889a01007387 */ /* 0x000fe20000100a00 */
[----:B------:R-:W-:-:S03]  /*1a6e0*/  IMAD.WIDE R158, R230, 0x4, R158 ;  /* 0x00000004e69e7825 */ /* 0x000fc600078e029e */
[----:B------:R-:W-:Y:S04]  /*1a6f0*/  STL.64 [R1+0x878], R164 ;  /* 0x000878a401007387 */ /* 0x000fe80000100a00 */
[----:B------:R-:W-:Y:S04]  /*1a700*/  STL.64 [R1+0x870], R158 ;  /* 0x0008709e01007387 */ /* 0x000fe80000100a00 */
[----:B------:R-:W-:Y:S01]  /*1a710*/  LDGSTS.E [R244+0x11800], desc[UR48][R24.64], P5 ;  /* 0x1180000018f47fae */ /* 0x000fe2000a921870 */
[----:B--2---:R-:W-:-:S04]  /*1a720*/  IMAD.WIDE R152, R230, 0x4, R152 ;  /* 0x00000004e6987825 */ /* 0x004fc800078e0298 */
[----:B-----5:R-:W-:-:S05]  /*1a730*/  IMAD.WIDE R84, R230, 0x4, R84 ;  /* 0x00000004e6547825 */ /* 0x020fca00078e0254 */
[----:B------:R2:W-:Y:S01]  /*1a740*/  STL.64 [R1+0x860], R84 ;  /* 0x0008605401007387 */ /* 0x0005e20000100a00 */
[----:B------:R-:W-:-:S03]  /*1a750*/  IMAD.WIDE R76, R230, 0x4, R76 ;  /* 0x00000004e64c7825 */ /* 0x000fc600078e024c */
[----:B------:R-:W-:Y:S01]  /*1a760*/  STL.64 [R1+0x868], R152 ;  /* 0x0008689801007387 */ /* 0x000fe20000100a00 */
[----:B------:R-:W-:-:S03]  /*1a770*/  IMAD.WIDE R50, R230, 0x4, R50 ;  /* 0x00000004e6327825 */ /* 0x000fc600078e0232 */
[----:B------:R5:W-:Y:S04]  /*1a780*/  STL.64 [R1+0x858], R76 ;  /* 0x0008584c01007387 */ /* 0x000be80000100a00 */
[----:B------:R5:W-:Y:S04]  /*1a790*/  STL.64 [R1+0x848], R50 ;  /* 0x0008483201007387 */ /* 0x000be80000100a00 */
[----:B------:R-:W5:Y:S04]  /*1a7a0*/  LDL.LU.64 R88, [R1+0xc98] ;  /* 0x000c980001587983 */ /* 0x000f680000300a00 */
[----:B------:R-:W-:Y:S04]  /*1a7b0*/  LDGSTS.E [R244+0x11c00], desc[UR48][R84.64], P5 ;  /* 0x11c0000054f47fae */ /* 0x000fe8000a921870 */
[----:B------:R-:W-:Y:S04]  /*1a7c0*/  LDGSTS.E [R242+0x10100], desc[UR48][R172.64], P5 ;  /* 0x10100000acf27fae */ /* 0x000fe8000a921870 */
[----:B------:R-:W-:Y:S04]  /*1a7d0*/  LDGSTS.E [R242+0x10500], desc[UR48][R170.64], P5 ;  /* 0x10500000aaf27fae */ /* 0x000fe8000a921870 */
[----:B------:R-:W-:Y:S01]  /*1a7e0*/  LDGSTS.E [R242+0x10900], desc[UR48][R12.64], P5 ;  /* 0x109000000cf27fae */ /* 0x000fe2000a921870 */
[----:B------:R-:W-:-:S03]  /*1a7f0*/  IMAD.WIDE R150, R230, 0x4, R150 ;  /* 0x00000004e6967825 */ /* 0x000fc600078e0296 */
[----:B------:R-:W-:Y:S01]  /*1a800*/  LDGSTS.E [R242+0x10d00], desc[UR48][R78.64], P5 ;  /* 0x10d000004ef27fae */ /* 0x000fe2000a921870 */
[----:B------:R-:W-:-:S03]  /*1a810*/  IMAD.WIDE R48, R243, 0x4, R48 ;  /* 0x00000004f3307825 */ /* 0x000fc600078e0230 */
[----:B------:R5:W-:Y:S04]  /*1a820*/  STL.64 [R1+0x838], R150 ;  /* 0x0008389601007387 */ /* 0x000be80000100a00 */
[----:B------:R-:W5:Y:S04]  /*1a830*/  LDL.LU.64 R86, [R1+0xc90] ;  /* 0x000c900001567983 */ /* 0x000f680000300a00 */
[----:B------:R5:W-:Y:S04]  /*1a840*/  STL.64 [R1+0x410], R48 ;  /* 0x0004103001007387 */ /* 0x000be80000100a00 */
[----:B-1----:R-:W5:Y:S04]  /*1a850*/  LDL.LU.64 R26, [R1+0xc88] ;  /* 0x000c8800011a7983 */ /* 0x002f680000300a00 */
[----:B------:R-:W5:Y:S04]  /*1a860*/  LDL.LU.64 R90, [R1+0xc80] ;  /* 0x000c8000015a7983 */ /* 0x000f680000300a00 */
[----:B---3--:R-:W3:Y:S04]  /*1a870*/  LDL.LU.64 R82, [R1+0xc78] ;  /* 0x000c780001527983 */ /* 0x008ee80000300a00 */
[----:B----4-:R-:W4:Y:S04]  /*1a880*/  LDL.LU.64 R80, [R1+0xc70] ;  /* 0x000c700001507983 */ /* 0x010f280000300a00 */
[----:B------:R-:W3:Y:S04]  /*1a890*/  LDL.LU.64 R24, [R1+0xc68] ;  /* 0x000c680001187983 */ /* 0x000ee80000300a00 */
[----:B--2---:R-:W2:Y:S04]  /*1a8a0*/  LDL.LU.64 R84, [R1+0xc60] ;  /* 0x000c600001547983 */ /* 0x004ea80000300a00 */
[----:B------:R-:W4:Y:S04]  /*1a8b0*/  LDL.LU.64 R172, [R1+0xc58] ;  /* 0x000c580001ac7983 */ /* 0x000f280000300a00 */
[----:B------:R-:W3:Y:S04]  /*1a8c0*/  LDL.LU.64 R170, [R1+0xc50] ;  /* 0x000c500001aa7983 */ /* 0x000ee80000300a00 */
[----:B------:R-:W2:Y:S04]  /*1a8d0*/  LDL.LU.64 R12, [R1+0xc48] ;  /* 0x000c4800010c7983 */ /* 0x000ea80000300a00 */
[----:B------:R-:W4:Y:S04]  /*1a8e0*/  LDL.LU.64 R78, [R1+0xc40] ;  /* 0x000c4000014e7983 */ /* 0x000f280000300a00 */
[----:B------:R-:W-:Y:S04]  /*1a8f0*/  LDGSTS.E [R242+0x11100], desc[UR48][R240.64], P5 ;  /* 0x11100000f0f27fae */ /* 0x000fe8000a921870 */
[----:B------:R-:W-:Y:S04]  /*1a900*/  LDGSTS.E [R242+0x11500], desc[UR48][R166.64], P5 ;  /* 0x11500000a6f27fae */ /* 0x000fe8000a921870 */
[----:B------:R-:W-:Y:S04]  /*1a910*/  LDGSTS.E [R242+0x11900], desc[UR48][R164.64], P5 ;  /* 0x11900000a4f27fae */ /* 0x000fe8000a921870 */
[----:B------:R-:W5:Y:S04]  /*1a920*/  LDL.LU.64 R240, [R1+0xc38] ;  /* 0x000c380001f07983 */ /* 0x000f680000300a00 */
[----:B------:R-:W3:Y:S04]  /*1a930*/  LDL.LU.64 R166, [R1+0xc30] ;  /* 0x000c300001a67983 */ /* 0x000ee80000300a00 */
[----:B------:R-:W-:Y:S04]  /*1a940*/  LDGSTS.E [R242+0x11d00], desc[UR48][R76.64], P5 ;  /* 0x11d000004cf27fae */ /* 0x000fe8000a921870 */
[----:B------:R-:W2:Y:S01]  /*1a950*/  LDL.LU.64 R164, [R1+0xc28] ;  /* 0x000c280001a47983 */ /* 0x000ea20000300a00 */
[----:B------:R-:W-:-:S02]  /*1a960*/  IADD3 R245, R251, -0x141, RZ ;  /* 0xfffffebffbf57810 */ /* 0x000fc40007ffe0ff */
[----:B------:R-:W1:Y:S01]  /*1a970*/  LDC R251, c[0x0][0x230] ;  /* 0x00008c00fffb7b82 */ /* 0x000e620000000800 */
[----:B-----5:R5:W-:Y:S04]  /*1a980*/  LDGSTS.E [R240+0x10200], desc[UR48][R74.64], P5 ;  /* 0x102000004af07fae */ /* 0x020be8000a921870 */
[----:B------:R1:W-:Y:S04]  /*1a990*/  LDGSTS.E [R240+0x10600], desc[UR48][R46.64], P5 ;  /* 0x106000002ef07fae */ /* 0x0003e8000a921870 */
[----:B------:R-:W-:Y:S04]  /*1a9a0*/  LDGSTS.E [R240+0x10a00], desc[UR48][R232.64], P5 ;  /* 0x10a00000e8f07fae */ /* 0x000fe8000a921870 */
[----:B------:R-:W5:Y:S04]  /*1a9b0*/  LDL.LU.64 R74, [R1+0x1b8] ;  /* 0x0001b800014a7983 */ /* 0x000f680000300a00 */
[----:B------:R-:W1:Y:S04]  /*1a9c0*/  LDL.LU.64 R46, [R1+0x1b0] ;  /* 0x0001b000012e7983 */ /* 0x000e680000300a00 */
[----:B------:R-:W-:Y:S04]  /*1a9d0*/  LDGSTS.E [R240+0x10e00], desc[UR48][R52.64], P5 ;  /* 0x10e0000034f07fae */ /* 0x000fe8000a921870 */
[----:B------:R-:W4:Y:S04]  /*1a9e0*/  LDL.LU.64 R76, [R1+0x1a8] ;  /* 0x0001a800014c7983 */ /* 0x000f280000300a00 */
[----:B------:R-:W-:Y:S04]  /*1a9f0*/  LDGSTS.E [R240+0x11200], desc[UR48][R168.64], P5 ;  /* 0x11200000a8f07fae */ /* 0x000fe8000a921870 */
[----:B------:R-:W3:Y:S04]  /*1aa00*/  LDL.LU.64 R232, [R1+0x1a0] ;  /* 0x0001a00001e87983 */ /* 0x000ee80000300a00 */
[----:B------:R-:W-:Y:S04]  /*1aa10*/  LDGSTS.E [R240+0x11600], desc[UR48][R160.64], P5 ;  /* 0x11600000a0f07fae */ /* 0x000fe8000a921870 */
[----:B------:R-:W-:Y:S04]  /*1aa20*/  LDGSTS.E [R240+0x11a00], desc[UR48][R158.64], P5 ;  /* 0x11a000009ef07fae */ /* 0x000fe8000a921870 */
[----:B------:R-:W-:Y:S04]  /*1aa30*/  LDGSTS.E [R240+0x11e00], desc[UR48][R50.64], P5 ;  /* 0x11e0000032f07fae */ /* 0x000fe8000a921870 */
[----:B------:R-:W-:Y:S04]  /*1aa40*/  LDGSTS.E [R0+0x10300], desc[UR48][R162.64], P5 ;  /* 0x10300000a2007fae */ /* 0x000fe8000a921870 */
[----:B------:R-:W-:Y:S04]  /*1aa50*/  LDGSTS.E [R0+0x10700], desc[UR48][R248.64], P5 ;  /* 0x10700000f8007fae */ /* 0x000fe8000a921870 */
[----:B------:R-:W2:Y:S04]  /*1aa60*/  LDL.LU.64 R52, [R1+0xc20] ;  /* 0x000c200001347983 */ /* 0x000ea80000300a00 */
        /* <DEDUP_REMOVED lines=8> */
[----:B------:R4:W-:Y:S04]  /*1aaf0*/  LDGSTS.E [R0+0x11b00], desc[UR48][R152.64], P5 ;  /* 0x11b0000098007fae */ /* 0x0009e8000a921870 */
[----:B------:R-:W2:Y:S04]  /*1ab00*/  LDL.LU.64 R162, [R1+0xbf8] ;  /* 0x000bf80001a27983 */ /* 0x000ea80000300a00 */
[----:B------:R-:W-:Y:S04]  /*1ab10*/  LDGSTS.E [R0+0x11f00], desc[UR48][R150.64], P5 ;  /* 0x11f0000096007fae */ /* 0x000fe8000a921870 */
[----:B------:R-:W0:Y:S04]  /*1ab20*/  LDGDEPBAR ;  /* 0x00000000000079af */ /* 0x000e280000000000 */
[----:B------:R-:W2:Y:S04]  /*1ab30*/  LDL.LU.64 R150, [R1+0x198] ;  /* 0x0001980001967983 */ /* 0x000ea80000300a00 */
[----:B------:R-:W2:Y:S04]  /*1ab40*/  LDL.LU.64 R234, [R1+0x190] ;  /* 0x0001900001ea7983 */ /* 0x000ea80000300a00 */
[----:B------:R-:W2:Y:S04]  /*1ab50*/  LDL.LU.64 R246, [R1+0x188] ;  /* 0x0001880001f67983 */ /* 0x000ea80000300a00 */
[----:B------:R-:W2:Y:S01]  /*1ab60*/  LDL.LU.64 R248, [R1+0x180] ;  /* 0x0001800001f87983 */ /* 0x000ea20000300a00 */
[----:B------:R-:W-:-:S02]  /*1ab70*/  ISETP.GE.U32.AND P1, PT, R245, 0x7ffffe80, PT ;  /* 0x7ffffe80f500780c */ /* 0x000fc40003f26070 */
[C---:B------:R-:W-:Y:S01]  /*1ab80*/  IADD3 R231, R10.reuse, 0x100000, RZ ;  /* 0x001000000ae77810 */ /* 0x040fe20007ffe0ff */
[----:B------:R-:W-:Y:S01]  /*1ab90*/  BAR.SYNC.DEFER_BLOCKING 0x0 ;  /* 0x0000000000007b1d */ /* 0x000fe20000010000 */
[C---:B------:R-:W-:Y:S01]  /*1aba0*/  VIADD R245, R10.reuse, 0x100000 ;  /* 0x001000000af57836 */ /* 0x040fe20000000000 */
[----:B------:R-:W-:Y:S02]  /*1abb0*/  IADD3 R237, R10, 0x100000, RZ ;  /* 0x001000000aed7810 */ /* 0x000fe40007ffe0ff */
[----:B------:R-:W-:Y:S01]  /*1abc0*/  ISETP.GE.U32.AND P2, PT, R236, 0x7ffffe7f, PT ;  /* 0x7ffffe7fec00780c */ /* 0x000fe20003f46070 */
[----:B------:R-:W-:-:S05]  /*1abd0*/  VIADD R236, R10, 0x100000 ;  /* 0x001000000aec7836 */ /* 0x000fca0000000000 */
[----:B------:R-:W-:Y:S01]  /*1abe0*/  @!PT LDS RZ, [RZ] ;  /* 0x00000000fffff984 */ /* 0x000fe20000000800 */
[----:B------:R-:W-:Y:S01]  /*1abf0*/  @!PT LDS RZ, [RZ] ;  /* 0x00000000fffff984 */ /* 0x000fe20000000800 */
[----:B------:R-:W-:Y:S01]  /*1ac00*/  @!PT LDS RZ, [RZ] ;  /* 0x00000000fffff984 */ /* 0x000fe20000000800 */
[----:B------:R3:W-:Y:S01]  /*1ac10*/  LDGSTS.E [R231+-0x60000], desc[UR48][R48.64], !P1 ;  /* 0xa000000030e77fae */ /* 0x0007e2000c921870 */
[----:B-----5:R-:W-:-:S04]  /*1ac20*/  IMAD.WIDE R74, R243, 0x4, R74 ;  /* 0x00000004f34a7825 */ /* 0x020fc800078e024a */
[C---:B-1----:R-:W-:Y:S01]  /*1ac30*/  IMAD.WIDE R46, R243.reuse, 0x4, R46 ;  /* 0x00000004f32e7825 */ /* 0x042fe200078e022e */
[----:B------:R1:W-:Y:S04]  /*1ac40*/  STL.64 [R1+0x408], R74 ;  /* 0x0004084a01007387 */ /* 0x0003e80000100a00 */
[----:B------:R5:W-:Y:S01]  /*1ac50*/  LDGSTS.E [R245+-0x5c000], desc[UR48][R74.64], !P1 ;  /* 0xa40000004af57fae */ /* 0x000be2000c921870 */
[----:B----4-:R-:W-:-:S03]  /*1ac60*/  IMAD.WIDE R152, R243, 0x4, R76 ;  /* 0x00000004f3987825 */ /* 0x010fc600078e024c */
[----:B------:R4:W-:Y:S04]  /*1ac70*/  STL.64 [R1+0x400], R46 ;  /* 0x0004002e01007387 */ /* 0x0009e80000100a00 */
[----:B------:R-:W-:Y:S01]  /*1ac80*/  LDGSTS.E [R237+-0x58000], desc[UR48][R46.64], !P1 ;  /* 0xa80000002eed7fae */ /* 0x000fe2000c921870 */
[----:B---3--:R-:W-:-:S03]  /*1ac90*/  IMAD.WIDE R48, R243, 0x4, R232 ;  /* 0x00000004f3307825 */ /* 0x008fc600078e02e8 */
[----:B-1----:R-:W3:Y:S01]  /*1aca0*/  LDL.LU.64 R74, [R1+0x178] ;  /* 0x00017800014a7983 */ /* 0x002ee20000300a00 */
[----:B-----5:R-:W-:Y:S02]  /*1acb0*/  IADD3 R245, R251, -0x143, RZ ;  /* 0xfffffebdfbf57810 */ /* 0x020fe40007ffe0ff */
[----:B------:R-:W1:Y:S01]  /*1acc0*/  LDC R251, c[0x0][0x230] ;  /* 0x00008c00fffb7b82 */ /* 0x000e620000000800 */
[----:B------:R5:W-:Y:S04]  /*1acd0*/  STL.64 [R1+0x2d0], R152 ;  /* 0x0002d09801007387 */ /* 0x000be80000100a00 */
[----:B------:R5:W-:Y:S04]  /*1ace0*/  STL.64 [R1+0x418], R48 ;  /* 0x0004183001007387 */ /* 0x000be80000100a00 */
[----:B----4-:R-:W4:Y:S04]  /*1acf0*/  LDL.LU.64 R46, [R1+0x170] ;  /* 0x00017000012e7983 */ /* 0x010f280000300a00 */
[----:B------:R-:W4:Y:S04]  /*1ad00*/  LDL.LU.64 R76, [R1+0x168] ;  /* 0x00016800014c7983 */ /* 0x000f280000300a00 */
[----:B------:R-:W4:Y:S04]  /*1ad10*/  LDL.LU.64 R232, [R1+0x160] ;  /* 0x0001600001e87983 */ /* 0x000f280000300a00 */
[----:B------:R5:W-:Y:S01]  /*1ad20*/  LDGSTS.E [R236+-0x54000], desc[UR48][R152.64], !P1 ;  /* 0xac00000098ec7fae */ /* 0x000be2000c921870 */
[----:B------:R-:W-:Y:S01]  /*1ad30*/  ISETP.GE.U32.AND P1, PT, R245, 0x7ffffe7e, PT ;  /* 0x7ffffe7ef500780c */ /* 0x000fe20003f26070 */
[----:B------:R-:W-:-:S02]  /*1ad40*/  VIADD R245, R10, 0x100000 ;  /* 0x001000000af57836 */ /* 0x000fc40000000000 */
[----:B------:R5:W-:Y:S01]  /*1ad50*/  LDGSTS.E [R231+-0x5fffc], desc[UR48][R48.64], !P2 ;  /* 0xa000400030e77fae */ /* 0x000be2000d121870 */
[----:B--2---:R-:W-:-:S04]  /*1ad60*/  IMAD.WIDE R150, R243, 0x4, R150 ;  /* 0x00000004f3967825 */ /* 0x004fc800078e0296 */
[C---:B------:R-:W-:Y:S01]  /*1ad70*/  IMAD.WIDE R154, R243.reuse, 0x4, R234 ;  /* 0x00000004f39a7825 */ /* 0x040fe200078e02ea */
[----:B------:R2:W-:Y:S03]  /*1ad80*/  STL.64 [R1+0x650], R150 ;  /* 0x0006509601007387 */ /* 0x0005e60000100a00 */
[C---:B-----5:R-:W-:Y:S01]  /*1ad90*/  IMAD.WIDE R152, R243.reuse, 0x4, R246 ;  /* 0x00000004f3987825 */ /* 0x060fe200078e02f6 */
[----:B------:R5:W-:Y:S03]  /*1ada0*/  LDGSTS.E [R245+-0x5bffc], desc[UR48][R150.64], !P2 ;  /* 0xa400400096f57fae */ /* 0x000be6000d121870 */
[----:B------:R-:W-:Y:S01]  /*1adb0*/  IMAD.WIDE R48, R243, 0x4, R248 ;  /* 0x00000004f3307825 */ /* 0x000fe200078e02f8 */
[----:B------:R-:W-:Y:S04]  /*1adc0*/  STL.64 [R1+0x648], R154 ;  /* 0x0006489a01007387 */ /* 0x000fe80000100a00 */
[----:B------:R-:W-:Y:S04]  /*1add0*/  LDGSTS.E [R237+-0x57ffc], desc[UR48][R154.64], !P2 ;  /* 0xa80040009aed7fae */ /* 0x000fe8000d121870 */
[----:B--2---:R-:W2:Y:S04]  /*1ade0*/  LDL.LU.64 R150, [R1+0x158] ;  /* 0x0001580001967983 */ /* 0x004ea80000300a00 */
[----:B------:R1:W-:Y:S04]  /*1adf0*/  STL.64 [R1+0x640], R152 ;  /* 0x0006409801007387 */ /* 0x0003e80000100a00 */
[----:B------:R1:W-:Y:S04]  /*1ae00*/  STL.64 [R1+0x1a0], R48 ;  /* 0x0001a03001007387 */ /* 0x0003e80000100a00 */
[----:B------:R-:W2:Y:S04]  /*1ae10*/  LDL.LU.64 R234, [R1+0x148] ;  /* 0x0001480001ea7983 */ /* 0x000ea80000300a00 */
[----:B------:R-:W2:Y:S04]  /*1ae20*/  LDL.LU.64 R246, [R1+0x140] ;  /* 0x0001400001f67983 */ /* 0x000ea80000300a00 */
[----:B------:R-:W2:Y:S01]  /*1ae30*/  LDL.LU.64 R248, [R1+0x128] ;  /* 0x0001280001f87983 */ /* 0x000ea20000300a00 */
[----:B-----5:R-:W-:-:S02]  /*1ae40*/  IADD3 R245, R250, -0x144, RZ ;  /* 0xfffffebcfaf57810 */ /* 0x020fc40007ffe0ff */
[----:B------:R-:W5:Y:S01]  /*1ae50*/  LDC R250, c[0x0][0x230] ;  /* 0x00008c00fffa7b82 */ /* 0x000f620000000800 */
[----:B------:R1:W-:Y:S01]  /*1ae60*/  LDGSTS.E [R236+-0x53ffc], desc[UR48][R152.64], !P2 ;  /* 0xac00400098ec7fae */ /* 0x0003e2000d121870 */
[----:B------:R-:W-:Y:S01]  /*1ae70*/  ISETP.GE.U32.AND P2, PT, R245, 0x7ffffe7d, PT ;  /* 0x7ffffe7df500780c */ /* 0x000fe20003f46070 */
[----:B------:R-:W-:Y:S02]  /*1ae80*/  VIADD R245, R10, 0x100000 ;  /* 0x001000000af57836 */ /* 0x000fe40000000000 */
[----:B------:R1:W-:Y:S01]  /*1ae90*/  LDGSTS.E [R231+-0x5fff8], desc[UR48][R48.64], !P1 ;  /* 0xa000800030e77fae */ /* 0x0003e2000c921870 */
[----:B---3--:R-:W-:-:S05]  /*1aea0*/  IMAD.WIDE R74, R243, 0x4, R74 ;  /* 0x00000004f34a7825 */ /* 0x008fca00078e024a */
[----:B------:R3:W-:Y:S04]  /*1aeb0*/  STL.64 [R1+0x638], R74 ;  /* 0x0006384a01007387 */ /* 0x0007e80000100a00 */
[----:B------:R5:W-:Y:S01]  /*1aec0*/  LDGSTS.E [R245+-0x5bff8], desc[UR48][R74.64], !P1 ;  /* 0xa40080004af57fae */ /* 0x000be2000c921870 */
[----:B----4-:R-:W-:-:S04]  /*1aed0*/  IMAD.WIDE R46, R243, 0x4, R46 ;  /* 0x00000004f32e7825 */ /* 0x010fc800078e022e */
[C---:B-1----:R-:W-:Y:S01]  /*1aee0*/  IMAD.WIDE R152, R243.reuse, 0x4, R76 ;  /* 0x00000004f3987825 */ /* 0x042fe200078e024c */
[----:B------:R1:W-:Y:S03]  /*1aef0*/  STL.64 [R1+0x630], R46 ;  /* 0x0006302e01007387 */ /* 0x0003e60000100a00 */
[----:B------:R-:W-:Y:S01]  /*1af00*/  IMAD.WIDE R48, R243, 0x4, R232 ;  /* 0x00000004f3307825 */ /* 0x000fe200078e02e8 */
[----:B---3--:R-:W3:Y:S01]  /*1af10*/  LDL.LU.64 R74, [R1+0x120] ;  /* 0x00012000014a7983 */ /* 0x008ee20000300a00 */
[----:B-----5:R-:W-:Y:S02]  /*1af20*/  IADD3 R245, R251, -0x161, RZ ;  /* 0xfffffe9ffbf57810 */ /* 0x020fe40007ffe0ff */
[----:B------:R-:W4:Y:S01]  /*1af30*/  LDC R251, c[0x0][0x230] ;  /* 0x00008c00fffb7b82 */ /* 0x000f220000000800 */
[----:B------:R5:W-:Y:S04]  /*1af40*/  STL.64 [R1+0x628], R152 ;  /* 0x0006289801007387 */ /* 0x000be80000100a00 */
[----:B------:R5:W-:Y:S04]  /*1af50*/  STL.64 [R1+0x1d8], R48 ;  /* 0x0001d83001007387 */ /* 0x000be80000100a00 */
[----:B------:R-:W-:Y:S04]  /*1af60*/  LDGSTS.E [R237+-0x57ff8], desc[UR48][R46.64], !P1 ;  /* 0xa80080002eed7fae */ /* 0x000fe8000c921870 */
[----:B------:R5:W-:Y:S01]  /*1af70*/  LDGSTS.E [R236+-0x53ff8], desc[UR48][R152.64], !P1 ;  /* 0xac00800098ec7fae */ /* 0x000be2000c921870 */
[----:B------:R-:W-:Y:S01]  /*1af80*/  ISETP.GE.U32.AND P1, PT, R245, 0x7ffffe60, PT ;  /* 0x7ffffe60f500780c */ /* 0x000fe20003f26070 */
[----:B------:R-:W-:-:S02]  /*1af90*/  VIADD R245, R10, 0x100000 ;  /* 0x001000000af57836 */ /* 0x000fc40000000000 */
[----:B------:R5:W-:Y:S04]  /*1afa0*/  LDGSTS.E [R231+-0x5fff4], desc[UR48][R48.64], !P2 ;  /* 0xa000c00030e77fae */ /* 0x000be8000d121870 */
[----:B-1----:R-:W4:Y:S04]  /*1afb0*/  LDL.LU.64 R46, [R1+0x110] ;  /* 0x00011000012e7983 */ /* 0x002f280000300a00 */
[----:B------:R-:W4:Y:S04]  /*1afc0*/  LDL.LU.64 R76, [R1+0x108] ;  /* 0x00010800014c7983 */ /* 0x000f280000300a00 */
[----:B------:R-:W4:Y:S01]  /*1afd0*/  LDL.LU.64 R232, [R1+0xf8] ;  /* 0x0000f80001e87983 */ /* 0x000f220000300a00 */
[----:B--2---:R-:W-:-:S05]  /*1afe0*/  IMAD.WIDE R150, R243, 0x4, R150 ;  /* 0x00000004f3967825 */ /* 0x004fca00078e0296 */
[----:B------:R1:W-:Y:S04]  /*1aff0*/  STL.64 [R1+0x620], R150 ;  /* 0x0006209601007387 */ /* 0x0003e80000100a00 */
[----:B------:R2:W-:Y:S01]  /*1b000*/  LDGSTS.E [R245+-0x5bff4], desc[UR48][R150.64], !P2 ;  /* 0xa400c00096f57fae */ /* 0x0005e2000d121870 */
[----:B------:R-:W-:-:S04]  /*1b010*/  IMAD.WIDE R154, R243, 0x4, R234 ;  /* 0x00000004f39a7825 */ /* 0x000fc800078e02ea */
[C---:B-----5:R-:W-:Y:S01]  /*1b020*/  IMAD.WIDE R152, R243.reuse, 0x4, R246 ;  /* 0x00000004f3987825 */ /* 0x060fe200078e02f6 */
[----:B------:R-:W-:Y:S03]  /*1b030*/  STL.64 [R1+0x618], R154 ;  /* 0x0006189a01007387 */ /* 0x000fe60000100a00 */
[----:B------:R-:W-:Y:S01]  /*1b040*/  IMAD.WIDE R48, R243, 0x4, R248 ;  /* 0x00000004f3307825 */ /* 0x000fe200078e02f8 */
[----:B-1----:R-:W5:Y:S04]  /*1b050*/  LDL.LU.64 R150, [R1+0xf0] ;  /* 0x0000f00001967983 */ /* 0x002f680000300a00 */
[----:B------:R1:W-:Y:S04]  /*1b060*/  STL.64 [R1+0x610], R152 ;  /* 0x0006109801007387 */ /* 0x0003e80000100a00 */
[----:B------:R1:W-:Y:S04]  /*1b070*/  STL.64 [R1+0x3f8], R48 ;  /* 0x0003f83001007387 */ /* 0x0003e80000100a00 */
[----:B------:R-:W5:Y:S04]  /*1b080*/  LDL.LU.64 R234, [R1+0xe8] ;  /* 0x0000e80001ea7983 */ /* 0x000f680000300a00 */
[----:B------:R-:W5:Y:S04]  /*1b090*/  LDL.LU.64 R246, [R1+0xe0] ;  /* 0x0000e00001f67983 */ /* 0x000f680000300a00 */
[----:B------:R-:W5:Y:S01]  /*1b0a0*/  LDL.LU.64 R248, [R1+0xd0] ;  /* 0x0000d00001f87983 */ /* 0x000f620000300a00 */
[----:B--2---:R-:W-:-:S02]  /*1b0b0*/  IADD3 R245, R250, -0x162, RZ ;  /* 0xfffffe9efaf57810 */ /* 0x004fc40007ffe0ff */
[----:B------:R-:W2:Y:S01]  /*1b0c0*/  LDC R250, c[0x0][0x230] ;  /* 0x00008c00fffa7b82 */ /* 0x000ea20000000800 */
[----:B------:R-:W-:Y:S04]  /*1b0d0*/  LDGSTS.E [R237+-0x57ff4], desc[UR48][R154.64], !P2 ;  /* 0xa800c0009aed7fae */ /* 0x000fe8000d121870 */
        /* <DEDUP_REMOVED lines=11> */
[----:B---3--:R-:W3:Y:S04]  /*1b190*/  LDL.LU.64 R74, [R1+0xc8] ;  /* 0x0000c800014a7983 */ /* 0x008ee80000300a00 */
[----:B------:R4:W-:Y:S04]  /*1b1a0*/  STL.64 [R1+0x7a0], R152 ;  /* 0x0007a09801007387 */ /* 0x0009e80000100a00 */
[----:B------:R4:W-:Y:S04]  /*1b1b0*/  STL.64 [R1+0x3f0], R48 ;  /* 0x0003f03001007387 */ /* 0x0009e80000100a00 */
[----:B------:R-:W-:Y:S04]  /*1b1c0*/  LDGSTS.E [R237+-0x48000], desc[UR48][R46.64], !P1 ;  /* 0xb80000002eed7fae */ /* 0x000fe8000c921870 */
[----:B------:R4:W-:Y:S01]  /*1b1d0*/  LDGSTS.E [R236+-0x44000], desc[UR48][R152.64], !P1 ;  /* 0xbc00000098ec7fae */ /* 0x0009e2000c921870 */
[----:B--2---:R-:W-:-:S02]  /*1b1e0*/  IADD3 R245, R251, -0x163, RZ ;  /* 0xfffffe9dfbf57810 */ /* 0x004fc40007ffe0ff */
[----:B------:R-:W2:Y:S01]  /*1b1f0*/  LDC R251, c[0x0][0x230] ;  /* 0x00008c00fffb7b82 */ /* 0x000ea20000000800 */
[----:B------:R4:W-:Y:S04]  /*1b200*/  LDGSTS.E [R231+-0x4fffc], desc[UR48][R48.64], !P2 ;  /* 0xb000400030e77fae */ /* 0x0009e8000d121870 */
[----:B-1----:R-:W2:Y:S04]  /*1b210*/  LDL.LU.64 R46, [R1+0xc0] ;  /* 0x0000c000012e7983 */ /* 0x002ea80000300a00 */
[----:B------:R-:W2:Y:S04]  /*1b220*/  LDL.LU.64 R76, [R1+0xb8] ;  /* 0x0000b800014c7983 */ /* 0x000ea80000300a00 */
[----:B------:R-:W2:Y:S01]  /*1b230*/  LDL.LU.64 R232, [R1+0xb0] ;  /* 0x0000b00001e87983 */ /* 0x000ea20000300a00 */
[----:B------:R-:W-:Y:S01]  /*1b240*/  ISETP.GE.U32.AND P1, PT, R245, 0x7ffffe5e, PT ;  /* 0x7ffffe5ef500780c */ /* 0x000fe20003f26070 */
[----:B------:R-:W-:-:S02]  /*1b250*/  VIADD R245, R10, 0x100000 ;  /* 0x001000000af57836 */ /* 0x000fc40000000000 */
[----:B-----5:R-:W-:-:S05]  /*1b260*/  IMAD.WIDE R154, R243, 0x4, R150 ;  /* 0x00000004f39a7825 */ /* 0x020fca00078e0296 */
[----:B------:R-:W-:Y:S04]  /*1b270*/  STL.64 [R1+0x798], R154 ;  /* 0x0007989a01007387 */ /* 0x000fe80000100a00 */
[----:B------:R1:W-:Y:S01]  /*1b280*/  LDGSTS.E [R245+-0x4bffc], desc[UR48][R154.64], !P2 ;  /* 0xb40040009af57fae */ /* 0x0003e2000d121870 */
[----:B----4-:R-:W-:-:S04]  /*1b290*/  IMAD.WIDE R152, R243, 0x4, R234 ;  /* 0x00000004f3987825 */ /* 0x010fc800078e02ea */
[C---:B------:R-:W-:Y:S01]  /*1b2a0*/  IMAD.WIDE R150, R243.reuse, 0x4, R246 ;  /* 0x00000004f3967825 */ /* 0x040fe200078e02f6 */
[----:B------:R-:W-:Y:S03]  /*1b2b0*/  STL.64 [R1+0x790], R152 ;  /* 0x0007909801007387 */ /* 0x000fe60000100a00 */
[----:B------:R-:W-:Y:S01]  /*1b2c0*/  IMAD.WIDE R48, R243, 0x4, R248 ;  /* 0x00000004f3307825 */ /* 0x000fe200078e02f8 */
[----:B------:R-:W4:Y:S04]  /*1b2d0*/  LDL.LU.64 R234, [R1+0xa8] ;  /* 0x0000a80001ea7983 */ /* 0x000f280000300a00 */
[----:B------:R5:W-:Y:S04]  /*1b2e0*/  STL.64 [R1+0x788], R150 ;  /* 0x0007889601007387 */ /* 0x000be80000100a00 */
[----:B------:R2:W-:Y:S04]  /*1b2f0*/  STL.64 [R1+0x3c8], R48 ;  /* 0x0003c83001007387 */ /* 0x0005e80000100a00 */
[----:B------:R-:W4:Y:S04]  /*1b300*/  LDL.LU.64 R246, [R1+0xa0] ;  /* 0x0000a00001f67983 */ /* 0x000f280000300a00 */
[----:B------:R-:W4:Y:S04]  /*1b310*/  LDL.LU.64 R248, [R1+0x98] ;  /* 0x0000980001f87983 */ /* 0x000f280000300a00 */
[----:B------:R2:W-:Y:S04]  /*1b320*/  LDGSTS.E [R237+-0x47ffc], desc[UR48][R152.64], !P2 ;  /* 0xb800400098ed7fae */ /* 0x0005e8000d121870 */
[----:B------:R-:W-:Y:S01]  /*1b330*/  LDGSTS.E [R236+-0x43ffc], desc[UR48][R150.64], !P2 ;  /* 0xbc00400096ec7fae */ /* 0x000fe2000d121870 */
[----:B-1----:R-:W-:-:S02]  /*1b340*/  IADD3 R245, R250, -0x164, RZ ;  /* 0xfffffe9cfaf57810 */ /* 0x002fc40007ffe0ff */
[----:B------:R-:W1:Y:S01]  /*1b350*/  LDC R250, c[0x0][0x230] ;  /* 0x00008c00fffa7b82 */ /* 0x000e620000000800 */
[----:B------:R2:W-:Y:S04]  /*1b360*/  LDGSTS.E [R231+-0x4fff8], desc[UR48][R48.64], !P1 ;  /* 0xb000800030e77fae */ /* 0x0005e8000c921870 */
[----:B-----5:R-:W5:Y:S01]  /*1b370*/  LDL.LU.64 R150, [R1+0x88] ;  /* 0x0000880001967983 */ /* 0x020f620000300a00 */
[----:B------:R-:W-:Y:S01]  /*1b380*/  ISETP.GE.U32.AND P2, PT, R245, 0x7ffffe5d, PT ;  /* 0x7ffffe5df500780c */ /* 0x000fe20003f46070 */
[----:B------:R-:W-:Y:S02]  /*1b390*/  VIADD R245, R10, 0x100000 ;  /* 0x001000000af57836 */ /* 0x000fe40000000000 */
[----:B---3--:R-:W-:-:S05]  /*1b3a0*/  IMAD.WIDE R74, R243, 0x4, R74 ;  /* 0x00000004f34a7825 */ /* 0x008fca00078e024a */
[----:B------:R3:W-:Y:S04]  /*1b3b0*/  STL.64 [R1+0x780], R74 ;  /* 0x0007804a01007387 */ /* 0x0007e80000100a00 */
[----:B------:R-:W-:Y:S01]  /*1b3c0*/  LDGSTS.E [R245+-0x4bff8], desc[UR48][R74.64], !P1 ;  /* 0xb40080004af57fae */ /* 0x000fe2000c921870 */
[----:B--2---:R-:W-:-:S04]  /*1b3d0*/  IMAD.WIDE R46, R243, 0x4, R46 ;  /* 0x00000004f32e7825 */ /* 0x004fc800078e022e */
[C---:B------:R-:W-:Y:S01]  /*1b3e0*/  IMAD.WIDE R152, R243.reuse, 0x4, R76 ;  /* 0x00000004f3987825 */ /* 0x040fe200078e024c */
[----:B------:R2:W-:Y:S03]  /*1b3f0*/  STL.64 [R1+0x778], R46 ;  /* 0x0007782e01007387 */ /* 0x0005e60000100a00 */
[C---:B------:R-:W-:Y:S01]  /*1b400*/  IMAD.WIDE R48, R243.reuse, 0x4, R232 ;  /* 0x00000004f3307825 */ /* 0x040fe200078e02e8 */
[----:B------:R-:W5:Y:S04]  /*1b410*/  LDL.LU.64 R76, [R1+0x70] ;  /* 0x00007000014c7983 */ /* 0x000f680000300a00 */
[----:B------:R1:W-:Y:S04]  /*1b420*/  STL.64 [R1+0x770], R152 ;  /* 0x0007709801007387 */ /* 0x0003e80000100a00 */
[----:B------:R1:W-:Y:S04]  /*1b430*/  STL.64 [R1+0x338], R48 ;  /* 0x0003383001007387 */ /* 0x0003e80000100a00 */
[----:B------:R-:W-:Y:S04]  /*1b440*/  LDGSTS.E [R237+-0x47ff8], desc[UR48][R46.64], !P1 ;  /* 0xb80080002eed7fae */ /* 0x000fe8000c921870 */
[----:B---3--:R-:W3:Y:S04]  /*1b450*/  LDL.LU.64 R74, [R1+0x68] ;  /* 0x00006800014a7983 */ /* 0x008ee80000300a00 */
[----:B------:R1:W-:Y:S04]  /*1b460*/  LDGSTS.E [R236+-0x43ff8], desc[UR48][R152.64], !P1 ;  /* 0xbc00800098ec7fae */ /* 0x0003e8000c921870 */
[----:B--2---:R-:W2:Y:S04]  /*1b470*/  LDL.LU.64 R46, [R1+0x50] ;  /* 0x00005000012e7983 */ /* 0x004ea80000300a00 */
[----:B------:R-:W2:Y:S04]  /*1b480*/  LDL.LU.64 R232, [R1+0x48] ;  /* 0x0000480001e87983 */ /* 0x000ea80000300a00 */
[----:B------:R1:W-:Y:S01]  /*1b490*/  LDGSTS.E [R231+-0x4fff4], desc[UR48][R48.64], !P2 ;  /* 0xb000c00030e77fae */ /* 0x0003e2000d121870 */
[----:B----4-:R-:W-:-:S03]  /*1b4a0*/  IMAD.WIDE R154, R243, 0x4, R234 ;  /* 0x00000004f39a7825 */ /* 0x010fc600078e02ea */
[----:B------:R-:W4:Y:S04]  /*1b4b0*/  LDL.LU.64 R234, [R1+0x30] ;  /* 0x0000300001ea7983 */ /* 0x000f280000300a00 */
[----:B------:R5:W-:Y:S01]  /*1b4c0*/  STL.64 [R1+0x768], R154 ;  /* 0x0007689a01007387 */ /* 0x000be20000100a00 */
[----:B-1----:R-:W-:-:S03]  /*1b4d0*/  IMAD.WIDE R152, R243, 0x4, R246 ;  /* 0x00000004f3987825 */ /* 0x002fc600078e02f6 */
[----:B------:R-:W4:Y:S01]  /*1b4e0*/  LDL.LU.64 R246, [R1+0x28] ;  /* 0x0000280001f67983 */ /* 0x000f220000300a00 */
[----:B------:R-:W-:-:S03]  /*1b4f0*/  IMAD.WIDE R48, R243, 0x4, R248 ;  /* 0x00000004f3307825 */ /* 0x000fc600078e02f8 */
[----:B------:R1:W-:Y:S04]  /*1b500*/  STL.64 [R1+0x760], R152 ;  /* 0x0007609801007387 */ /* 0x0003e80000100a00 */
[----:B------:R-:W4:Y:S04]  /*1b510*/  LDL.LU.64 R248, [R1+0x10] ;  /* 0x0000100001f87983 */ /* 0x000f280000300a00 */
[----:B------:R1:W-:Y:S01]  /*1b520*/  STL.64 [R1+0x758], R48 ;  /* 0x0007583001007387 */ /* 0x0003e20000100a00 */
[----:B-----5:R-:W-:-:S03]  /*1b530*/  IMAD.WIDE R156, R243, 0x4, R150 ;  /* 0x00000004f39c7825 */ /* 0x020fc600078e0296 */
[----:B------:R-:W5:Y:S01]  /*1b540*/  LDL.LU.64 R150, [R1+0x8] ;  /* 0x0000080001967983 */ /* 0x000f620000300a00 */
[----:B------:R-:W-:Y:S02]  /*1b550*/  IADD3 R245, R251, -0x145, RZ ;  /* 0xfffffebbfbf57810 */ /* 0x000fe40007ffe0ff */
[----:B------:R-:W3:Y:S02]  /*1b560*/  LDC R251, c[0x0][0x230] ;  /* 0x00008c00fffb7b82 */ /* 0x000ee40000000800 */
[----:B------:R-:W-:Y:S01]  /*1b570*/  ISETP.GE.U32.AND P1, PT, R245, 0x7ffffe7c, PT ;  /* 0x7ffffe7cf500780c */ /* 0x000fe20003f26070 */
[----:B------:R-:W-:-:S05]  /*1b580*/  VIADD R245, R10, 0x100000 ;  /* 0x001000000af57836 */ /* 0x000fca0000000000 */
[----:B------:R1:W-:Y:S01]  /*1b590*/  LDGSTS.E [R245+-0x4bff4], desc[UR48][R154.64], !P2 ;  /* 0xb400c0009af57fae */ /* 0x0003e2000d121870 */
[----:B------:R-:W-:-:S03]  /*1b5a0*/  IADD3 R231, R241, 0x100000, RZ ;  /* 0x00100000f1e77810 */ /* 0x000fc60007ffe0ff */
[----:B------:R1:W-:Y:S04]  /*1b5b0*/  LDGSTS.E [R237+-0x47ff4], desc[UR48][R152.64], !P2 ;  /* 0xb800c00098ed7fae */ /* 0x0003e8000d121870 */
[----:B------:R1:W-:Y:S02]  /*1b5c0*/  LDGSTS.E [R236+-0x43ff4], desc[UR48][R48.64], !P2 ;  /* 0xbc00c00030ec7fae */ /* 0x0003e4000d121870 */
[----:B-1----:R-:W-:Y:S02]  /*1b5d0*/  VIADD R245, R250, 0xfffffeba ;  /* 0xfffffebafaf57836 */ /* 0x002fe40000000000 */
[----:B------:R-:W5:Y:S01]  /*1b5e0*/  LDL.LU.64 R154, [R1+0xbf0] ;  /* 0x000bf000019a7983 */ /* 0x000f620000300a00 */
[----:B------:R-:W1:Y:S02]  /*1b5f0*/  LDC R250, c[0x0][0x230] ;  /* 0x00008c00fffa7b82 */ /* 0x000e640000000800 */
[----:B------:R-:W-:Y:S01]  /*1b600*/  ISETP.GE.U32.AND P2, PT, R245, 0x7ffffe7b, PT ;  /* 0x7ffffe7bf500780c */ /* 0x000fe20003f46070 */
[----:B------:R-:W-:Y:S01]  /*1b610*/  LDGSTS.E [R231+-0x60000], desc[UR48][R156.64], !P1 ;  /* 0xa00000009ce77fae */ /* 0x000fe2000c921870 */
[C---:B------:R-:W-:Y:S01]  /*1b620*/  IADD3 R245, R241.reuse, 0x100000, RZ ;  /* 0x00100000f1f57810 */ /* 0x040fe20007ffe0ff */
[C---:B------:R-:W-:Y:S01]  /*1b630*/  VIADD R237, R241.reuse, 0x100000 ;  /* 0x00100000f1ed7836 */ /* 0x040fe20000000000 */
[----:B------:R-:W-:Y:S01]  /*1b640*/  IADD3 R236, R241, 0x100000, RZ ;  /* 0x00100000f1ec7810 */ /* 0x000fe20007ffe0ff */
[----:B------:R1:W-:Y:S04]  /*1b650*/  STL.64 [R1+0x200], R156 ;  /* 0x0002009c01007387 */ /* 0x0003e80000100a00 */
[----:B------:R-:W5:Y:S04]  /*1b660*/  LDL.LU.64 R152, [R1+0xbe8] ;  /* 0x000be80001987983 */ /* 0x000f680000300a00 */
[----:B------:R-:W5:Y:S04]  /*1b670*/  LDL.LU.64 R48, [R1+0xbe0] ;  /* 0x000be00001307983 */ /* 0x000f680000300a00 */
[----:B-1----:R-:W5:Y:S01]  /*1b680*/  LDL.LU.64 R156, [R1+0xbd8] ;  /* 0x000bd800019c7983 */ /* 0x002f620000300a00 */
[----:B------:R-:W-:-:S05]  /*1b690*/  IMAD.WIDE R76, R243, 0x4, R76 ;  /* 0x00000004f34c7825 */ /* 0x000fca00078e024c */
[----:B------:R1:W-:Y:S04]  /*1b6a0*/  LDGSTS.E [R245+-0x5c000], desc[UR48][R76.64], !P1 ;  /* 0xa40000004cf57fae */ /* 0x0003e8000c921870 */
[----:B------:R2:W-:Y:S01]  /*1b6b0*/  STL.64 [R1+0x3e8], R76 ;  /* 0x0003e84c01007387 */ /* 0x0005e20000100a00 */
[----:B---3--:R-:W-:-:S04]  /*1b6c0*/  IMAD.WIDE R74, R243, 0x4, R74 ;  /* 0x00000004f34a7825 */ /* 0x008fc800078e024a */
[----:B-1----:R-:W-:Y:S01]  /*1b6d0*/  VIADD R245, R251, 0xfffffeb9 ;  /* 0xfffffeb9fbf57836 */ /* 0x002fe20000000000 */
[----:B------:R-:W-:Y:S01]  /*1b6e0*/  LDGSTS.E [R237+-0x58000], desc[UR48][R74.64], !P1 ;  /* 0xa80000004aed7fae */ /* 0x000fe2000c921870 */
[----:B------:R-:W1:Y:S01]  /*1b6f0*/  LDC R251, c[0x0][0x230] ;  /* 0x00008c00fffb7b82 */ /* 0x000e620000000800 */
[C---:B--2---:R-:W-:Y:S02]  /*1b700*/  IMAD.WIDE R46, R243.reuse, 0x4, R46 ;  /* 0x00000004f32e7825 */ /* 0x044fe400078e022e */
[----:B------:R-:W2:Y:S02]  /*1b710*/  LDL.LU.64 R76, [R1+0xbd0] ;  /* 0x000bd000014c7983 */ /* 0x000ea40000300a00 */
[----:B------:R-:W-:Y:S02]  /*1b720*/  IMAD.WIDE R232, R243, 0x4, R232 ;  /* 0x00000004f3e87825 */ /* 0x000fe400078e02e8 */
[----:B------:R-:W-:Y:S01]  /*1b730*/  LDGSTS.E [R236+-0x54000], desc[UR48][R46.64], !P1 ;  /* 0xac0000002eec7fae */ /* 0x000fe2000c921870 */
[----:B------:R-:W-:-:S02]  /*1b740*/  ISETP.GE.U32.AND P1, PT, R245, 0x7ffffe7a, PT ;  /* 0x7ffffe7af500780c */ /* 0x000fc40003f26070 */
[----:B------:R-:W-:Y:S01]  /*1b750*/  IADD3 R245, R241, 0x100000, RZ ;  /* 0x00100000f1f57810 */ /* 0x000fe20007ffe0ff */
[----:B------:R3:W-:Y:S04]  /*1b760*/  STL.64 [R1+0x3e0], R74 ;  /* 0x0003e04a01007387 */ /* 0x0007e80000100a00 */
[----:B------:R4:W-:Y:S04]  /*1b770*/  STL.64 [R1+0x3d8], R46 ;  /* 0x0003d82e01007387 */ /* 0x0009e80000100a00 */
[----:B------:R-:W-:Y:S04]  /*1b780*/  LDGSTS.E [R231+-0x5fffc], desc[UR48][R232.64], !P2 ;  /* 0xa0004000e8e77fae */ /* 0x000fe8000d121870 */
[----:B---3--:R-:W3:Y:S04]  /*1b790*/  LDL.LU.64 R74, [R1+0xbc8] ;  /* 0x000bc800014a7983 */ /* 0x008ee80000300a00 */
[----:B------:R1:W-:Y:S04]  /*1b7a0*/  STL.64 [R1+0x230], R232 ;  /* 0x000230e801007387 */ /* 0x0003e80000100a00 */
[----:B----4-:R-:W4:Y:S01]  /*1b7b0*/  LDL.LU.64 R46, [R1+0xbc0] ;  /* 0x000bc000012e7983 */ /* 0x010f220000300a00 */
[----:B------:R-:W-:-:S03]  /*1b7c0*/  IMAD.WIDE R234, R243, 0x4, R234 ;  /* 0x00000004f3ea7825 */ /* 0x000fc600078e02ea */
[----:B-1----:R-:W2:Y:S04]  /*1b7d0*/  LDL.LU.64 R232, [R1+0xbb8] ;  /* 0x000bb80001e87983 */ /* 0x002ea80000300a00 */
[----:B------:R1:W-:Y:S01]  /*1b7e0*/  STL.64 [R1+0x3c0], R234 ;  /* 0x0003c0ea01007387 */ /* 0x0003e20000100a00 */
[----:B------:R-:W-:-:S03]  /*1b7f0*/  IMAD.WIDE R246, R243, 0x4, R246 ;  /* 0x00000004f3f67825 */ /* 0x000fc600078e02f6 */
[----:B------:R5:W-:Y:S04]  /*1b800*/  LDGSTS.E [R245+-0x5bffc], desc[UR48][R234.64], !P2 ;  /* 0xa4004000eaf57fae */ /* 0x000be8000d121870 */
[----:B------:R-:W-:Y:S01]  /*1b810*/  LDGSTS.E [R237+-0x57ffc], desc[UR48][R246.64], !P2 ;  /* 0xa8004000f6ed7fae */ /* 0x000fe2000d121870 */
[----:B------:R-:W-:-:S03]  /*1b820*/  IMAD.WIDE R248, R243, 0x4, R248 ;  /* 0x00000004f3f87825 */ /* 0x000fc600078e02f8 */
[----:B-1----:R-:W3:Y:S04]  /*1b830*/  LDL.LU.64 R234, [R1+0xbb0] ;  /* 0x000bb00001ea7983 */ /* 0x002ee80000300a00 */
[----:B------:R1:W-:Y:S04]  /*1b840*/  STL.64 [R1+0x3b0], R246 ;  /* 0x0003b0f601007387 */ /* 0x0003e80000100a00 */
[----:B------:R1:W-:Y:S01]  /*1b850*/  STL.64 [R1+0x3a8], R248 ;  /* 0x0003a8f801007387 */ /* 0x0003e20000100a00 */
[----:B-----5:R-:W-:-:S03]  /*1b860*/  IMAD.WIDE R150, R243, 0x4, R150 ;  /* 0x00000004f3967825 */ /* 0x020fc600078e0296 */
[----:B------:R-:W-:Y:S04]  /*1b870*/  LDGSTS.E [R236+-0x53ffc], desc[UR48][R248.64], !P2 ;  /* 0xac004000f8ec7fae */ /* 0x000fe8000d121870 */
[----:B-1----:R-:W5:Y:S04]  /*1b880*/  LDL.LU.64 R246, [R1+0xba8] ;  /* 0x000ba80001f67983 */ /* 0x002f680000300a00 */
[----:B------:R1:W-:Y:S04]  /*1b890*/  STL.64 [R1+0x250], R150 ;  /* 0x0002509601007387 */ /* 0x0003e80000100a00 */
[----:B------:R-:W1:Y:S01]  /*1b8a0*/  LDL.LU.64 R248, [R1+0xba0] ;  /* 0x000ba00001f87983 */ /* 0x000e620000300a00 */
[----:B------:R-:W-:-:S02]  /*1b8b0*/  VIADD R245, R250, 0xfffffeb8 ;  /* 0xfffffeb8faf57836 */ /* 0x000fc40000000000 */
[----:B------:R-:W4:Y:S01]  /*1b8c0*/  LDC R250, c[0x0][0x230] ;  /* 0x00008c00fffa7b82 */ /* 0x000f220000000800 */
[----:B------:R1:W-:Y:S02]  /*1b8d0*/  LDGSTS.E [R231+-0x5fff8], desc[UR48][R150.64], !P1 ;  /* 0xa000800096e77fae */ /* 0x0003e4000c921870 */
[----:B------:R-:W-:Y:S02]  /*1b8e0*/  ISETP.GE.U32.AND P2, PT, R245, 0x7ffffe79, PT ;  /* 0x7ffffe79f500780c */ /* 0x000fe40003f46070 */
[----:B------:R-:W-:Y:S01]  /*1b8f0*/  IADD3 R245, R241, 0x100000, RZ ;  /* 0x00100000f1f57810 */ /* 0x000fe20007ffe0ff */
[----:B-1----:R-:W-:-:S05]  /*1b900*/  IMAD.WIDE R150, R243, 0x4, R248 ;  /* 0x00000004f3967825 */ /* 0x002fca00078e02f8 */
[----:B------:R1:W-:Y:S04]  /*1b910*/  STL.64 [R1+0x398], R150 ;  /* 0x0003989601007387 */ /* 0x0003e80000100a00 */
[----:B------:R4:W-:Y:S04]  /*1b920*/  LDGSTS.E [R245+-0x5bff8], desc[UR48][R150.64], !P1 ;  /* 0xa400800096f57fae */ /* 0x0009e8000c921870 */
[----:B-1----:R-:W2:Y:S01]  /*1b930*/  LDL.LU.64 R150, [R1+0xb98] ;  /* 0x000b980001967983 */ /* 0x002ea20000300a00 */
[C---:B-----5:R-:W-:Y:S01]  /*1b940*/  IMAD.WIDE R246, R243.reuse, 0x4, R246 ;  /* 0x00000004f3f67825 */ /* 0x060fe200078e02f6 */
[----:B----4-:R-:W1:Y:S03]  /*1b950*/  LDC R245, c[0x0][0x230] ;  /* 0x00008c00fff57b82 */ /* 0x010e660000000800 */
[C---:B---3--:R-:W-:Y:S01]  /*1b960*/  IMAD.WIDE R234, R243.reuse, 0x4, R234 ;  /* 0x00000004f3ea7825 */ /* 0x048fe200078e02ea */
[----:B------:R-:W-:Y:S03]  /*1b970*/  LDGSTS.E [R237+-0x57ff8], desc[UR48][R246.64], !P1 ;  /* 0xa8008000f6ed7fae */ /* 0x000fe6000c921870 */
[----:B--2---:R-:W-:Y:S01]  /*1b980*/  IMAD.WIDE R248, R243, 0x4, R232 ;  /* 0x00000004f3f87825 */ /* 0x004fe200078e02e8 */
[----:B------:R2:W-:Y:S03]  /*1b990*/  LDGSTS.E [R236+-0x53ff8], desc[UR48][R234.64], !P1 ;  /* 0xac008000eaec7fae */ /* 0x0005e6000c921870 */
[----:B------:R-:W-:Y:S01]  /*1b9a0*/  VIADD R232, R251, 0xfffffe9b ;  /* 0xfffffe9bfbe87836 */ /* 0x000fe20000000000 */
[----:B------:R-:W-:Y:S04]  /*1b9b0*/  STL.64 [R1+0x390], R246 ;  /* 0x000390f601007387 */ /* 0x000fe80000100a00 */
[----:B------:R-:W-:Y:S01]  /*1b9c0*/  ISETP.GE.U32.AND P1, PT, R232, 0x7ffffe5c, PT ;  /* 0x7ffffe5ce800780c */ /* 0x000fe20003f26070 */
[----:B------:R3:W-:Y:S01]  /*1b9d0*/  STL.64 [R1+0x388], R234 ;  /* 0x000388ea01007387 */ /* 0x0007e20000100a00 */
[C---:B------:R-:W-:Y:S01]  /*1b9e0*/  IADD3 R233, R241.reuse, 0x100000, RZ ;  /* 0x00100000f1e97810 */ /* 0x040fe20007ffe0ff */
[----:B------:R-:W-:-:S02]  /*1b9f0*/  VIADD R232, R241, 0x100000 ;  /* 0x00100000f1e87836 */ /* 0x000fc40000000000 */
[C---:B--2---:R-:W-:Y:S01]  /*1ba00*/  IMAD.WIDE R236, R243.reuse, 0x4, R46 ;  /* 0x00000004f3ec7825 */ /* 0x044fe200078e022e */
[----:B------:R-:W-:Y:S03]  /*1ba10*/  STL.64 [R1+0x208], R248 ;  /* 0x000208f801007387 */ /* 0x000fe60000100a00 */
[C---:B------:R-:W-:Y:S01]  /*1ba20*/  IMAD.WIDE R74, R243.reuse, 0x4, R74 ;  /* 0x00000004f34a7825 */ /* 0x040fe200078e024a */
[----:B------:R-:W-:Y:S01]  /*1ba30*/  LDGSTS.E [R231+-0x5fff4], desc[UR48][R248.64], !P2 ;  /* 0xa000c000f8e77fae */ /* 0x000fe2000d121870 */
[----:B---3--:R-:W2:Y:S02]  /*1ba40*/  LDC R234, c[0x0][0x230] ;  /* 0x00008c00ffea7b82 */ /* 0x008ea40000000800 */
[----:B------:R-:W-:-:S04]  /*1ba50*/  IMAD.WIDE R76, R243, 0x4, R76 ;  /* 0x00000004f34c7825 */ /* 0x000fc800078e024c */
[----:B------:R-:W-:Y:S02]  /*1ba60*/  VIADD R46, R250, 0xfffffe9a ;  /* 0xfffffe9afa2e7836 */ /* 0x000fe40000000000 */
[----:B------:R-:W-:Y:S01]  /*1ba70*/  IMAD.WIDE R156, R243, 0x4, R156 ;  /* 0x00000004f39c7825 */ /* 0x000fe200078e029c */
[----:B------:R-:W-:-:S03]  /*1ba80*/  IADD3 R47, R241, 0x100000, RZ ;  /* 0x00100000f12f7810 */ /* 0x000fc60007ffe0ff */
[----:B------:R-:W-:-:S04]  /*1ba90*/  IMAD.WIDE R152, R243, 0x4, R152 ;  /* 0x00000004f3987825 */ /* 0x000fc800078e0298 */
[----:B------:R-:W-:-:S04]  /*1baa0*/  IMAD.WIDE R154, R243, 0x4, R154 ;  /* 0x00000004f39a7825 */ /* 0x000fc800078e029a */
[----:B------:R-:W-:-:S04]  /*1bab0*/  IMAD.WIDE R50, R243, 0x4, R50 ;  /* 0x00000004f3327825 */ /* 0x000fc800078e0232 */
[----:B------:R-:W-:-:S04]  /*1bac0*/  IMAD.WIDE R52, R243, 0x4, R52 ;  /* 0x00000004f3347825 */ /* 0x000fc800078e0234 */
[----:B------:R-:W-:-:S04]  /*1bad0*/  IMAD.WIDE R78, R243, 0x4, R78 ;  /* 0x00000004f34e7825 */ /* 0x000fc800078e024e */
[----:B------:R-:W-:-:S04]  /*1bae0*/  IMAD.WIDE R26, R243, 0x4, R26 ;  /* 0x00000004f31a7825 */ /* 0x000fc800078e021a */
[----:B------:R-:W-:-:S04]  /*1baf0*/  IMAD.WIDE R28, R243, 0x4, R28 ;  /* 0x00000004f31c7825 */ /* 0x000fc800078e021c */
[----:B------:R-:W-:-:S04]  /*1bb00*/  IMAD.WIDE R30, R243, 0x4, R30 ;  /* 0x00000004f31e7825 */ /* 0x000fc800078e021e */
[----:B------:R-:W-:Y:S01]  /*1bb10*/  IMAD.WIDE R246, R243, 0x4, R150 ;  /* 0x00000004f3f67825 */ /* 0x000fe200078e0296 */
[----:B------:R-:W-:-:S04]  /*1bb20*/  IADD3 R150, R241, 0x100000, RZ ;  /* 0x00100000f1967810 */ /* 0x000fc80007ffe0ff */
[----:B------:R-:W-:Y:S04]  /*1bb30*/  STL.64 [R1+0x360], R246 ;  /* 0x000360f601007387 */ /* 0x000fe80000100a00 */
[----:B------:R-:W-:Y:S04]  /*1bb40*/  LDGSTS.E [R233+-0x5bff4], desc[UR48][R246.64], !P2 ;  /* 0xa400c000f6e97fae */ /* 0x000fe8000d121870 */
[----:B------:R-:W-:Y:S04]  /*1bb50*/  STL.64 [R1+0x350], R236 ;  /* 0x000350ec01007387 */ /* 0x000fe80000100a00 */
[----:B------:R3:W-:Y:S04]  /*1bb60*/  LDGSTS.E [R232+-0x57ff4], desc[UR48][R236.64], !P2 ;  /* 0xa800c000ece87fae */ /* 0x0007e8000d121870 */
[----:B------:R4:W-:Y:S04]  /*1bb70*/  STL.64 [R1+0x348], R74 ;  /* 0x0003484a01007387 */ /* 0x0009e80000100a00 */
[----:B------:R4:W-:Y:S04]  /*1bb80*/  LDGSTS.E [R231+-0x53ff4], desc[UR48][R74.64], !P2 ;  /* 0xac00c0004ae77fae */ /* 0x0009e8000d121870 */
[----:B------:R5:W-:Y:S04]  /*1bb90*/  STL.64 [R1+0x1f8], R76 ;  /* 0x0001f84c01007387 */ /* 0x000be80000100a00 */
[----:B------:R5:W-:Y:S01]  /*1bba0*/  LDGSTS.E [R150+-0x50000], desc[UR48][R76.64], !P1 ;  /* 0xb00000004c967fae */ /* 0x000be2000c921870 */
[----:B------:R-:W-:Y:S01]  /*1bbb0*/  ISETP.GE.U32.AND P2, PT, R46, 0x7ffffe5b, PT ;  /* 0x7ffffe5b2e00780c */ /* 0x000fe20003f46070 */
[----:B---3--:R-:W-:Y:S01]  /*1bbc0*/  IMAD.WIDE R232, R243, 0x4, R48 ;  /* 0x00000004f3e87825 */ /* 0x008fe200078e0230 */
[C---:B----4-:R-:W-:Y:S01]  /*1bbd0*/  IADD3 R75, R241.reuse, 0x100000, RZ ;  /* 0x00100000f14b7810 */ /* 0x050fe20007ffe0ff */
[----:B------:R-:W3:Y:S02]  /*1bbe0*/  LDC R231, c[0x0][0x230] ;  /* 0x00008c00ffe77b82 */ /* 0x000ee40000000800 */
[----:B------:R-:W-:-:S02]  /*1bbf0*/  VIADD R74, R241, 0x100000 ;  /* 0x00100000f14a7836 */ /* 0x000fc40000000000 */
[----:B------:R-:W-:Y:S04]  /*1bc00*/  LDGSTS.E [R75+-0x4c000], desc[UR48][R156.64], !P1 ;  /* 0xb40000009c4b7fae */ /* 0x000fe8000c921870 */
[----:B-----5:R-:W4:Y:S01]  /*1bc10*/  LDC R76, c[0x0][0x230] ;  /* 0x00008c00ff4c7b82 */ /* 0x020f220000000800 */
[----:B------:R5:W-:Y:S01]  /*1bc20*/  LDGSTS.E [R74+-0x48000], desc[UR48][R232.64], !P1 ;  /* 0xb8000000e84a7fae */ /* 0x000be2000c921870 */
[----:B------:R-:W-:-:S03]  /*1bc30*/  VIADD R46, R241, 0x100000 ;  /* 0x00100000f12e7836 */ /* 0x000fc60000000000 */
[----:B------:R-:W-:Y:S01]  /*1bc40*/  STL.64 [R1+0x740], R156 ;  /* 0x0007409c01007387 */ /* 0x000fe20000100a00 */
[----:B--2---:R-:W-:-:S03]  /*1bc50*/  IADD3 R48, R234, -0x167, RZ ;  /* 0xfffffe99ea307810 */ /* 0x004fc60007ffe0ff */
[----:B------:R-:W-:Y:S01]  /*1bc60*/  STL.64 [R1+0x738], R232 ;  /* 0x000738e801007387 */ /* 0x000fe20000100a00 */
[----:B-----5:R-:W2:Y:S03]  /*1bc70*/  LDC R74, c[0x0][0x230] ;  /* 0x00008c00ff4a7b82 */ /* 0x020ea60000000800 */
[----:B------:R5:W-:Y:S01]  /*1bc80*/  STL.64 [R1+0x730], R152 ;  /* 0x0007309801007387 */ /* 0x000be20000100a00 */
[----:B------:R-:W-:-:S03]  /*1bc90*/  VIADD R49, R241, 0x100000 ;  /* 0x00100000f1317836 */ /* 0x000fc60000000000 */
[----:B------:R5:W-:Y:S04]  /*1bca0*/  LDGSTS.E [R47+-0x44000], desc[UR48][R152.64], !P1 ;  /* 0xbc000000982f7fae */ /* 0x000be8000c921870 */
[----:B------:R1:W-:Y:S04]  /*1bcb0*/  STL.64 [R1+0x1f0], R154 ;  /* 0x0001f09a01007387 */ /* 0x0003e80000100a00 */
[----:B------:R1:W-:Y:S01]  /*1bcc0*/  LDGSTS.E [R46+-0x4fffc], desc[UR48][R154.64], !P2 ;  /* 0xb00040009a2e7fae */ /* 0x0003e2000d121870 */
[----:B------:R-:W-:Y:S02]  /*1bcd0*/  ISETP.GE.U32.AND P1, PT, R48, 0x7ffffe5a, PT ;  /* 0x7ffffe5a3000780c */ /* 0x000fe40003f26070 */
[----:B------:R-:W-:Y:S01]  /*1bce0*/  IADD3 R48, R241, 0x100000, RZ ;  /* 0x00100000f1307810 */ /* 0x000fe20007ffe0ff */
[----:B-----5:R-:W-:-:S04]  /*1bcf0*/  IMAD.WIDE R152, R243, 0x4, R158 ;  /* 0x00000004f3987825 */ /* 0x020fc800078e029e */
[----:B-1----:R-:W-:-:S05]  /*1bd00*/  IMAD.WIDE R154, R243, 0x4, R162 ;  /* 0x00000004f39a7825 */ /* 0x002fca00078e02a2 */
[----:B------:R4:W-:Y:S01]  /*1bd10*/  LDGSTS.E [R49+-0x4bffc], desc[UR48][R154.64], !P2 ;  /* 0xb40040009a317fae */ /* 0x0009e2000d121870 */
[----:B------:R-:W-:-:S03]  /*1bd20*/  IMAD.WIDE R150, R243, 0x4, R160 ;  /* 0x00000004f3967825 */ /* 0x000fc600078e02a0 */
[----:B------:R-:W-:Y:S04]  /*1bd30*/  STL.64 [R1+0x728], R154 ;  /* 0x0007289a01007387 */ /* 0x000fe80000100a00 */
[----:B------:R1:W-:Y:S01]  /*1bd40*/  LDGSTS.E [R48+-0x47ffc], desc[UR48][R50.64], !P2 ;  /* 0xb800400032307fae */ /* 0x0003e2000d121870 */
[----:B----4-:R-:W-:-:S03]  /*1bd50*/  VIADD R49, R76, 0xfffffe98 ;  /* 0xfffffe984c317836 */ /* 0x010fc60000000000 */
[----:B------:R1:W-:Y:S04]  /*1bd60*/  STL.64 [R1+0x720], R50 ;  /* 0x0007203201007387 */ /* 0x0003e80000100a00 */
[----:B------:R4:W-:Y:S01]  /*1bd70*/  LDGSTS.E [R47+-0x43ffc], desc[UR48][R152.64], !P2 ;  /* 0xbc004000982f7fae */ /* 0x0009e2000d121870 */
[----:B------:R-:W-:Y:S02]  /*1bd80*/  ISETP.GE.U32.AND P2, PT, R49, 0x7ffffe59, PT ;  /* 0x7ffffe593100780c */ /* 0x000fe40003f46070 */
[----:B------:R-:W-:Y:S01]  /*1bd90*/  IADD3 R49, R241, 0x100000, RZ ;  /* 0x00100000f1317810 */ /* 0x000fe20007ffe0ff */
[----:B------:R4:W-:Y:S01]  /*1bda0*/  STL.64 [R1+0x718], R152 ;  /* 0x0007189801007387 */ /* 0x0009e20000100a00 */
[----:B-1----:R-:W1:Y:S03]  /*1bdb0*/  LDC R50, c[0x0][0x230] ;  /* 0x00008c00ff327b82 */ /* 0x002e660000000800 */
[----:B------:R5:W-:Y:S01]  /*1bdc0*/  STL.64 [R1+0x1e0], R150 ;  /* 0x0001e09601007387 */ /* 0x000be20000100a00 */
[----:B------:R-:W-:-:S03]  /*1bdd0*/  IMAD.WIDE R76, R243, 0x4, R166 ;  /* 0x00000004f34c7825 */ /* 0x000fc600078e02a6 */
[----:B------:R5:W-:Y:S01]  /*1bde0*/  LDGSTS.E [R46+-0x4fff8], desc[UR48][R150.64], !P1 ;  /* 0xb0008000962e7fae */ /* 0x000be2000c921870 */
[C---:B----4-:R-:W-:Y:S01]  /*1bdf0*/  IMAD.WIDE R152, R243.reuse, 0x4, R168 ;  /* 0x00000004f3987825 */ /* 0x050fe200078e02a8 */
[----:B------:R-:W4:Y:S04]  /*1be00*/  LDC R51, c[0x0][0x230] ;  /* 0x00008c00ff337b82 */ /* 0x000f280000000800 */
[----:B------:R2:W-:Y:S01]  /*1be10*/  LDGSTS.E [R49+-0x4bff8], desc[UR48][R152.64], !P1 ;  /* 0xb400800098317fae */ /* 0x0005e2000c921870 */
[----:B-----5:R-:W-:-:S03]  /*1be20*/  IMAD.WIDE R150, R243, 0x4, R164 ;  /* 0x00000004f3967825 */ /* 0x020fc600078e02a4 */
[----:B------:R-:W-:Y:S01]  /*1be30*/  STL.64 [R1+0x710], R152 ;  /* 0x0007109801007387 */ /* 0x000fe20000100a00 */
[----:B------:R-:W5:Y:S03]  /*1be40*/  LDC R164, c[0x0][0x230] ;  /* 0x00008c00ffa47b82 */ /* 0x000f660000000800 */
[----:B------:R-:W-:Y:S01]  /*1be50*/  LDGSTS.E [R48+-0x47ff8], desc[UR48][R52.64], !P1 ;  /* 0xb800800034307fae */ /* 0x000fe2000c921870 */
[----:B--2---:R-:W-:-:S03]  /*1be60*/  VIADD R49, R74, 0xfffffeb7 ;  /* 0xfffffeb74a317836 */ /* 0x004fc60000000000 */
[----:B------:R-:W-:Y:S04]  /*1be70*/  STL.64 [R1+0x708], R52 ;  /* 0x0007083401007387 */ /* 0x000fe80000100a00 */
[----:B------:R-:W-:Y:S01]  /*1be80*/  LDGSTS.E [R47+-0x43ff8], desc[UR48][R150.64], !P1 ;  /* 0xbc008000962f7fae */ /* 0x000fe2000c921870 */
[----:B------:R-:W-:Y:S02]  /*1be90*/  ISETP.GE.U32.AND P1, PT, R49, 0x7ffffe78, PT ;  /* 0x7ffffe783100780c */ /* 0x000fe40003f26070 */
[----:B------:R-:W-:Y:S01]  /*1bea0*/  IADD3 R49, R241, 0x100000, RZ ;  /* 0x00100000f1317810 */ /* 0x000fe20007ffe0ff */
[----:B------:R-:W-:Y:S04]  /*1beb0*/  STL.64 [R1+0x700], R150 ;  /* 0x0007009601007387 */ /* 0x000fe80000100a00 */
[----:B------:R2:W-:Y:S04]  /*1bec0*/  STL.64 [R1+0x1d0], R76 ;  /* 0x0001d04c01007387 */ /* 0x0005e80000100a00 */
[----:B------:R2:W-:Y:S01]  /*1bed0*/  LDGSTS.E [R46+-0x4fff4], desc[UR48][R76.64], !P2 ;  /* 0xb000c0004c2e7fae */ /* 0x0005e2000d121870 */
[----:B------:R-:W-:-:S03]  /*1bee0*/  IMAD.WIDE R74, R243, 0x4, R170 ;  /* 0x00000004f34a7825 */ /* 0x000fc600078e02aa */
[----:B------:R-:W-:Y:S01]  /*1bef0*/  LDGSTS.E [R49+-0x4bff4], desc[UR48][R78.64], !P2 ;  /* 0xb400c0004e317fae */ /* 0x000fe2000d121870 */
[----:B--2---:R-:W-:-:S03]  /*1bf00*/  IMAD.WIDE R76, R243, 0x4, R12 ;  /* 0x00000004f34c7825 */ /* 0x004fc600078e020c */
[----:B------:R-:W-:Y:S04]  /*1bf10*/  STL.64 [R1+0xae0], R240 ;  /* 0x000ae0f001007387 */ /* 0x000fe80000100a00 */
[----:B------:R2:W-:Y:S01]  /*1bf20*/  LDGSTS.E [R48+-0x47ff4], desc[UR48][R76.64], !P2 ;  /* 0xb800c0004c307fae */ /* 0x0005e2000d121870 */
[----:B------:R-:W-:Y:S01]  /*1bf30*/  VIADD R46, R11, 0x100000 ;  /* 0x001000000b2e7836 */ /* 0x000fe20000000000 */
[----:B-1----:R-:W-:Y:S01]  /*1bf40*/  IADD3 R12, R50, -0x14a, RZ ;  /* 0xfffffeb6320c7810 */ /* 0x002fe20007ffe0ff */
[----:B------:R-:W-:Y:S01]  /*1bf50*/  IMAD.WIDE R52, R243, 0x4, R172 ;  /* 0x00000004f3347825 */ /* 0x000fe200078e02ac */
[----:B------:R1:W-:Y:S01]  /*1bf60*/  STL.64 [R1+0x6f8], R78 ;  /* 0x0006f84e01007387 */ /* 0x0003e20000100a00 */
[----:B------:R-:W-:Y:S01]  /*1bf70*/  IADD3 R13, R11, 0x100000, RZ ;  /* 0x001000000b0d7810 */ /* 0x000fe20007ffe0ff */
[----:B------:R-:W3:Y:S02]  /*1bf80*/  LDC R172, c[0x0][0x230] ;  /* 0x00008c00ffac7b82 */ /* 0x000ee40000000800 */
[----:B------:R4:W-:Y:S06]  /*1bf90*/  LDGSTS.E [R47+-0x43ff4], desc[UR48][R74.64], !P2 ;  /* 0xbc00c0004a2f7fae */ /* 0x0009ec000d121870 */
[----:B--2---:R-:W2:Y:S01]  /*1bfa0*/  LDC R48, c[0x0][0x230] ;  /* 0x00008c00ff307b82 */ /* 0x004ea20000000800 */
[----:B------:R5:W-:Y:S01]  /*1bfb0*/  STL.64 [R1+0x6f0], R76 ;  /* 0x0006f04c01007387 */ /* 0x000be20000100a00 */
[----:B-1----:R-:W-:Y:S01]  /*1bfc0*/  IMAD.WIDE R78, R243, 0x4, R84 ;  /* 0x00000004f34e7825 */ /* 0x002fe200078e0254 */
[----:B------:R-:W-:-:S02]  /*1bfd0*/  ISETP.GE.U32.AND P2, PT, R12, 0x7ffffe77, PT ;  /* 0x7ffffe770c00780c */ /* 0x000fc40003f46070 */
[----:B------:R-:W-:Y:S01]  /*1bfe0*/  LDGSTS.E [R46+-0x60000], desc[UR48][R52.64], !P1 ;  /* 0xa0000000342e7fae */ /* 0x000fe2000c921870 */
[----:B----4-:R-:W-:Y:S02]  /*1bff0*/  VIADD R47, R11, 0x100000 ;  /* 0x001000000b2f7836 */ /* 0x010fe40000000000 */
[C---:B------:R-:W-:Y:S01]  /*1c000*/  IMAD.WIDE R240, R243.reuse, 0x4, R218 ;  /* 0x00000004f3f07825 */ /* 0x040fe200078e02da */
[----:B------:R1:W-:Y:S01]  /*1c010*/  STL.64 [R1+0x6e8], R74 ;  /* 0x0006e84a01007387 */ /* 0x0003e20000100a00 */
[----:B------:R-:W4:Y:S02]  /*1c020*/  LDC R84, c[0x0][0x230] ;  /* 0x00008c00ff547b82 */ /* 0x000f240000000800 */
[----:B-----5:R-:W-:Y:S01]  /*1c030*/  IMAD.WIDE R76, R243, 0x4, R24 ;  /* 0x00000004f34c7825 */ /* 0x020fe200078e0218 */
[----:B------:R-:W-:Y:S01]  /*1c040*/  LDGSTS.E [R47+-0x5c000], desc[UR48][R78.64], !P1 ;  /* 0xa40000004e2f7fae */ /* 0x000fe2000c921870 */
[----:B------:R-:W-:-:S03]  /*1c050*/  IADD3 R24, R51, -0x14b, RZ ;  /* 0xfffffeb533187810 */ /* 0x000fc60007ffe0ff */
[----:B------:R5:W-:Y:S01]  /*1c060*/  LDGSTS.E [R46+-0x58000], desc[UR48][R76.64], !P1 ;  /* 0xa80000004c2e7fae */ /* 0x000be2000c921870 */
[----:B-1----:R-:W-:-:S03]  /*1c070*/  IMAD.WIDE R74, R243, 0x4, R80 ;  /* 0x00000004f34a7825 */ /* 0x002fc600078e0250 */
[----:B------:R1:W-:Y:S04]  /*1c080*/  STL.64 [R1+0x1c8], R52 ;  /* 0x0001c83401007387 */ /* 0x0003e80000100a00 */
[----:B------:R-:W-:Y:S01]  /*1c090*/  STL.64 [R1+0x328], R78 ;  /* 0x0003284e01007387 */ /* 0x000fe20000100a00 */
[----:B-----5:R-:W5:Y:S03]  /*1c0a0*/  LDC R46, c[0x0][0x230] ;  /* 0x00008c00ff2e7b82 */ /* 0x020f660000000800 */
[----:B------:R-:W-:Y:S01]  /*1c0b0*/  STL.64 [R1+0x320], R76 ;  /* 0x0003204c01007387 */ /* 0x000fe20000100a00 */
[----:B------:R-:W-:Y:S02]  /*1c0c0*/  VIADD R12, R11, 0x100000 ;  /* 0x001000000b0c7836 */ /* 0x000fe40000000000 */
[----:B-1----:R-:W-:Y:S01]  /*1c0d0*/  IMAD.WIDE R52, R243, 0x4, R82 ;  /* 0x00000004f3347825 */ /* 0x002fe200078e0252 */
[----:B------:R1:W-:Y:S03]  /*1c0e0*/  STL.64 [R1+0x310], R74 ;  /* 0x0003104a01007387 */ /* 0x0003e60000100a00 */
[----:B------:R-:W-:Y:S01]  /*1c0f0*/  VIADD R25, R11, 0x100000 ;  /* 0x001000000b197836 */ /* 0x000fe20000000000 */
[----:B------:R1:W-:Y:S01]  /*1c100*/  LDGSTS.E [R13+-0x54000], desc[UR48][R74.64], !P1 ;  /* 0xac0000004a0d7fae */ /* 0x0003e2000c921870 */
[----:B------:R-:W-:-:S02]  /*1c110*/  ISETP.GE.U32.AND P1, PT, R24, 0x7ffffe76, PT ;  /* 0x7ffffe761800780c */ /* 0x000fc40003f26070 */
[----:B------:R-:W-:Y:S01]  /*1c120*/  IADD3 R24, R11, 0x100000, RZ ;  /* 0x001000000b187810 */ /* 0x000fe20007ffe0ff */
[----:B------:R3:W-:Y:S04]  /*1c130*/  STL.64 [R1+0x1b8], R52 ;  /* 0x0001b83401007387 */ /* 0x0007e80000100a00 */
[----:B------:R3:W-:Y:S01]  /*1c140*/  LDGSTS.E [R12+-0x5fffc], desc[UR48][R52.64], !P2 ;  /* 0xa0004000340c7fae */ /* 0x0007e2000d121870 */
[----:B-1----:R-:W-:-:S05]  /*1c150*/  IMAD.WIDE R74, R243, 0x4, R90 ;  /* 0x00000004f34a7825 */ /* 0x002fca00078e025a */
[----:B------:R-:W-:Y:S01]  /*1c160*/  STL.64 [R1+0x300], R74 ;  /* 0x0003004a01007387 */ /* 0x000fe20000100a00 */
[----:B---3--:R-:W-:-:S03]  /*1c170*/  IMAD.WIDE R52, R243, 0x4, R86 ;  /* 0x00000004f3347825 */ /* 0x008fc600078e0256 */
[----:B------:R2:W-:Y:S04]  /*1c180*/  LDGSTS.E [R25+-0x5bffc], desc[UR48][R74.64], !P2 ;  /* 0xa40040004a197fae */ /* 0x0005e8000d121870 */
[----:B------:R1:W-:Y:S04]  /*1c190*/  STL.64 [R1+0x2f8], R26 ;  /* 0x0002f81a01007387 */ /* 0x0003e80000100a00 */
[----:B------:R1:W-:Y:S01]  /*1c1a0*/  LDGSTS.E [R24+-0x57ffc], desc[UR48][R26.64], !P2 ;  /* 0xa80040001a187fae */ /* 0x0003e2000d121870 */
[----:B--2---:R-:W-:-:S03]  /*1c1b0*/  VIADD R25, R48, 0xfffffeb4 ;  /* 0xfffffeb430197836 */ /* 0x004fc60000000000 */
[----:B------:R2:W-:Y:S01]  /*1c1c0*/  LDGSTS.E [R13+-0x53ffc], desc[UR48][R52.64], !P2 ;  /* 0xac004000340d7fae */ /* 0x0005e2000d121870 */
[----:B------:R-:W-:Y:S01]  /*1c1d0*/  IMAD.WIDE R50, R243, 0x4, R88 ;  /* 0x00000004f3327825 */ /* 0x000fe200078e0258 */
[----:B-1----:R-:W1:Y:S02]  /*1c1e0*/  LDC R26, c[0x0][0x230] ;  /* 0x00008c00ff1a7b82 */ /* 0x002e640000000800 */
[----:B------:R2:W-:Y:S01]  /*1c1f0*/  STL.64 [R1+0x2f0], R52 ;  /* 0x0002f03401007387 */ /* 0x0005e20000100a00 */
[----:B------:R-:W-:Y:S02]  /*1c200*/  ISETP.GE.U32.AND P2, PT, R25, 0x7ffffe75, PT ;  /* 0x7ffffe751900780c */ /* 0x000fe40003f46070 */
[----:B------:R-:W-:Y:S01]  /*1c210*/  IADD3 R25, R11, 0x100000, RZ ;  /* 0x001000000b197810 */ /* 0x000fe20007ffe0ff */
[----:B------:R3:W-:Y:S02]  /*1c220*/  STL.64 [R1+0x1b0], R50 ;  /* 0x0001b03201007387 */ /* 0x0007e40000100a00 */
[----:B------:R-:W4:Y:S02]  /*1c230*/  LDC R27, c[0x0][0x230] ;  /* 0x00008c00ff1b7b82 */ /* 0x000f240000000800 */
[----:B------:R3:W-:Y:S01]  /*1c240*/  LDGSTS.E [R12+-0x5fff8], desc[UR48][R50.64], !P1 ;  /* 0xa0008000320c7fae */ /* 0x0007e2000c921870 */
[----:B--2---:R-:W-:-:S05]  /*1c250*/  IMAD.WIDE R52, R243, 0x4, R96 ;  /* 0x00000004f3347825 */ /* 0x004fca00078e0260 */
[----:B------:R5:W-:Y:S01]  /*1c260*/  LDGSTS.E [R25+-0x5bff8], desc[UR48][R52.64], !P1 ;  /* 0xa400800034197fae */ /* 0x000be2000c921870 */
[----:B---3--:R-:W-:-:S03]  /*1c270*/  IMAD.WIDE R50, R243, 0x4, R92 ;  /* 0x00000004f3327825 */ /* 0x008fc600078e025c */
[----:B------:R2:W-:Y:S01]  /*1c280*/  STL.64 [R1+0x218], R52 ;  /* 0x0002183401007387 */ /* 0x0005e20000100a00 */
[----:B------:R-:W-:-:S03]  /*1c290*/  IMAD.WIDE R250, R243, 0x4, R222 ;  /* 0x00000004f3fa7825 */ /* 0x000fc600078e02de */
[----:B------:R-:W-:Y:S01]  /*1c2a0*/  LDGSTS.E [R24+-0x57ff8], desc[UR48][R28.64], !P1 ;  /* 0xa80080001c187fae */ /* 0x000fe2000c921870 */
[----:B------:R-:W-:-:S04]  /*1c2b0*/  IMAD.WIDE R248, R243, 0x4, R70 ;  /* 0x00000004f3f87825 */ /* 0x000fc800078e0246 */
[----:B-----5:R-:W-:Y:S01]  /*1c2c0*/  VIADD R25, R46, 0xfffffe97 ;  /* 0xfffffe972e197836 */ /* 0x020fe20000000000 */
[----:B------:R-:W-:Y:S01]  /*1c2d0*/  STL.64 [R1+0x220], R28 ;  /* 0x0002201c01007387 */ /* 0x000fe20000100a00 */
[----:B------:R-:W-:Y:S01]  /*1c2e0*/  IMAD.WIDE R48, R243, 0x4, R94 ;  /* 0x00000004f3307825 */ /* 0x000fe200078e025e */
[----:B--2---:R-:W2:Y:S02]  /*1c2f0*/  LDC R52, c[0x0][0x230] ;  /* 0x00008c00ff347b82 */ /* 0x004ea40000000800 */
[----:B------:R3:W-:Y:S01]  /*1c300*/  LDGSTS.E [R13+-0x53ff8], desc[UR48][R50.64], !P1 ;  /* 0xac008000320d7fae */ /* 0x0007e2000c921870 */
[----:B------:R-:W-:Y:S02]  /*1c310*/  ISETP.GE.U32.AND P1, PT, R25, 0x7ffffe58, PT ;  /* 0x7ffffe581900780c */ /* 0x000fe40003f26070 */
[----:B------:R-:W-:Y:S01]  /*1c320*/  IADD3 R25, R11, 0x100000, RZ ;  /* 0x001000000b197810 */ /* 0x000fe20007ffe0ff */
[----:B------:R3:W-:Y:S01]  /*1c330*/  STL.64 [R1+0x228], R50 ;  /* 0x0002283201007387 */ /* 0x0007e20000100a00 */
[----:B------:R-:W-:-:S04]  /*1c340*/  IMAD.WIDE R46, R243, 0x4, R98 ;  /* 0x00000004f32e7825 */ /* 0x000fc800078e0262 */
[C---:B------:R-:W-:Y:S01]  /*1c350*/  IMAD.WIDE R246, R243.reuse, 0x4, R146 ;  /* 0x00000004f3f67825 */ /* 0x040fe200078e0292 */
[----:B------:R5:W-:Y:S03]  /*1c360*/  STL.64 [R1+0x198], R48 ;  /* 0x0001983001007387 */ /* 0x000be60000100a00 */
[C---:B------:R-:W-:Y:S01]  /*1c370*/  IMAD.WIDE R236, R243.reuse, 0x4, R148 ;  /* 0x00000004f3ec7825 */ /* 0x040fe200078e0294 */
[----:B------:R5:W-:Y:S03]  /*1c380*/  LDGSTS.E [R12+-0x5fff4], desc[UR48][R48.64], !P2 ;  /* 0xa000c000300c7fae */ /* 0x000be6000d121870 */
[----:B------:R-:W-:-:S04]  /*1c390*/  IMAD.WIDE R234, R243, 0x4, R226 ;  /* 0x00000004f3ea7825 */ /* 0x000fc800078e02e2 */
[----:B------:R-:W-:-:S04]  /*1c3a0*/  IMAD.WIDE R232, R243, 0x4, R72 ;  /* 0x00000004f3e87825 */ /* 0x000fc800078e0248 */
[----:B------:R-:W-:-:S04]  /*1c3b0*/  IMAD.WIDE R14, R243, 0x4, R14 ;  /* 0x00000004f30e7825 */ /* 0x000fc800078e020e */
[----:B------:R-:W-:-:S04]  /*1c3c0*/  IMAD.WIDE R16, R243, 0x4, R16 ;  /* 0x00000004f3107825 */ /* 0x000fc800078e0210 */
[----:B------:R-:W-:-:S04]  /*1c3d0*/  IMAD.WIDE R18, R243, 0x4, R18 ;  /* 0x00000004f3127825 */ /* 0x000fc800078e0212 */
[----:B------:R-:W-:-:S04]  /*1c3e0*/  IMAD.WIDE R20, R243, 0x4, R20 ;  /* 0x00000004f3147825 */ /* 0x000fc800078e0214 */
[C---:B------:R-:W-:Y:S01]  /*1c3f0*/  IMAD.WIDE R22, R243.reuse, 0x4, R22 ;  /* 0x00000004f3167825 */ /* 0x040fe200078e0216 */
[----:B------:R-:W-:Y:S01]  /*1c400*/  IADD3 R74, R6, 0x100000, RZ ;  /* 0x00100000064a7810 */ /* 0x000fe20007ffe0ff */
[----:B------:R-:W2:Y:S02]  /*1c410*/  LDC R92, c[0x0][0x230] ;  /* 0x00008c00ff5c7b82 */ /* 0x000ea40000000800 */
[----:B---3--:R-:W-:-:S04]  /*1c420*/  IMAD.WIDE R50, R243, 0x4, R174 ;  /* 0x00000004f3327825 */ /* 0x008fc800078e02ae */
[C---:B-----5:R-:W-:Y:S01]  /*1c430*/  IMAD.WIDE R48, R243.reuse, 0x4, R54 ;  /* 0x00000004f3307825 */ /* 0x060fe200078e0236 */
[----:B------:R1:W-:Y:S03]  /*1c440*/  LDGSTS.E [R25+-0x5bff4], desc[UR48][R50.64], !P2 ;  /* 0xa400c00032197fae */ /* 0x0003e6000d121870 */
[C---:B------:R-:W-:Y:S01]  /*1c450*/  VIADD R75, R6.reuse, 0x100000 ;  /* 0x00100000064b7836 */ /* 0x040fe20000000000 */
[----:B------:R3:W-:Y:S01]  /*1c460*/  LDGSTS.E [R24+-0x57ff4], desc[UR48][R48.64], !P2 ;  /* 0xa800c00030187fae */ /* 0x0007e2000d121870 */
[----:B------:R-:W-:Y:S01]  /*1c470*/  IMAD.WIDE R28, R243, 0x4, R100 ;  /* 0x00000004f31c7825 */ /* 0x000fe200078e0264 */
[----:B------:R-:W-:Y:S01]  /*1c480*/  IADD3 R72, R6, 0x100000, RZ ;  /* 0x0010000006487810 */ /* 0x000fe20007ffe0ff */
[----:B------:R-:W5:Y:S01]  /*1c490*/  LDC R100, c[0x0][0x230] ;  /* 0x00008c00ff647b82 */ /* 0x000f620000000800 */
[----:B------:R4:W-:Y:S01]  /*1c4a0*/  LDGSTS.E [R13+-0x53ff4], desc[UR48][R46.64], !P2 ;  /* 0xac00c0002e0d7fae */ /* 0x0009e2000d121870 */
[----:B-1----:R-:W-:-:S03]  /*1c4b0*/  VIADD R25, R26, 0xfffffe96 ;  /* 0xfffffe961a197836 */ /* 0x002fc60000000000 */
[----:B------:R1:W-:Y:S03]  /*1c4c0*/  STL.64 [R1+0x238], R50 ;  /* 0x0002383201007387 */ /* 0x0003e60000100a00 */
[----:B------:R-:W2:Y:S01]  /*1c4d0*/  LDC R26, c[0x0][0x230] ;  /* 0x00008c00ff1a7b82 */ /* 0x000ea20000000800 */
[----:B------:R-:W-:Y:S01]  /*1c4e0*/  ISETP.GE.U32.AND P2, PT, R25, 0x7ffffe57, PT ;  /* 0x7ffffe571900780c */ /* 0x000fe20003f46070 */
[----:B------:R-:W-:Y:S01]  /*1c4f0*/  LDGSTS.E [R12+-0x50000], desc[UR48][R28.64], !P1 ;  /* 0xb00000001c0c7fae */ /* 0x000fe2000c921870 */
[----:B------:R-:W-:Y:S02]  /*1c500*/  IADD3 R25, R11, 0x100000, RZ ;  /* 0x001000000b197810 */ /* 0x000fe40007ffe0ff */
[C---:B------:R-:W-:Y:S01]  /*1c510*/  IADD3 R83, R6.reuse, 0x100000, RZ ;  /* 0x0010000006537810 */ /* 0x040fe20007ffe0ff */
[C---:B------:R-:W-:Y:S01]  /*1c520*/  VIADD R82, R6.reuse, 0x100000 ;  /* 0x0010000006527836 */ /* 0x040fe20000000000 */
[C---:B------:R-:W-:Y:S01]  /*1c530*/  IADD3 R81, R6.reuse, 0x100000, RZ ;  /* 0x0010000006517810 */ /* 0x040fe20007ffe0ff */
[----:B------:R-:W-:-:S02]  /*1c540*/  VIADD R80, R6, 0x100000 ;  /* 0x0010000006507836 */ /* 0x000fc40000000000 */
[C---:B------:R-:W-:Y:S01]  /*1c550*/  VIADD R91, R6.reuse, 0x100000 ;  /* 0x00100000065b7836 */ /* 0x040fe20000000000 */
[C---:B------:R-:W-:Y:S01]  /*1c560*/  IADD3 R90, R6.reuse, 0x100000, RZ ;  /* 0x00100000065a7810 */ /* 0x040fe20007ffe0ff */
[----:B-1----:R-:W-:Y:S01]  /*1c570*/  IMAD.WIDE R50, R243, 0x4, R180 ;  /* 0x00000004f3327825 */ /* 0x002fe200078e02b4 */
[----:B------:R3:W-:Y:S01]  /*1c580*/  STL.64 [R1+0x240], R48 ;  /* 0x0002403001007387 */ /* 0x0007e20000100a00 */
[C---:B------:R-:W-:Y:S01]  /*1c590*/  IADD3 R88, R6.reuse, 0x100000, RZ ;  /* 0x0010000006587810 */ /* 0x040fe20007ffe0ff */
[----:B------:R-:W1:Y:S02]  /*1c5a0*/  LDC R148, c[0x0][0x230] ;  /* 0x00008c00ff947b82 */ /* 0x000e640000000800 */
[----:B------:R4:W-:Y:S04]  /*1c5b0*/  STL.64 [R1+0x2d8], R46 ;  /* 0x0002d82e01007387 */ /* 0x0009e80000100a00 */
[----:B------:R4:W-:Y:S01]  /*1c5c0*/  LDGSTS.E [R25+-0x4c000], desc[UR48][R50.64], !P1 ;  /* 0xb400000032197fae */ /* 0x0009e2000c921870 */
[----:B------:R-:W-:-:S02]  /*1c5d0*/  VIADD R73, R6, 0x100000 ;  /* 0x0010000006497836 */ /* 0x000fc40000000000 */
[C---:B------:R-:W-:Y:S01]  /*1c5e0*/  VIADD R89, R6.reuse, 0x100000 ;  /* 0x0010000006597836 */ /* 0x040fe20000000000 */
[C---:B------:R-:W-:Y:S01]  /*1c5f0*/  IADD3 R99, R6.reuse, 0x100000, RZ ;  /* 0x0010000006637810 */ /* 0x040fe20007ffe0ff */
[C---:B---3--:R-:W-:Y:S01]  /*1c600*/  IMAD.WIDE R48, R243.reuse, 0x4, R56 ;  /* 0x00000004f3307825 */ /* 0x048fe200078e0238 */
[----:B------:R-:W-:Y:S01]  /*1c610*/  IADD3 R97, R6, 0x100000, RZ ;  /* 0x0010000006617810 */ /* 0x000fe20007ffe0ff */
[----:B------:R-:W3:Y:S02]  /*1c620*/  LDC R180, c[0x0][0x230] ;  /* 0x00008c00ffb47b82 */ /* 0x000ee40000000800 */
[----:B----4-:R-:W-:Y:S01]  /*1c630*/  IMAD.WIDE R46, R243, 0x4, R176 ;  /* 0x00000004f32e7825 */ /* 0x010fe200078e02b0 */
[----:B------:R4:W-:Y:S03]  /*1c640*/  LDGSTS.E [R24+-0x48000], desc[UR48][R48.64], !P1 ;  /* 0xb800000030187fae */ /* 0x0009e6000c921870 */
[----:B------:R-:W-:Y:S01]  /*1c650*/  VIADD R25, R27, 0xfffffe95 ;  /* 0xfffffe951b197836 */ /* 0x000fe20000000000 */
[----:B------:R5:W-:Y:S01]  /*1c660*/  STL.64 [R1+0x188], R28 ;  /* 0x0001881c01007387 */ /* 0x000be20000100a00 */
[----:B------:R-:W1:Y:S03]  /*1c670*/  LDC R27, c[0x0][0x230] ;  /* 0x00008c00ff1b7b82 */ /* 0x000e660000000800 */
[----:B------:R2:W-:Y:S01]  /*1c680*/  LDGSTS.E [R13+-0x44000], desc[UR48][R46.64], !P1 ;  /* 0xbc0000002e0d7fae */ /* 0x0005e2000c921870 */
[----:B------:R-:W-:-:S02]  /*1c690*/  ISETP.GE.U32.AND P1, PT, R25, 0x7ffffe56, PT ;  /* 0x7ffffe561900780c */ /* 0x000fc40003f26070 */
[----:B------:R-:W-:Y:S01]  /*1c6a0*/  IADD3 R25, R11, 0x100000, RZ ;  /* 0x001000000b197810 */ /* 0x000fe20007ffe0ff */
[----:B------:R4:W-:Y:S01]  /*1c6b0*/  STL.64 [R1+0x6d8], R50 ;  /* 0x0006d83201007387 */ /* 0x0009e20000100a00 */
[----:B------:R-:W-:Y:S01]  /*1c6c0*/  VIADD R96, R6, 0x100000 ;  /* 0x0010000006607836 */ /* 0x000fe20000000000 */
[----:B------:R-:W3:Y:S01]  /*1c6d0*/  LDC R223, c[0x0][0x230] ;  /* 0x00008c00ffdf7b82 */ /* 0x000ee20000000800 */
[C---:B-----5:R-:W-:Y:S01]  /*1c6e0*/  IMAD.WIDE R28, R243.reuse, 0x4, R178 ;  /* 0x00000004f31c7825 */ /* 0x060fe200078e02b2 */
[----:B------:R5:W-:Y:S03]  /*1c6f0*/  STL.64 [R1+0x6d0], R48 ;  /* 0x0006d03001007387 */ /* 0x000be60000100a00 */
[C---:B----4-:R-:W-:Y:S01]  /*1c700*/  IMAD.WIDE R50, R243.reuse, 0x4, R186 ;  /* 0x00000004f3327825 */ /* 0x050fe200078e02ba */
[----:B------:R2:W-:Y:S04]  /*1c710*/  STL.64 [R1+0x6c8], R46 ;  /* 0x0006c82e01007387 */ /* 0x0005e80000100a00 */
[----:B------:R-:W-:Y:S01]  /*1c720*/  LDGSTS.E [R12+-0x4fffc], desc[UR48][R28.64], !P2 ;  /* 0xb00040001c0c7fae */ /* 0x000fe2000d121870 */
[----:B-----5:R-:W-:-:S03]  /*1c730*/  IMAD.WIDE R48, R243, 0x4, R58 ;  /* 0x00000004f3307825 */ /* 0x020fc600078e023a */
[----:B------:R4:W-:Y:S01]  /*1c740*/  LDGSTS.E [R25+-0x4bffc], desc[UR48][R50.64], !P2 ;  /* 0xb400400032197fae */ /* 0x0009e2000d121870 */
[----:B--2---:R-:W-:-:S03]  /*1c750*/  IMAD.WIDE R46, R243, 0x4, R182 ;  /* 0x00000004f32e7825 */ /* 0x004fc600078e02b6 */
[----:B------:R2:W-:Y:S04]  /*1c760*/  LDGSTS.E [R24+-0x47ffc], desc[UR48][R48.64], !P2 ;  /* 0xb800400030187fae */ /* 0x0005e8000d121870 */
[----:B------:R5:W-:Y:S01]  /*1c770*/  STL.64 [R1+0x178], R28 ;  /* 0x0001781c01007387 */ /* 0x000be20000100a00 */
[----:B----4-:R-:W-:-:S03]  /*1c780*/  VIADD R25, R26, 0xfffffe94 ;  /* 0xfffffe941a197836 */ /* 0x010fc60000000000 */
[----:B------:R4:W-:Y:S01]  /*1c790*/  LDGSTS.E [R13+-0x43ffc], desc[UR48][R46.64], !P2 ;  /* 0xbc0040002e0d7fae */ /* 0x0009e2000d121870 */
[----:B------:R-:W3:Y:S03]  /*1c7a0*/  LDC R26, c[0x0][0x230] ;  /* 0x00008c00ff1a7b82 */ /* 0x000ee60000000800 */
[----:B------:R2:W-:Y:S01]  /*1c7b0*/  STL.64 [R1+0x6c0], R50 ;  /* 0x0006c03201007387 */ /* 0x0005e20000100a00 */
[----:B------:R-:W-:Y:S02]  /*1c7c0*/  ISETP.GE.U32.AND P2, PT, R25, 0x7ffffe55, PT ;  /* 0x7ffffe551900780c */ /* 0x000fe40003f46070 */
[----:B------:R-:W-:Y:S01]  /*1c7d0*/  IADD3 R25, R11, 0x100000, RZ ;  /* 0x001000000b197810 */ /* 0x000fe20007ffe0ff */
[C---:B-----5:R-:W-:Y:S01]  /*1c7e0*/  IMAD.WIDE R28, R243.reuse, 0x4, R184 ;  /* 0x00000004f31c7825 */ /* 0x060fe200078e02b8 */
[----:B------:R5:W-:Y:S04]  /*1c7f0*/  STL.64 [R1+0x6b8], R48 ;  /* 0x0006b83001007387 */ /* 0x000be80000100a00 */
[----:B------:R-:W-:Y:S01]  /*1c800*/  LDGSTS.E [R12+-0x4fff8], desc[UR48][R28.64], !P1 ;  /* 0xb00080001c0c7fae */ /* 0x000fe2000c921870 */
[----:B--2---:R-:W-:-:S03]  /*1c810*/  IMAD.WIDE R50, R243, 0x4, R192 ;  /* 0x00000004f3327825 */ /* 0x004fc600078e02c0 */
[----:B------:R4:W-:Y:S01]  /*1c820*/  STL.64 [R1+0x6b0], R46 ;  /* 0x0006b02e01007387 */ /* 0x0009e20000100a00 */
[----:B-----5:R-:W-:-:S03]  /*1c830*/  IMAD.WIDE R48, R243, 0x4, R60 ;  /* 0x00000004f3307825 */ /* 0x020fc600078e023c */
[----:B------:R1:W-:Y:S01]  /*1c840*/  LDGSTS.E [R25+-0x4bff8], desc[UR48][R50.64], !P1 ;  /* 0xb400800032197fae */ /* 0x0003e2000c921870 */
[----:B------:R-:W2:Y:S01]  /*1c850*/  LDC R60, c[0x0][0x230] ;  /* 0x00008c00ff3c7b82 */ /* 0x000ea20000000800 */
[----:B----4-:R-:W-:Y:S02]  /*1c860*/  IMAD.WIDE R46, R243, 0x4, R188 ;  /* 0x00000004f32e7825 */ /* 0x010fe400078e02bc */
[----:B------:R4:W-:Y:S02]  /*1c870*/  STL.64 [R1+0x170], R28 ;  /* 0x0001701c01007387 */ /* 0x0009e40000100a00 */
[C---:B------:R-:W-:Y:S02]  /*1c880*/  VIADD R59, R6.reuse, 0x100000 ;  /* 0x00100000063b7836 */ /* 0x040fe40000000000 */
[----:B------:R5:W-:Y:S01]  /*1c890*/  LDGSTS.E [R24+-0x47ff8], desc[UR48][R48.64], !P1 ;  /* 0xb800800030187fae */ /* 0x000be2000c921870 */
[----:B-1----:R-:W-:Y:S01]  /*1c8a0*/  VIADD R25, R27, 0xfffffeb3 ;  /* 0xfffffeb31b197836 */ /* 0x002fe20000000000 */
[----:B------:R-:W-:Y:S01]  /*1c8b0*/  IADD3 R58, R6, 0x100000, RZ ;  /* 0x00100000063a7810 */ /* 0x000fe20007ffe0ff */
[----:B------:R-:W1:Y:S01]  /*1c8c0*/  LDC R27, c[0x0][0x230] ;  /* 0x00008c00ff1b7b82 */ /* 0x000e620000000800 */
[----:B------:R-:W-:Y:S04]  /*1c8d0*/  STL.64 [R1+0x6a8], R50 ;  /* 0x0006a83201007387 */ /* 0x000fe80000100a00 */
[----:B------:R3:W-:Y:S01]  /*1c8e0*/  LDGSTS.E [R13+-0x43ff8], desc[UR48][R46.64], !P1 ;  /* 0xbc0080002e0d7fae */ /* 0x0007e2000c921870 */
[----:B----4-:R-:W-:Y:S01]  /*1c8f0*/  IMAD.WIDE R28, R243, 0x4, R190 ;  /* 0x00000004f31c7825 */ /* 0x010fe200078e02be */
[----:B------:R-:W-:Y:S01]  /*1c900*/  ISETP.GE.U32.AND P1, PT, R25, 0x7ffffe74, PT ;  /* 0x7ffffe741900780c */ /* 0x000fe20003f26070 */
[----:B------:R-:W4:Y:S01]  /*1c910*/  LDC R188, c[0x0][0x230] ;  /* 0x00008c00ffbc7b82 */ /* 0x000f220000000800 */
[----:B------:R5:W-:Y:S01]  /*1c920*/  STL.64 [R1+0x6a0], R48 ;  /* 0x0006a03001007387 */ /* 0x000be20000100a00 */
[----:B------:R-:W-:-:S03]  /*1c930*/  IADD3 R25, R11, 0x100000, RZ ;  /* 0x001000000b197810 */ /* 0x000fc60007ffe0ff */
[----:B------:R3:W-:Y:S04]  /*1c940*/  STL.64 [R1+0x698], R46 ;  /* 0x0006982e01007387 */ /* 0x0007e80000100a00 */
[----:B------:R2:W-:Y:S01]  /*1c950*/  LDGSTS.E [R12+-0x4fff4], desc[UR48][R28.64], !P2 ;  /* 0xb000c0001c0c7fae */ /* 0x0005e2000d121870 */
[----:B-----5:R-:W-:-:S03]  /*1c960*/  IMAD.WIDE R48, R243, 0x4, R102 ;  /* 0x00000004f3307825 */ /* 0x020fc600078e0266 */
[----:B------:R5:W-:Y:S01]  /*1c970*/  STL.64 [R1+0x148], R28 ;  /* 0x0001481c01007387 */ /* 0x000be20000100a00 */
[----:B---3--:R-:W-:-:S03]  /*1c980*/  IMAD.WIDE R46, R243, 0x4, R194 ;  /* 0x00000004f32e7825 */ /* 0x008fc600078e02c2 */
[----:B------:R3:W-:Y:S04]  /*1c990*/  LDGSTS.E [R25+-0x4bff4], desc[UR48][R48.64], !P2 ;  /* 0xb400c00030197fae */ /* 0x0007e8000d121870 */
[----:B------:R1:W-:Y:S01]  /*1c9a0*/  STL.64 [R1+0xae8], R10 ;  /* 0x000ae80a01007387 */ /* 0x0003e20000100a00 */
[----:B--2---:R-:W-:-:S03]  /*1c9b0*/  VIADD R12, R5, 0x100000 ;  /* 0x00100000050c7836 */ /* 0x004fc60000000000 */
[----:B------:R-:W-:Y:S01]  /*1c9c0*/  STL.64 [R1+0x690], R48 ;  /* 0x0006903001007387 */ /* 0x000fe20000100a00 */
[----:B---3--:R-:W-:-:S03]  /*1c9d0*/  IADD3 R25, R26, -0x14e, RZ ;  /* 0xfffffeb21a197810 */ /* 0x008fc60007ffe0ff */
[----:B------:R2:W-:Y:S01]  /*1c9e0*/  LDGSTS.E [R24+-0x47ff4], desc[UR48][R30.64], !P2 ;  /* 0xb800c0001e187fae */ /* 0x0005e2000d121870 */
[----:B------:R-:W3:Y:S01]  /*1c9f0*/  LDC R26, c[0x0][0x230] ;  /* 0x00008c00ff1a7b82 */ /* 0x000ee20000000800 */
[----:B-----5:R-:W-:Y:S02]  /*1ca00*/  IMAD.WIDE R28, R243, 0x4, R196 ;  /* 0x00000004f31c7825 */ /* 0x020fe400078e02c4 */
[----:B------:R5:W-:Y:S04]  /*1ca10*/  STL.64 [R1+0x688], R30 ;  /* 0x0006881e01007387 */ /* 0x000be80000100a00 */
[----:B------:R4:W-:Y:S01]  /*1ca20*/  LDGSTS.E [R13+-0x43ff4], desc[UR48][R46.64], !P2 ;  /* 0xbc00c0002e0d7fae */ /* 0x0009e2000d121870 */
[----:B------:R-:W-:Y:S01]  /*1ca30*/  ISETP.GE.U32.AND P2, PT, R25, 0x7ffffe73, PT ;  /* 0x7ffffe731900780c */ /* 0x000fe20003f46070 */
[----:B------:R-:W-:-:S02]  /*1ca40*/  VIADD R25, R5, 0x100000 ;  /* 0x0010000005197836 */ /* 0x000fc40000000000 */
[----:B-1----:R-:W-:Y:S01]  /*1ca50*/  IMAD.WIDE R10, R243, 0x4, R106 ;  /* 0x00000004f30a7825 */ /* 0x002fe200078e026a */
[----:B------:R4:W-:Y:S01]  /*1ca60*/  STL.64 [R1+0x680], R46 ;  /* 0x0006802e01007387 */ /* 0x0009e20000100a00 */
[----:B--2---:R-:W-:Y:S01]  /*1ca70*/  IADD3 R24, R5, 0x100000, RZ ;  /* 0x0010000005187810 */ /* 0x004fe20007ffe0ff */
[----:B------:R-:W1:Y:S01]  /*1ca80*/  LDC R196, c[0x0][0x230] ;  /* 0x00008c00ffc47b82 */ /* 0x000e620000000800 */
[C---:B-----5:R-:W-:Y:S01]  /*1ca90*/  IMAD.WIDE R30, R243.reuse, 0x4, R32 ;  /* 0x00000004f31e7825 */ /* 0x060fe200078e0220 */
[----:B------:R2:W-:Y:S03]  /*1caa0*/  LDGSTS.E [R12+-0x60000], desc[UR48][R28.64], !P1 ;  /* 0xa00000001c0c7fae */ /* 0x0005e6000c921870 */
[----:B----4-:R-:W-:Y:S01]  /*1cab0*/  IMAD.WIDE R46, R243, 0x4, R108 ;  /* 0x00000004f32e7825 */ /* 0x010fe200078e026c */
[----:B------:R2:W-:Y:S01]  /*1cac0*/  STL.64 [R1+0x128], R28 ;  /* 0x0001281c01007387 */ /* 0x0005e20000100a00 */
[----:B------:R-:W-:Y:S01]  /*1cad0*/  IADD3 R51, R6, 0x100000, RZ ;  /* 0x0010000006337810 */ /* 0x000fe20007ffe0ff */
[----:B------:R-:W4:Y:S01]  /*1cae0*/  LDC R108, c[0x0][0x230] ;  /* 0x00008c00ff6c7b82 */ /* 0x000f220000000800 */
[----:B------:R-:W-:Y:S01]  /*1caf0*/  VIADD R13, R5, 0x100000 ;  /* 0x00100000050d7836 */ /* 0x000fe20000000000 */
[----:B------:R5:W-:Y:S01]  /*1cb00*/  LDGSTS.E [R25+-0x5c000], desc[UR48][R46.64], !P1 ;  /* 0xa40000002e197fae */ /* 0x000be2000c921870 */
[----:B------:R-:W-:-:S03]  /*1cb10*/  IMAD.WIDE R32, R243, 0x4, R114 ;  /* 0x00000004f3207825 */ /* 0x000fc600078e0272 */
[----:B------:R3:W-:Y:S01]  /*1cb20*/  LDGSTS.E [R24+-0x58000], desc[UR48][R30.64], !P1 ;  /* 0xa80000001e187fae */ /* 0x0007e2000c921870 */
[----:B--2---:R-:W-:Y:S01]  /*1cb30*/  IMAD.WIDE R28, R243, 0x4, R104 ;  /* 0x00000004f31c7825 */ /* 0x004fe200078e0268 */
[----:B-----5:R-:W-:-:S04]  /*1cb40*/  IADD3 R25, R27, -0x14f, RZ ;  /* 0xfffffeb11b197810 */ /* 0x020fc80007ffe0ff */
[----:B------:R2:W-:Y:S01]  /*1cb50*/  LDGSTS.E [R13+-0x54000], desc[UR48][R28.64], !P1 ;  /* 0xac0000001c0d7fae */ /* 0x0005e2000c921870 */
[----:B------:R-:W5:Y:S01]  /*1cb60*/  LDC R27, c[0x0][0x230] ;  /* 0x00008c00ff1b7b82 */ /* 0x000f620000000800 */
[----:B------:R-:W-:Y:S01]  /*1cb70*/  ISETP.GE.U32.AND P1, PT, R25, 0x7ffffe72, PT ;  /* 0x7ffffe721900780c */ /* 0x000fe20003f26070 */
[----:B------:R-:W-:Y:S01]  /*1cb80*/  VIADD R25, R5, 0x100000 ;  /* 0x0010000005197836 */ /* 0x000fe20000000000 */
[----:B------:R-:W-:Y:S04]  /*1cb90*/  STL.64 [R1+0x2b0], R46 ;  /* 0x0002b02e01007387 */ /* 0x000fe80000100a00 */
[----:B------:R3:W-:Y:S04]  /*1cba0*/  STL.64 [R1+0x288], R30 ;  /* 0x0002881e01007387 */ /* 0x0007e80000100a00 */
[----:B------:R2:W-:Y:S04]  /*1cbb0*/  STL.64 [R1+0x260], R28 ;  /* 0x0002601c01007387 */ /* 0x0005e80000100a00 */
[----:B------:R-:W-:Y:S01]  /*1cbc0*/  LDGSTS.E [R12+-0x5fffc], desc[UR48][R10.64], !P2 ;  /* 0xa00040000a0c7fae */ /* 0x000fe2000d121870 */
[----:B---3--:R-:W-:-:S03]  /*1cbd0*/  IMAD.WIDE R30, R243, 0x4, R34 ;  /* 0x00000004f31e7825 */ /* 0x008fc600078e0222 */
[----:B------:R3:W-:Y:S01]  /*1cbe0*/  LDGSTS.E [R25+-0x5bffc], desc[UR48][R32.64], !P2 ;  /* 0xa400400020197fae */ /* 0x0007e2000d121870 */
[----:B--2---:R-:W-:-:S03]  /*1cbf0*/  IMAD.WIDE R28, R243, 0x4, R110 ;  /* 0x00000004f31c7825 */ /* 0x004fc600078e026e */
[----:B------:R2:W-:Y:S04]  /*1cc00*/  LDGSTS.E [R24+-0x57ffc], desc[UR48][R30.64], !P2 ;  /* 0xa80040001e187fae */ /* 0x0005e8000d121870 */
[----:B------:R1:W-:Y:S01]  /*1cc10*/  STL.64 [R1+0x110], R10 ;  /* 0x0001100a01007387 */ /* 0x0003e20000100a00 */
[----:B---3--:R-:W-:-:S03]  /*1cc20*/  IADD3 R25, R26, -0x150, RZ ;  /* 0xfffffeb01a197810 */ /* 0x008fc60007ffe0ff */
[----:B------:R3:W-:Y:S01]  /*1cc30*/  LDGSTS.E [R13+-0x53ffc], desc[UR48][R28.64], !P2 ;  /* 0xac0040001c0d7fae */ /* 0x0007e2000d121870 */
[----:B------:R-:W4:Y:S01]  /*1cc40*/  LDC R26, c[0x0][0x230] ;  /* 0x00008c00ff1a7b82 */ /* 0x000f220000000800 */
[----:B------:R-:W-:Y:S02]  /*1cc50*/  ISETP.GE.U32.AND P2, PT, R25, 0x7ffffe71, PT ;  /* 0x7ffffe711900780c */ /* 0x000fe40003f46070 */
[----:B------:R2:W-:Y:S01]  /*1cc60*/  STL.64 [R1+0x210], R32 ;  /* 0x0002102001007387 */ /* 0x0005e20000100a00 */
[----:B------:R-:W-:Y:S02]  /*1cc70*/  VIADD R25, R5, 0x100000 ;  /* 0x0010000005197836 */ /* 0x000fe40000000000 */
[C---:B-1----:R-:W-:Y:S01]  /*1cc80*/  IMAD.WIDE R10, R243.reuse, 0x4, R112 ;  /* 0x00000004f30a7825 */ /* 0x042fe200078e0270 */
[----:B------:R1:W-:Y:S04]  /*1cc90*/  STL.64 [R1+0x1e8], R30 ;  /* 0x0001e81e01007387 */ /* 0x0003e80000100a00 */
[----:B------:R-:W-:Y:S01]  /*1cca0*/  LDGSTS.E [R12+-0x5fff8], desc[UR48][R10.64], !P1 ;  /* 0xa00080000a0c7fae */ /* 0x000fe2000c921870 */
[----:B--2---:R-:W-:-:S03]  /*1ccb0*/  IMAD.WIDE R32, R243, 0x4, R120 ;  /* 0x00000004f3207825 */ /* 0x004fc600078e0278 */
[----:B------:R3:W-:Y:S01]  /*1ccc0*/  STL.64 [R1+0x1c0], R28 ;  /* 0x0001c01c01007387 */ /* 0x0007e20000100a00 */
[----:B-1----:R-:W-:-:S03]  /*1ccd0*/  IMAD.WIDE R30, R243, 0x4, R36 ;  /* 0x00000004f31e7825 */ /* 0x002fc600078e0224 */
[----:B------:R5:W-:Y:S01]  /*1cce0*/  LDGSTS.E [R25+-0x5bff8], desc[UR48][R32.64], !P1 ;  /* 0xa400800020197fae */ /* 0x000be2000c921870 */
[----:B------:R-:W1:Y:S03]  /*1ccf0*/  LDC R36, c[0x0][0x230] ;  /* 0x00008c00ff247b82 */ /* 0x000e660000000800 */
[----:B------:R2:W-:Y:S01]  /*1cd00*/  LDGSTS.E [R24+-0x57ff8], desc[UR48][R30.64], !P1 ;  /* 0xa80080001e187fae */ /* 0x0005e2000c921870 */
[----:B---3--:R-:W-:-:S03]  /*1cd10*/  IMAD.WIDE R28, R243, 0x4, R116 ;  /* 0x00000004f31c7825 */ /* 0x008fc600078e0274 */
[----:B------:R3:W-:Y:S01]  /*1cd20*/  STL.64 [R1+0x108], R10 ;  /* 0x0001080a01007387 */ /* 0x0007e20000100a00 */
[----:B------:R-:W-:Y:S01]  /*1cd30*/  IADD3 R35, R9, 0x100000, RZ ;  /* 0x0010000009237810 */ /* 0x000fe20007ffe0ff */
[----:B------:R-:W1:Y:S01]  /*1cd40*/  LDC R116, c[0x0][0x230] ;  /* 0x00008c00ff747b82 */ /* 0x000e620000000800 */
[----:B-----5:R-:W-:Y:S01]  /*1cd50*/  IADD3 R25, R27, -0x16d, RZ ;  /* 0xfffffe931b197810 */ /* 0x020fe20007ffe0ff */
[----:B------:R5:W-:Y:S06]  /*1cd60*/  LDGSTS.E [R13+-0x53ff8], desc[UR48][R28.64], !P1 ;  /* 0xac0080001c0d7fae */ /* 0x000bec000c921870 */
[----:B------:R-:W1:Y:S01]  /*1cd70*/  LDC R27, c[0x0][0x230] ;  /* 0x00008c00ff1b7b82 */ /* 0x000e620000000800 */
[----:B------:R2:W-:Y:S01]  /*1cd80*/  STL.64 [R1+0x1a8], R32 ;  /* 0x0001a82001007387 */ /* 0x0005e20000100a00 */
[----:B---3--:R-:W-:Y:S01]  /*1cd90*/  IMAD.WIDE R10, R243, 0x4, R118 ;  /* 0x00000004f30a7825 */ /* 0x008fe200078e0276 */
[----:B------:R-:W-:-:S03]  /*1cda0*/  ISETP.GE.U32.AND P1, PT, R25, 0x7ffffe54, PT ;  /* 0x7ffffe541900780c */ /* 0x000fc60003f26070 */
[----:B------:R-:W-:Y:S01]  /*1cdb0*/  VIADD R25, R5, 0x100000 ;  /* 0x0010000005197836 */ /* 0x000fe20000000000 */
[----:B------:R3:W-:Y:S01]  /*1cdc0*/  STL.64 [R1+0x190], R30 ;  /* 0x0001901e01007387 */ /* 0x0007e20000100a00 */
[----:B--2---:R-:W-:-:S03]  /*1cdd0*/  IMAD.WIDE R32, R243, 0x4, R198 ;  /* 0x00000004f3207825 */ /* 0x004fc600078e02c6 */
[----:B------:R5:W-:Y:S04]  /*1cde0*/  STL.64 [R1+0x180], R28 ;  /* 0x0001801c01007387 */ /* 0x000be80000100a00 */
[----:B------:R-:W-:Y:S01]  /*1cdf0*/  LDGSTS.E [R12+-0x5fff4], desc[UR48][R10.64], !P2 ;  /* 0xa000c0000a0c7fae */ /* 0x000fe2000d121870 */
[----:B---3--:R-:W-:-:S03]  /*1ce00*/  IMAD.WIDE R30, R243, 0x4, R62 ;  /* 0x00000004f31e7825 */ /* 0x008fc600078e023e */
[----:B------:R4:W-:Y:S01]  /*1ce10*/  LDGSTS.E [R25+-0x5bff4], desc[UR48][R32.64], !P2 ;  /* 0xa400c00020197fae */ /* 0x0009e2000d121870 */
[----:B-----5:R-:W-:-:S03]  /*1ce20*/  IMAD.WIDE R28, R243, 0x4, R122 ;  /* 0x00000004f31c7825 */ /* 0x020fc600078e027a */
[----:B------:R2:W-:Y:S04]  /*1ce30*/  LDGSTS.E [R24+-0x57ff4], desc[UR48][R30.64], !P2 ;  /* 0xa800c0001e187fae */ /* 0x0005e8000d121870 */
[----:B------:R3:W-:Y:S01]  /*1ce40*/  STL.64 [R1+0xf8], R10 ;  /* 0x0000f80a01007387 */ /* 0x0007e20000100a00 */
[----:B----4-:R-:W-:-:S03]  /*1ce50*/  IADD3 R25, R26, -0x16e, RZ ;  /* 0xfffffe921a197810 */ /* 0x010fc60007ffe0ff */
[----:B------:R4:W-:Y:S01]  /*1ce60*/  LDGSTS.E [R13+-0x53ff4], desc[UR48][R28.64], !P2 ;  /* 0xac00c0001c0d7fae */ /* 0x0009e2000d121870 */
[----:B------:R-:W5:Y:S01]  /*1ce70*/  LDC R26, c[0x0][0x230] ;  /* 0x00008c00ff1a7b82 */ /* 0x000f620000000800 */
[----:B------:R-:W-:Y:S02]  /*1ce80*/  ISETP.GE.U32.AND P2, PT, R25, 0x7ffffe53, PT ;  /* 0x7ffffe531900780c */ /* 0x000fe40003f46070 */
[----:B------:R2:W-:Y:S01]  /*1ce90*/  STL.64 [R1+0x168], R32 ;  /* 0x0001682001007387 */ /* 0x0005e20000100a00 */
[----:B------:R-:W-:Y:S02]  /*1cea0*/  VIADD R25, R5, 0x100000 ;  /* 0x0010000005197836 */ /* 0x000fe40000000000 */
[----:B---3--:R-:W-:Y:S01]  /*1ceb0*/  IMAD.WIDE R10, R243, 0x4, R124 ;  /* 0x00000004f30a7825 */ /* 0x008fe200078e027c */
[----:B------:R3:W-:Y:S03]  /*1cec0*/  STL.64 [R1+0x158], R30 ;  /* 0x0001581e01007387 */ /* 0x0007e60000100a00 */
[----:B------:R-:W-:Y:S01]  /*1ced0*/  VIADD R34, R9, 0x100000 ;  /* 0x0010000009227836 */ /* 0x000fe20000000000 */
[----:B------:R-:W-:Y:S01]  /*1cee0*/  LDGSTS.E [R12+-0x50000], desc[UR48][R10.64], !P1 ;  /* 0xb00000000a0c7fae */ /* 0x000fe2000c921870 */
[C---:B------:R-:W-:Y:S01]  /*1cef0*/  VIADD R50, R6.reuse, 0x100000 ;  /* 0x0010000006327836 */ /* 0x040fe20000000000 */
[C---:B------:R-:W-:Y:S01]  /*1cf00*/  IADD3 R49, R6.reuse, 0x100000, RZ ;  /* 0x0010000006317810 */ /* 0x040fe20007ffe0ff */
[C---:B--2---:R-:W-:Y:S01]  /*1cf10*/  IMAD.WIDE R32, R243.reuse, 0x4, R204 ;  /* 0x00000004f3207825 */ /* 0x044fe200078e02cc */
[----:B------:R4:W-:Y:S03]  /*1cf20*/  STL.64 [R1+0x140], R28 ;  /* 0x0001401c01007387 */ /* 0x0009e60000100a00 */
[C---:B------:R-:W-:Y:S01]  /*1cf30*/  VIADD R48, R6.reuse, 0x100000 ;  /* 0x0010000006307836 */ /* 0x040fe20000000000 */
[----:B------:R1:W-:Y:S01]  /*1cf40*/  LDGSTS.E [R25+-0x4c000], desc[UR48][R32.64], !P1 ;  /* 0xb400000020197fae */ /* 0x0003e2000c921870 */
[C---:B---3--:R-:W-:Y:S01]  /*1cf50*/  IMAD.WIDE R30, R243.reuse, 0x4, R64 ;  /* 0x00000004f31e7825 */ /* 0x048fe200078e0240 */
[C---:B------:R-:W-:Y:S01]  /*1cf60*/  IADD3 R56, R6.reuse, 0x100000, RZ ;  /* 0x0010000006387810 */ /* 0x040fe20007ffe0ff */
[----:B------:R-:W2:Y:S02]  /*1cf70*/  LDC R124, c[0x0][0x230] ;  /* 0x00008c00ff7c7b82 */ /* 0x000ea40000000800 */
[----:B----4-:R-:W-:Y:S01]  /*1cf80*/  IMAD.WIDE R28, R243, 0x4, R200 ;  /* 0x00000004f31c7825 */ /* 0x010fe200078e02c8 */
[----:B------:R3:W-:Y:S03]  /*1cf90*/  LDGSTS.E [R24+-0x48000], desc[UR48][R30.64], !P1 ;  /* 0xb80000001e187fae */ /* 0x0007e6000c921870 */
[----:B------:R-:W-:Y:S01]  /*1cfa0*/  VIADD R57, R6, 0x100000 ;  /* 0x0010000006397836 */ /* 0x000fe20000000000 */
[----:B-1----:R-:W-:Y:S01]  /*1cfb0*/  IADD3 R25, R27, -0x16f, RZ ;  /* 0xfffffe911b197810 */ /* 0x002fe20007ffe0ff */
[----:B------:R1:W-:Y:S01]  /*1cfc0*/  STL.64 [R1+0xf0], R10 ;  /* 0x0000f00a01007387 */ /* 0x0003e20000100a00 */
[----:B------:R-:W4:Y:S03]  /*1cfd0*/  LDC R27, c[0x0][0x230] ;  /* 0x00008c00ff1b7b82 */ /* 0x000f260000000800 */
[----:B------:R5:W-:Y:S01]  /*1cfe0*/  LDGSTS.E [R13+-0x44000], desc[UR48][R28.64], !P1 ;  /* 0xbc0000001c0d7fae */ /* 0x000be2000c921870 */
[----:B------:R-:W-:Y:S01]  /*1cff0*/  ISETP.GE.U32.AND P1, PT, R25, 0x7ffffe52, PT ;  /* 0x7ffffe521900780c */ /* 0x000fe20003f26070 */
[----:B------:R-:W-:-:S02]  /*1d000*/  VIADD R25, R5, 0x100000 ;  /* 0x0010000005197836 */ /* 0x000fc40000000000 */
[----:B------:R3:W-:Y:S01]  /*1d010*/  STL.64 [R1+0x678], R32 ;  /* 0x0006782001007387 */ /* 0x0007e20000100a00 */
[C---:B------:R-:W-:Y:S02]  /*1d020*/  VIADD R98, R6.reuse, 0x100000 ;  /* 0x0010000006627836 */ /* 0x040fe40000000000 */
[C---:B------:R-:W-:Y:S01]  /*1d030*/  VIADD R107, R6.reuse, 0x100000 ;  /* 0x00100000066b7836 */ /* 0x040fe20000000000 */
[----:B------:R-:W-:Y:S01]  /*1d040*/  IADD3 R106, R6, 0x100000, RZ ;  /* 0x00100000066a7810 */ /* 0x000fe20007ffe0ff */
[C---:B-1----:R-:W-:Y:S01]  /*1d050*/  IMAD.WIDE R10, R243.reuse, 0x4, R202 ;  /* 0x00000004f30a7825 */ /* 0x042fe200078e02ca */
[----:B------:R1:W-:Y:S01]  /*1d060*/  STL.64 [R1+0x670], R30 ;  /* 0x0006701e01007387 */ /* 0x0003e20000100a00 */
[----:B------:R-:W-:Y:S01]  /*1d070*/  IADD3 R104, R4, 0x100000, RZ ;  /* 0x0010000004687810 */ /* 0x000fe20007ffe0ff */
[----:B------:R-:W2:Y:S01]  /*1d080*/  LDC R204, c[0x0][0x230] ;  /* 0x00008c00ffcc7b82 */ /* 0x000ea20000000800 */
[C---:B---3--:R-:W-:Y:S01]  /*1d090*/  IMAD.WIDE R32, R243.reuse, 0x4, R210 ;  /* 0x00000004f3207825 */ /* 0x048fe200078e02d2 */
[----:B------:R5:W-:Y:S04]  /*1d0a0*/  STL.64 [R1+0x668], R28 ;  /* 0x0006681c01007387 */ /* 0x000be80000100a00 */
[----:B------:R-:W-:Y:S01]  /*1d0b0*/  LDGSTS.E [R12+-0x4fffc], desc[UR48][R10.64], !P2 ;  /* 0xb00040000a0c7fae */ /* 0x000fe2000d121870 */
[----:B-1----:R-:W-:-:S03]  /*1d0c0*/  IMAD.WIDE R30, R243, 0x4, R66 ;  /* 0x00000004f31e7825 */ /* 0x002fc600078e0242 */
[----:B------:R1:W-:Y:S01]  /*1d0d0*/  LDGSTS.E [R25+-0x4bffc], desc[UR48][R32.64], !P2 ;  /* 0xb400400020197fae */ /* 0x0003e2000d121870 */
[----:B-----5:R-:W-:-:S03]  /*1d0e0*/  IMAD.WIDE R28, R243, 0x4, R206 ;  /* 0x00000004f31c7825 */ /* 0x020fc600078e02ce */
[----:B------:R3:W-:Y:S04]  /*1d0f0*/  LDGSTS.E [R24+-0x47ffc], desc[UR48][R30.64], !P2 ;  /* 0xb80040001e187fae */ /* 0x0007e8000d121870 */
[----:B------:R5:W-:Y:S01]  /*1d100*/  STL.64 [R1+0xe0], R10 ;  /* 0x0000e00a01007387 */ /* 0x000be20000100a00 */
[----:B-1----:R-:W-:-:S03]  /*1d110*/  IADD3 R25, R26, -0x170, RZ ;  /* 0xfffffe901a197810 */ /* 0x002fc60007ffe0ff */
[----:B------:R1:W-:Y:S01]  /*1d120*/  LDGSTS.E [R13+-0x43ffc], desc[UR48][R28.64], !P2 ;  /* 0xbc0040001c0d7fae */ /* 0x0003e2000d121870 */
[----:B------:R-:W2:Y:S01]  /*1d130*/  LDC R26, c[0x0][0x230] ;  /* 0x00008c00ff1a7b82 */ /* 0x000ea20000000800 */
[----:B------:R-:W-:Y:S02]  /*1d140*/  ISETP.GE.U32.AND P2, PT, R25, 0x7ffffe51, PT ;  /* 0x7ffffe511900780c */ /* 0x000fe40003f46070 */
[----:B------:R3:W-:Y:S01]  /*1d150*/  STL.64 [R1+0x660], R32 ;  /* 0x0006602001007387 */ /* 0x0007e20000100a00 */
[----:B------:R-:W-:Y:S02]  /*1d160*/  VIADD R25, R5, 0x100000 ;  /* 0x0010000005197836 */ /* 0x000fe40000000000 */
[C---:B-----5:R-:W-:Y:S01]  /*1d170*/  IMAD.WIDE R10, R243.reuse, 0x4, R208 ;  /* 0x00000004f30a7825 */ /* 0x060fe200078e02d0 */
[----:B------:R5:W-:Y:S04]  /*1d180*/  STL.64 [R1+0xe8], R30 ;  /* 0x0000e81e01007387 */ /* 0x000be80000100a00 */
[----:B------:R-:W-:Y:S01]  /*1d190*/  LDGSTS.E [R12+-0x4fff8], desc[UR48][R10.64], !P1 ;  /* 0xb00080000a0c7fae */ /* 0x000fe2000c921870 */
[----:B---3--:R-:W-:-:S03]  /*1d1a0*/  IMAD.WIDE R32, R243, 0x4, R216 ;  /* 0x00000004f3207825 */ /* 0x008fc600078e02d8 */
[----:B------:R1:W-:Y:S01]  /*1d1b0*/  STL.64 [R1+0xd0], R28 ;  /* 0x0000d01c01007387 */ /* 0x0003e20000100a00 */
[----:B-----5:R-:W-:-:S03]  /*1d1c0*/  IMAD.WIDE R30, R243, 0x4, R68 ;  /* 0x00000004f31e7825 */ /* 0x020fc600078e0244 */
[----:B------:R4:W-:Y:S01]  /*1d1d0*/  LDGSTS.E [R25+-0x4bff8], desc[UR48][R32.64], !P1 ;  /* 0xb400800020197fae */ /* 0x0009e2000c921870 */
[----:B------:R-:W3:Y:S01]  /*1d1e0*/  LDC R68, c[0x0][0x230] ;  /* 0x00008c00ff447b82 */ /* 0x000ee20000000800 */
[----:B-1----:R-:W-:Y:S02]  /*1d1f0*/  IMAD.WIDE R28, R243, 0x4, R212 ;  /* 0x00000004f31c7825 */ /* 0x002fe400078e02d4 */
[----:B------:R1:W-:Y:S01]  /*1d200*/  STL.64 [R1+0xc8], R10 ;  /* 0x0000c80a01007387 */ /* 0x0003e20000100a00 */
[----:B------:R-:W-:-:S04]  /*1d210*/  IADD3 R67, R6, 0x100000, RZ ;  /* 0x0010000006437810 */ /* 0x000fc80007ffe0ff */
[----:B------:R-:W5:Y:S01]  /*1d220*/  LDC R212, c[0x0][0x230] ;  /* 0x00008c00ffd47b82 */ /* 0x000f620000000800 */
[----:B----4-:R-:W-:Y:S01]  /*1d230*/  IADD3 R25, R27, -0x151, RZ ;  /* 0xfffffeaf1b197810 */ /* 0x010fe20007ffe0ff */
[----:B------:R4:W-:Y:S04]  /*1d240*/  LDGSTS.E [R24+-0x47ff8], desc[UR48][R30.64], !P1 ;  /* 0xb80080001e187fae */ /* 0x0009e8000c921870 */
[----:B------:R-:W-:Y:S02]  /*1d250*/  STL.64 [R1+0xc0], R32 ;  /* 0x0000c02001007387 */ /* 0x000fe40000100a00 */
[----:B------:R-:W3:Y:S01]  /*1d260*/  LDC R27, c[0x0][0x230] ;  /* 0x00008c00ff1b7b82 */ /* 0x000ee20000000800 */
[----:B-1----:R-:W-:Y:S01]  /*1d270*/  IMAD.WIDE R10, R243, 0x4, R214 ;  /* 0x00000004f30a7825 */ /* 0x002fe200078e02d6 */
[----:B------:R1:W-:Y:S01]  /*1d280*/  LDGSTS.E [R13+-0x43ff8], desc[UR48][R28.64], !P1 ;  /* 0xbc0080001c0d7fae */ /* 0x0003e2000c921870 */
[----:B------:R-:W-:-:S02]  /*1d290*/  ISETP.GE.U32.AND P1, PT, R25, 0x7ffffe70, PT ;  /* 0x7ffffe701900780c */ /* 0x000fc40003f26070 */
[----:B------:R-:W-:Y:S01]  /*1d2a0*/  VIADD R25, R5, 0x100000 ;  /* 0x0010000005197836 */ /* 0x000fe20000000000 */
[----:B------:R4:W-:Y:S04]  /*1d2b0*/  STL.64 [R1+0xb8], R30 ;  /* 0x0000b81e01007387 */ /* 0x0009e80000100a00 */
[----:B------:R1:W-:Y:S04]  /*1d2c0*/  STL.64 [R1+0xb0], R28 ;  /* 0x0000b01c01007387 */ /* 0x0003e80000100a00 */
[----:B------:R2:W-:Y:S01]  /*1d2d0*/  STL.64 [R1+0xa8], R10 ;  /* 0x0000a80a01007387 */ /* 0x0005e20000100a00 */
[----:B----4-:R-:W-:-:S03]  /*1d2e0*/  IMAD.WIDE R30, R243, 0x4, R126 ;  /* 0x00000004f31e7825 */ /* 0x010fc600078e027e */
[----:B------:R2:W-:Y:S04]  /*1d2f0*/  LDGSTS.E [R12+-0x4fff4], desc[UR48][R10.64], !P2 ;  /* 0xb000c0000a0c7fae */ /* 0x0005e8000d121870 */
[----:B------:R4:W-:Y:S01]  /*1d300*/  LDGSTS.E [R25+-0x4bff4], desc[UR48][R30.64], !P2 ;  /* 0xb400c0001e197fae */ /* 0x0009e2000d121870 */
[----:B-1----:R-:W-:-:S04]  /*1d310*/  IMAD.WIDE R28, R243, 0x4, R220 ;  /* 0x00000004f31c7825 */ /* 0x002fc800078e02dc */
[----:B--2---:R-:W-:-:S04]  /*1d320*/  IMAD.WIDE R10, R243, 0x4, R38 ;  /* 0x00000004f30a7825 */ /* 0x004fc800078e0226 */
[----:B----4-:R-:W-:Y:S01]  /*1d330*/  VIADD R25, R26, 0xfffffeae ;  /* 0xfffffeae1a197836 */ /* 0x010fe20000000000 */
[----:B------:R1:W-:Y:S01]  /*1d340*/  LDGSTS.E [R24+-0x47ff4], desc[UR48][R10.64], !P2 ;  /* 0xb800c0000a187fae */ /* 0x0003e2000d121870 */
[----:B------:R-:W2:Y:S01]  /*1d350*/  LDC R26, c[0x0][0x230] ;  /* 0x00008c00ff1a7b82 */ /* 0x000ea20000000800 */
[----:B------:R-:W-:Y:S02]  /*1d360*/  IADD3 R12, R9, 0x100000, RZ ;  /* 0x00100000090c7810 */ /* 0x000fe40007ffe0ff */
[----:B------:R4:W-:Y:S01]  /*1d370*/  LDGSTS.E [R13+-0x43ff4], desc[UR48][R240.64], !P2 ;  /* 0xbc00c000f00d7fae */ /* 0x0009e2000d121870 */
[----:B------:R-:W-:Y:S01]  /*1d380*/  ISETP.GE.U32.AND P2, PT, R25, 0x7ffffe6f, PT ;  /* 0x7ffffe6f1900780c */ /* 0x000fe20003f46070 */
[----:B------:R-:W-:Y:S01]  /*1d390*/  IMAD.WIDE R32, R243, 0x4, R132 ;  /* 0x00000004f3207825 */ /* 0x000fe200078e0284 */
[----:B------:R-:W-:Y:S01]  /*1d3a0*/  IADD3 R25, R9, 0x100000, RZ ;  /* 0x0010000009197810 */ /* 0x000fe20007ffe0ff */
[----:B------:R5:W-:Y:S01]  /*1d3b0*/  STL.64 [R1+0xa0], R30 ;  /* 0x0000a01e01007387 */ /* 0x000be20000100a00 */
[C---:B------:R-:W-:Y:S01]  /*1d3c0*/  IADD3 R65, R6.reuse, 0x100000, RZ ;  /* 0x0010000006417810 */ /* 0x040fe20007ffe0ff */
[----:B------:R-:W-:-:S02]  /*1d3d0*/  VIADD R66, R6, 0x100000 ;  /* 0x0010000006427836 */ /* 0x000fc40000000000 */
[----:B------:R-:W-:Y:S01]  /*1d3e0*/  VIADD R105, R6, 0x100000 ;  /* 0x0010000006697836 */ /* 0x000fe20000000000 */
[----:B------:R3:W-:Y:S01]  /*1d3f0*/  STL.64 [R1+0x88], R28 ;  /* 0x0000881c01007387 */ /* 0x0007e20000100a00 */
[C---:B-1----:R-:W-:Y:S01]  /*1d400*/  VIADD R24, R9.reuse, 0x100000 ;  /* 0x0010000009187836 */ /* 0x042fe20000000000 */
[----:B------:R-:W-:Y:S01]  /*1d410*/  IADD3 R115, R4, 0x100000, RZ ;  /* 0x0010000004737810 */ /* 0x000fe20007ffe0ff */
[----:B------:R-:W-:Y:S01]  /*1d420*/  VIADD R64, R6, 0x100000 ;  /* 0x0010000006407836 */ /* 0x000fe20000000000 */
[----:B------:R3:W-:Y:S01]  /*1d430*/  LDGSTS.E [R12+-0x60000], desc[UR48][R28.64], !P1 ;  /* 0xa00000001c0c7fae */ /* 0x0007e2000c921870 */
[----:B----4-:R-:W-:Y:S01]  /*1d440*/  IADD3 R13, R9, 0x100000, RZ ;  /* 0x00100000090d7810 */ /* 0x010fe20007ffe0ff */
[C---:B------:R-:W-:Y:S01]  /*1d450*/  VIADD R114, R4.reuse, 0x100000 ;  /* 0x0010000004727836 */ /* 0x040fe20000000000 */
[----:B------:R-:W-:Y:S01]  /*1d460*/  IADD3 R113, R4, 0x100000, RZ ;  /* 0x0010000004717810 */ /* 0x000fe20007ffe0ff */
[C---:B-----5:R-:W-:Y:S01]  /*1d470*/  IMAD.WIDE R30, R243.reuse, 0x4, R40 ;  /* 0x00000004f31e7825 */ /* 0x060fe200078e0228 */
[----:B------:R1:W-:Y:S01]  /*1d480*/  LDGSTS.E [R25+-0x5c000], desc[UR48][R32.64], !P1 ;  /* 0xa400000020197fae */ /* 0x0003e2000c921870 */
[----:B------:R-:W4:Y:S03]  /*1d490*/  LDC R132, c[0x0][0x230] ;  /* 0x00008c00ff847b82 */ /* 0x000f260000000800 */
[----:B------:R5:W-:Y:S01]  /*1d4a0*/  STL.64 [R1+0xaf0], R10 ;  /* 0x000af00a01007387 */ /* 0x000be20000100a00 */
[----:B---3--:R-:W-:-:S03]  /*1d4b0*/  IMAD.WIDE R28, R243, 0x4, R128 ;  /* 0x00000004f31c7825 */ /* 0x008fc600078e0280 */
[----:B------:R3:W-:Y:S01]  /*1d4c0*/  LDGSTS.E [R24+-0x58000], desc[UR48][R30.64], !P1 ;  /* 0xa80000001e187fae */ /* 0x0007e2000c921870 */
[----:B-1----:R-:W-:-:S03]  /*1d4d0*/  VIADD R25, R27, 0xfffffead ;  /* 0xfffffead1b197836 */ /* 0x002fc60000000000 */
[----:B------:R-:W-:Y:S01]  /*1d4e0*/  STL.64 [R1+0xaf8], R240 ;  /* 0x000af8f001007387 */ /* 0x000fe20000100a00 */
[----:B------:R-:W1:Y:S01]  /*1d4f0*/  LDC R27, c[0x0][0x230] ;  /* 0x00008c00ff1b7b82 */ /* 0x000e620000000800 */
[----:B-----5:R-:W-:Y:S02]  /*1d500*/  IMAD.WIDE R10, R243, 0x4, R130 ;  /* 0x00000004f30a7825 */ /* 0x020fe400078e0282 */
[----:B------:R5:W-:Y:S01]  /*1d510*/  LDGSTS.E [R13+-0x54000], desc[UR48][R28.64], !P1 ;  /* 0xac0000001c0d7fae */ /* 0x000be2000c921870 */
[----:B------:R-:W-:Y:S02]  /*1d520*/  ISETP.GE.U32.AND P1, PT, R25, 0x7ffffe6e, PT ;  /* 0x7ffffe6e1900780c */ /* 0x000fe40003f26070 */
[----:B------:R-:W-:Y:S01]  /*1d530*/  IADD3 R25, R9, 0x100000, RZ ;  /* 0x0010000009197810 */ /* 0x000fe20007ffe0ff */
[----:B------:R3:W-:Y:S04]  /*1d540*/  STL.64 [R1+0x78], R32 ;  /* 0x0000782001007387 */ /* 0x0007e80000100a00 */
[----:B------:R2:W-:Y:S04]  /*1d550*/  STL.64 [R1+0x70], R30 ;  /* 0x0000701e01007387 */ /* 0x0005e80000100a00 */
[----:B------:R5:W-:Y:S01]  /*1d560*/  STL.64 [R1+0x68], R28 ;  /* 0x0000681c01007387 */ /* 0x000be20000100a00 */
[----:B---3--:R-:W-:-:S03]  /*1d570*/  IMAD.WIDE R32, R243, 0x4, R138 ;  /* 0x00000004f3207825 */ /* 0x008fc600078e028a */
[----:B------:R3:W-:Y:S01]  /*1d580*/  STL.64 [R1+0x58], R10 ;  /* 0x0000580a01007387 */ /* 0x0007e20000100a00 */
[----:B--2---:R-:W-:-:S03]  /*1d590*/  IMAD.WIDE R30, R243, 0x4, R42 ;  /* 0x00000004f31e7825 */ /* 0x004fc600078e022a */
[----:B------:R3:W-:Y:S01]  /*1d5a0*/  LDGSTS.E [R12+-0x5fffc], desc[UR48][R10.64], !P2 ;  /* 0xa00040000a0c7fae */ /* 0x0007e2000d121870 */
[----:B-----5:R-:W-:-:S03]  /*1d5b0*/  IMAD.WIDE R28, R243, 0x4, R134 ;  /* 0x00000004f31c7825 */ /* 0x020fc600078e0286 */
[----:B------:R-:W-:Y:S04]  /*1d5c0*/  STL.64 [R1+0x50], R32 ;  /* 0x0000502001007387 */ /* 0x000fe80000100a00 */
[----:B------:R2:W-:Y:S04]  /*1d5d0*/  LDGSTS.E [R25+-0x5bffc], desc[UR48][R32.64], !P2 ;  /* 0xa400400020197fae */ /* 0x0005e8000d121870 */
[----:B------:R5:W-:Y:S01]  /*1d5e0*/  STL.64 [R1+0x48], R30 ;  /* 0x0000481e01007387 */ /* 0x000be20000100a00 */
[----:B---3--:R-:W-:-:S03]  /*1d5f0*/  IMAD.WIDE R10, R243, 0x4, R136 ;  /* 0x00000004f30a7825 */ /* 0x008fc600078e0288 */
[----:B------:R5:W-:Y:S04]  /*1d600*/  LDGSTS.E [R24+-0x57ffc], desc[UR48][R30.64], !P2 ;  /* 0xa80040001e187fae */ /* 0x000be8000d121870 */
[----:B------:R3:W-:Y:S01]  /*1d610*/  STL.64 [R1+0x38], R28 ;  /* 0x0000381c01007387 */ /* 0x0007e20000100a00 */
[----:B--2---:R-:W-:Y:S02]  /*1d620*/  VIADD R25, R26, 0xfffffeac ;  /* 0xfffffeac1a197836 */ /* 0x004fe40000000000 */
[C---:B------:R-:W-:Y:S01]  /*1d630*/  IMAD.WIDE R240, R243.reuse, 0x4, R44 ;  /* 0x00000004f3f07825 */ /* 0x040fe200078e022c */
[----:B------:R3:W-:Y:S01]  /*1d640*/  LDGSTS.E [R13+-0x53ffc], desc[UR48][R28.64], !P2 ;  /* 0xac0040001c0d7fae */ /* 0x0007e2000d121870 */
[----:B------:R-:W2:Y:S02]  /*1d650*/  LDC R26, c[0x0][0x230] ;  /* 0x00008c00ff1a7b82 */ /* 0x000ea40000000800 */
[----:B-----5:R-:W-:Y:S01]  /*1d660*/  IMAD.WIDE R30, R243, 0x4, R142 ;  /* 0x00000004f31e7825 */ /* 0x020fe200078e028e */
[----:B------:R-:W-:Y:S01]  /*1d670*/  STL.64 [R1+0x30], R10 ;  /* 0x0000300a01007387 */ /* 0x000fe20000100a00 */
[----:B------:R-:W-:-:S02]  /*1d680*/  ISETP.GE.U32.AND P2, PT, R25, 0x7ffffe6d, PT ;  /* 0x7ffffe6d1900780c */ /* 0x000fc40003f46070 */
[C---:B------:R-:W-:Y:S01]  /*1d690*/  IADD3 R33, R9.reuse, 0x100000, RZ ;  /* 0x0010000009217810 */ /* 0x040fe20007ffe0ff */
[----:B------:R-:W-:Y:S01]  /*1d6a0*/  LDGSTS.E [R12+-0x5fff8], desc[UR48][R10.64], !P1 ;  /* 0xa00080000a0c7fae */ /* 0x000fe2000c921870 */
[----:B------:R-:W-:Y:S01]  /*1d6b0*/  VIADD R32, R9, 0x100000 ;  /* 0x0010000009207836 */ /* 0x000fe20000000000 */
[----:B------:R-:W5:Y:S01]  /*1d6c0*/  LDC R44, c[0x0][0x230] ;  /* 0x00008c00ff2c7b82 */ /* 0x000f620000000800 */
[----:B---3--:R-:W-:Y:S01]  /*1d6d0*/  IMAD.WIDE R28, R243, 0x4, R144 ;  /* 0x00000004f31c7825 */ /* 0x008fe200078e0290 */
[----:B------:R-:W-:-:S04]  /*1d6e0*/  IADD3 R25, R9, 0x100000, RZ ;  /* 0x0010000009197810 */ /* 0x000fc80007ffe0ff */
[----:B------:R3:W-:Y:S04]  /*1d6f0*/  STL.64 [R1+0x28], R28 ;  /* 0x0000281c01007387 */ /* 0x0007e80000100a00 */
[----:B------:R-:W4:Y:S04]  /*1d700*/  LDL.LU.64 R154, [R1] ;  /* 0x00000000019a7983 */ /* 0x000f280000300a00 */
[----:B------:R-:W-:Y:S04]  /*1d710*/  STL.64 [R1+0x8], R30 ;  /* 0x0000081e01007387 */ /* 0x000fe80000100a00 */
[----:B------:R-:W2:Y:S04]  /*1d720*/  LDL.LU.64 R152, [R1+0x20] ;  /* 0x0000200001987983 */ /* 0x000ea80000300a00 */
[----:B------:R-:W5:Y:S04]  /*1d730*/  LDL.LU.64 R160, [R1+0x40] ;  /* 0x0000400001a07983 */ /* 0x000f680000300a00 */
[----:B------:R-:W5:Y:S04]  /*1d740*/  LDL.LU.64 R162, [R1+0x60] ;  /* 0x0000600001a27983 */ /* 0x000f680000300a00 */
[----:B------:R-:W5:Y:S04]  /*1d750*/  LDL.LU.64 R156, [R1+0x80] ;  /* 0x00008000019c7983 */ /* 0x000f680000300a00 */
[----:B------:R3:W-:Y:S04]  /*1d760*/  LDGSTS.E [R25+-0x5bff8], desc[UR48][R28.64], !P1 ;  /* 0xa40080001c197fae */ /* 0x0007e8000c921870 */
[----:B------:R-:W5:Y:S04]  /*1d770*/  LDL.LU.64 R150, [R1+0xd8] ;  /* 0x0000d80001967983 */ /* 0x000f680000300a00 */
[----:B------:R-:W-:Y:S04]  /*1d780*/  LDGSTS.E [R24+-0x57ff8], desc[UR48][R240.64], !P1 ;  /* 0xa8008000f0187fae */ /* 0x000fe8000c921870 */
[----:B------:R1:W-:Y:S01]  /*1d790*/  STL.64 [R1+0xb00], R240 ;  /* 0x000b00f001007387 */ /* 0x0003e20000100a00 */
[----:B---3--:R-:W3:Y:S01]  /*1d7a0*/  LDC R29, c[0x0][0x230] ;  /* 0x00008c00ff1d7b82 */ /* 0x008ee20000000800 */
[----:B------:R-:W-:-:S04]  /*1d7b0*/  IMAD.WIDE R10, R243, 0x4, R140 ;  /* 0x00000004f30a7825 */ /* 0x000fc800078e028c */
[----:B-1----:R-:W-:Y:S01]  /*1d7c0*/  VIADD R25, R27, 0xfffffe8f ;  /* 0xfffffe8f1b197836 */ /* 0x002fe20000000000 */
[----:B------:R-:W-:Y:S02]  /*1d7d0*/  LDGSTS.E [R13+-0x53ff8], desc[UR48][R10.64], !P1 ;  /* 0xac0080000a0d7fae */ /* 0x000fe4000c921870 */
[----:B------:R-:W1:Y:S02]  /*1d7e0*/  LDC R28, c[0x0][0x230] ;  /* 0x00008c00ff1c7b82 */ /* 0x000e640000000800 */
[----:B------:R-:W3:Y:S01]  /*1d7f0*/  LDL.LU.64 R240, [R1+0x8] ;  /* 0x0000080001f07983 */ /* 0x000ee20000300a00 */
[----:B------:R-:W-:Y:S02]  /*1d800*/  ISETP.GE.U32.AND P1, PT, R25, 0x7ffffe50, PT ;  /* 0x7ffffe501900780c */ /* 0x000fe40003f26070 */
[C---:B------:R-:W-:Y:S02]  /*1d810*/  IADD3 R25, R9.reuse, 0x100000, RZ ;  /* 0x0010000009197810 */ /* 0x040fe40007ffe0ff */
[C---:B------:R-:W-:Y:S01]  /*1d820*/  IADD3 R27, R9.reuse, 0x100000, RZ ;  /* 0x00100000091b7810 */ /* 0x040fe20007ffe0ff */
[----:B------:R-:W-:Y:S01]  /*1d830*/  STL.64 [R1+0xb08], R10 ;  /* 0x000b080a01007387 */ /* 0x000fe20000100a00 */
[C---:B------:R-:W-:Y:S01]  /*1d840*/  VIADD R43, R9.reuse, 0x100000 ;  /* 0x00100000092b7836 */ /* 0x040fe20000000000 */
[C---:B------:R-:W-:Y:S01]  /*1d850*/  IADD3 R42, R9.reuse, 0x100000, RZ ;  /* 0x00100000092a7810 */ /* 0x040fe20007ffe0ff */
[----:B------:R-:W-:Y:S01]  /*1d860*/  VIADD R41, R9, 0x100000 ;  /* 0x0010000009297836 */ /* 0x000fe20000000000 */
[----:B------:R-:W-:Y:S01]  /*1d870*/  IADD3 R40, R6, 0x100000, RZ ;  /* 0x0010000006287810 */ /* 0x000fe20007ffe0ff */
[----:B------:R-:W-:-:S02]  /*1d880*/  VIADD R112, R4, 0x100000 ;  /* 0x0010000004707836 */ /* 0x000fc40000000000 */
[C---:B------:R-:W-:Y:S01]  /*1d890*/  VIADD R123, R4.reuse, 0x100000 ;  /* 0x00100000047b7836 */ /* 0x040fe20000000000 */
[C---:B------:R-:W-:Y:S01]  /*1d8a0*/  IADD3 R122, R4.reuse, 0x100000, RZ ;  /* 0x00100000047a7810 */ /* 0x040fe20007ffe0ff */
[C---:B------:R-:W-:Y:S01]  /*1d8b0*/  VIADD R121, R4.reuse, 0x100000 ;  /* 0x0010000004797836 */ /* 0x040fe20000000000 */
[C---:B------:R-:W-:Y:S02]  /*1d8c0*/  IADD3 R120, R4.reuse, 0x100000, RZ ;  /* 0x0010000004787810 */ /* 0x040fe40007ffe0ff */
[C---:B------:R-:W-:Y:S01]  /*1d8d0*/  IADD3 R131, R4.reuse, 0x100000, RZ ;  /* 0x0010000004837810 */ /* 0x040fe20007ffe0ff */
[C---:B------:R-:W-:Y:S01]  /*1d8e0*/  VIADD R130, R4.reuse, 0x100000 ;  /* 0x0010000004827836 */ /* 0x040fe20000000000 */
[C---:B------:R-:W-:Y:S01]  /*1d8f0*/  IADD3 R129, R4.reuse, 0x100000, RZ ;  /* 0x0010000004817810 */ /* 0x040fe20007ffe0ff */
[----:B------:R-:W-:Y:S01]  /*1d900*/  VIADD R128, R4, 0x100000 ;  /* 0x0010000004807836 */ /* 0x000fe20000000000 */
[----:B------:R-:W5:Y:S01]  /*1d910*/  LDC R140, c[0x0][0x230] ;  /* 0x00008c00ff8c7b82 */ /* 0x000f620000000800 */
[----:B--2---:R-:W-:Y:S01]  /*1d920*/  IMAD.WIDE R30, R243, 0x4, R152 ;  /* 0x00000004f31e7825 */ /* 0x004fe200078e0298 */
[----:B---3--:R-:W-:Y:S04]  /*1d930*/  LDGSTS.E [R12+-0x5fff4], desc[UR48][R240.64], !P2 ;  /* 0xa000c000f00c7fae */ /* 0x008fe8000d121870 */
[----:B------:R2:W-:Y:S04]  /*1d940*/  LDGSTS.E [R25+-0x5bff4], desc[UR48][R250.64], !P2 ;  /* 0xa400c000fa197fae */ /* 0x0005e8000d121870 */
[----:B------:R-:W-:Y:S04]  /*1d950*/  LDGSTS.E [R24+-0x57ff4], desc[UR48][R248.64], !P2 ;  /* 0xa800c000f8187fae */ /* 0x000fe8000d121870 */
[----:B------:R-:W-:Y:S01]  /*1d960*/  LDGSTS.E [R13+-0x53ff4], desc[UR48][R246.64], !P2 ;  /* 0xac00c000f60d7fae */ /* 0x000fe2000d121870 */
[----:B--2---:R-:W-:-:S03]  /*1d970*/  VIADD R25, R26, 0xfffffe8e ;  /* 0xfffffe8e1a197836 */ /* 0x004fc60000000000 */
[----:B------:R2:W-:Y:S01]  /*1d980*/  LDGSTS.E [R12+-0x50000], desc[UR48][R236.64], !P1 ;  /* 0xb0000000ec0c7fae */ /* 0x0005e2000c921870 */
[----:B------:R-:W-:Y:S01]  /*1d990*/  VIADD R26, R9, 0x100000 ;  /* 0x00100000091a7836 */ /* 0x000fe20000000000 */
[----:B------:R-:W-:Y:S02]  /*1d9a0*/  ISETP.GE.U32.AND P2, PT, R25, 0x7ffffe4f, PT ;  /* 0x7ffffe4f1900780c */ /* 0x000fe40003f46070 */
[----:B------:R3:W-:Y:S01]  /*1d9b0*/  LDGSTS.E [R27+-0x4c000], desc[UR48][R234.64], !P1 ;  /* 0xb4000000ea1b7fae */ /* 0x0007e2000c921870 */
[----:B------:R-:W-:-:S03]  /*1d9c0*/  IADD3 R25, R9, 0x100000, RZ ;  /* 0x0010000009197810 */ /* 0x000fc60007ffe0ff */
[----:B------:R-:W-:Y:S01]  /*1d9d0*/  STL.64 [R1+0xb10], R240 ;  /* 0x000b10f001007387 */ /* 0x000fe20000100a00 */
[----:B--2---:R-:W-:-:S03]  /*1d9e0*/  IMAD.WIDE R12, R243, 0x4, R224 ;  /* 0x00000004f30c7825 */ /* 0x004fc600078e02e0 */
[----:B------:R-:W-:Y:S01]  /*1d9f0*/  STL.64 [R1+0xb18], R250 ;  /* 0x000b18fa01007387 */ /* 0x000fe20000100a00 */
[----:B---3--:R-:W-:-:S03]  /*1da00*/  VIADD R27, R29, 0xfffffe8d ;  /* 0xfffffe8d1d1b7836 */ /* 0x008fc60000000000 */
[----:B------:R-:W-:Y:S04]  /*1da10*/  LDGSTS.E [R26+-0x48000], desc[UR48][R232.64], !P1 ;  /* 0xb8000000e81a7fae */ /* 0x000fe8000c921870 */
[----:B------:R-:W-:Y:S04]  /*1da20*/  STL.64 [R1+0xb20], R248 ;  /* 0x000b20f801007387 */ /* 0x000fe80000100a00 */
[----:B------:R-:W-:Y:S01]  /*1da30*/  LDGSTS.E [R25+-0x44000], desc[UR48][R12.64], !P1 ;  /* 0xbc0000000c197fae */ /* 0x000fe2000c921870 */
[----:B------:R-:W-:Y:S02]  /*1da40*/  ISETP.GE.U32.AND P1, PT, R27, 0x7ffffe4e, PT ;  /* 0x7ffffe4e1b00780c */ /* 0x000fe40003f26070 */
[----:B------:R-:W-:Y:S01]  /*1da50*/  IADD3 R27, R9, 0x100000, RZ ;  /* 0x00100000091b7810 */ /* 0x000fe20007ffe0ff */
[----:B------:R-:W-:Y:S04]  /*1da60*/  STL.64 [R1+0xb28], R246 ;  /* 0x000b28f601007387 */ /* 0x000fe80000100a00 */
[----:B------:R2:W-:Y:S04]  /*1da70*/  STL.64 [R1+0xb30], R236 ;  /* 0x000b30ec01007387 */ /* 0x0005e80000100a00 */
[----:B------:R-:W-:Y:S04]  /*1da80*/  STL.64 [R1+0xb38], R234 ;  /* 0x000b38ea01007387 */ /* 0x000fe80000100a00 */
[----:B------:R-:W-:Y:S04]  /*1da90*/  STL.64 [R1+0xb40], R232 ;  /* 0x000b40e801007387 */ /* 0x000fe80000100a00 */
[----:B------:R-:W-:Y:S04]  /*1daa0*/  STL.64 [R1+0xb48], R12 ;  /* 0x000b480c01007387 */ /* 0x000fe80000100a00 */
[----:B------:R-:W-:Y:S04]  /*1dab0*/  LDGSTS.E [R24+-0x4fffc], desc[UR48][R14.64], !P2 ;  /* 0xb00040000e187fae */ /* 0x000fe8000d121870 */
[----:B------:R-:W-:Y:S04]  /*1dac0*/  STL.64 [R1+0xb50], R14 ;  /* 0x000b500e01007387 */ /* 0x000fe80000100a00 */
[----:B------:R1:W-:Y:S04]  /*1dad0*/  LDGSTS.E [R27+-0x4bffc], desc[UR48][R16.64], !P2 ;  /* 0xb4004000101b7fae */ /* 0x0003e8000d121870 */
[----:B------:R-:W-:Y:S04]  /*1dae0*/  STL.64 [R1+0xb58], R16 ;  /* 0x000b581001007387 */ /* 0x000fe80000100a00 */
[----:B------:R-:W-:Y:S01]  /*1daf0*/  STL.64 [R1+0xb60], R18 ;  /* 0x000b601201007387 */ /* 0x000fe20000100a00 */
[----:B-1----:R-:W-:-:S03]  /*1db00*/  VIADD R27, R28, 0xfffffe8c ;  /* 0xfffffe8c1c1b7836 */ /* 0x002fc60000000000 */
[----:B------:R-:W-:Y:S04]  /*1db10*/  STL.64 [R1+0xb68], R20 ;  /* 0x000b681401007387 */ /* 0x000fe80000100a00 */
[----:B------:R-:W-:Y:S04]  /*1db20*/  STL.64 [R1+0xb70], R22 ;  /* 0x000b701601007387 */ /* 0x000fe80000100a00 */
[----:B------:R1:W-:Y:S04]  /*1db30*/  LDGSTS.E [R26+-0x47ffc], desc[UR48][R18.64], !P2 ;  /* 0xb8004000121a7fae */ /* 0x0003e8000d121870 */
[----:B------:R-:W3:Y:S04]  /*1db40*/  LDL.LU.64 R76, [R1+0x100] ;  /* 0x00010000014c7983 */ /* 0x000ee80000300a00 */
[----:B------:R-:W-:Y:S01]  /*1db50*/  LDGSTS.E [R25+-0x43ffc], desc[UR48][R20.64], !P2 ;  /* 0xbc00400014197fae */ /* 0x000fe2000d121870 */
[----:B------:R-:W-:-:S03]  /*1db60*/  ISETP.GE.U32.AND P2, PT, R27, 0x7ffffe4d, PT ;  /* 0x7ffffe4d1b00780c */ /* 0x000fc60003f46070 */
[----:B------:R-:W2:Y:S01]  /*1db70*/  LDL.LU.64 R158, [R1+0x118] ;  /* 0x00011800019e7983 */ /* 0x000ea20000300a00 */
[----:B----4-:R-:W-:-:S03]  /*1db80*/  IMAD.WIDE R28, R243, 0x4, R154 ;  /* 0x00000004f31c7825 */ /* 0x010fc600078e029a */
[----:B------:R4:W-:Y:S01]  /*1db90*/  LDGSTS.E [R24+-0x4fff8], desc[UR48][R22.64], !P1 ;  /* 0xb000800016187fae */ /* 0x0009e2000c921870 */
[----:B-1----:R-:W-:-:S03]  /*1dba0*/  IMAD.WIDE R26, R243, 0x4, R238 ;  /* 0x00000004f31a7825 */ /* 0x002fc600078e02ee */
[----:B------:R-:W2:Y:S04]  /*1dbb0*/  LDL.LU.64 R154, [R1+0x130] ;  /* 0x00013000019a7983 */ /* 0x000ea80000300a00 */
[----:B------:R-:W2:Y:S01]  /*1dbc0*/  LDL.LU.64 R152, [R1+0x138] ;  /* 0x0001380001987983 */ /* 0x000ea20000300a00 */
[----:B----4-:R-:W-:-:S05]  /*1dbd0*/  IMAD.WIDE R24, R243, 0x4, R228 ;  /* 0x00000004f3187825 */ /* 0x010fca00078e02e4 */
[----:B------:R1:W-:Y:S04]  /*1dbe0*/  LDGSTS.E [R35+-0x4bff8], desc[UR48][R24.64], !P1 ;  /* 0xb400800018237fae */ /* 0x0003e8000c921870 */
[----:B------:R-:W-:Y:S04]  /*1dbf0*/  STL.64 [R1+0xb78], R24 ;  /* 0x000b781801007387 */ /* 0x000fe80000100a00 */
[----:B------:R5:W-:Y:S01]  /*1dc00*/  LDGSTS.E [R34+-0x47ff8], desc[UR48][R26.64], !P1 ;  /* 0xb80080001a227fae */ /* 0x000be2000c921870 */
[----:B-1----:R-:W-:-:S03]  /*1dc10*/  IADD3 R35, R36, -0x155, RZ ;  /* 0xfffffeab24237810 */ /* 0x002fc60007ffe0ff */
[----:B------:R-:W-:Y:S04]  /*1dc20*/  STL.64 [R1+0xb80], R26 ;  /* 0x000b801a01007387 */ /* 0x000fe80000100a00 */
[----:B------:R-:W-:Y:S01]  /*1dc30*/  LDGSTS.E [R33+-0x43ff8], desc[UR48][R28.64], !P1 ;  /* 0xbc0080001c217fae */ /* 0x000fe2000c921870 */
[----:B------:R-:W-:-:S03]  /*1dc40*/  ISETP.GE.U32.AND P1, PT, R35, 0x7ffffe6c, PT ;  /* 0x7ffffe6c2300780c */ /* 0x000fc60003f26070 */
[----:B------:R-:W-:Y:S01]  /*1dc50*/  STL.64 [R1+0xb88], R28 ;  /* 0x000b881c01007387 */ /* 0x000fe20000100a00 */
[----:B-----5:R-:W-:-:S03]  /*1dc60*/  IMAD.WIDE R34, R243, 0x4, R162 ;  /* 0x00000004f3227825 */ /* 0x020fc600078e02a2 */
[----:B------:R1:W-:Y:S01]  /*1dc70*/  LDGSTS.E [R32+-0x4fff4], desc[UR48][R30.64], !P2 ;  /* 0xb000c0001e207fae */ /* 0x0003e2000d121870 */
[----:B------:R-:W-:-:S03]  /*1dc80*/  IMAD.WIDE R36, R243, 0x4, R156 ;  /* 0x00000004f3247825 */ /* 0x000fc600078e029c */
[----:B------:R4:W-:Y:S01]  /*1dc90*/  STL.64 [R1+0xb90], R30 ;  /* 0x000b901e01007387 */ /* 0x0009e20000100a00 */
[----:B------:R-:W-:-:S03]  /*1dca0*/  IMAD.WIDE R38, R243, 0x4, R150 ;  /* 0x00000004f3267825 */ /* 0x000fc600078e0296 */
[----:B------:R-:W-:Y:S01]  /*1dcb0*/  STL.64 [R1+0xac8], R8 ;  /* 0x000ac80801007387 */ /* 0x000fe20000100a00 */
[----:B-1----:R-:W-:-:S03]  /*1dcc0*/  IMAD.WIDE R32, R243, 0x4, R160 ;  /* 0x00000004f3207825 */ /* 0x002fc600078e02a0 */
[----:B------:R-:W5:Y:S04]  /*1dcd0*/  LDL.LU.64 R160, [R1+0x150] ;  /* 0x0001500001a07983 */ /* 0x000f680000300a00 */
[----:B------:R-:W4:Y:S04]  /*1dce0*/  LDL.LU.64 R162, [R1+0x248] ;  /* 0x0002480001a27983 */ /* 0x000f280000300a00 */
[----:B------:R-:W4:Y:S04]  /*1dcf0*/  LDL.LU.64 R156, [R1+0x258] ;  /* 0x00025800019c7983 */ /* 0x000f280000300a00 */
[----:B------:R-:W4:Y:S04]  /*1dd00*/  LDL.LU.64 R150, [R1+0x268] ;  /* 0x0002680001967983 */ /* 0x000f280000300a00 */
[----:B------:R1:W-:Y:S04]  /*1dd10*/  LDGSTS.E [R43+-0x4bff4], desc[UR48][R32.64], !P2 ;  /* 0xb400c000202b7fae */ /* 0x0003e8000d121870 */
[----:B------:R-:W-:Y:S04]  /*1dd20*/  LDGSTS.E [R42+-0x47ff4], desc[UR48][R34.64], !P2 ;  /* 0xb800c000222a7fae */ /* 0x000fe8000d121870 */
[----:B------:R-:W-:Y:S01]  /*1dd30*/  LDGSTS.E [R41+-0x43ff4], desc[UR48][R36.64], !P2 ;  /* 0xbc00c00024297fae */ /* 0x000fe2000d121870 */
[----:B-1----:R-:W-:-:S03]  /*1dd40*/  VIADD R43, R44, 0xfffffeaa ;  /* 0xfffffeaa2c2b7836 */ /* 0x002fc60000000000 */
[----:B------:R-:W4:Y:S02]  /*1dd50*/  LDL.LU.64 R168, [R1+0x270] ;  /* 0x0002700001a87983 */ /* 0x000f240000300a00 */
[----:B------:R-:W-:Y:S02]  /*1dd60*/  ISETP.GE.U32.AND P2, PT, R43, 0x7ffffe6b, PT ;  /* 0x7ffffe6b2b00780c */ /* 0x000fe40003f46070 */
[----:B------:R3:W-:Y:S02]  /*1dd70*/  LDGSTS.E [R40+-0x60000], desc[UR48][R38.64], !P1 ;  /* 0xa000000026287fae */ /* 0x0007e4000c921870 */
[C---:B---3--:R-:W-:Y:S02]  /*1dd80*/  IMAD.WIDE R40, R243.reuse, 0x4, R76 ;  /* 0x00000004f3287825 */ /* 0x048fe400078e024c */
[----:B------:R-:W1:Y:S03]  /*1dd90*/  LDC R76, c[0x0][0x230] ;  /* 0x00008c00ff4c7b82 */ /* 0x000e660000000800 */
[----:B------:R3:W-:Y:S01]  /*1dda0*/  LDGSTS.E [R51+-0x5c000], desc[UR48][R40.64], !P1 ;  /* 0xa400000028337fae */ /* 0x0007e2000c921870 */
[----:B--2---:R-:W-:-:S03]  /*1ddb0*/  IMAD.WIDE R42, R243, 0x4, R158 ;  /* 0x00000004f32a7825 */ /* 0x004fc600078e029e */
[----:B------:R-:W2:Y:S04]  /*1ddc0*/  LDL.LU.64 R158, [R1+0x278] ;  /* 0x00027800019e7983 */ /* 0x000ea80000300a00 */
[----:B------:R-:W-:Y:S01]  /*1ddd0*/  LDGSTS.E [R50+-0x58000], desc[UR48][R42.64], !P1 ;  /* 0xa80000002a327fae */ /* 0x000fe2000c921870 */
[----:B------:R-:W-:-:S03]  /*1dde0*/  IMAD.WIDE R44, R243, 0x4, R154 ;  /* 0x00000004f32c7825 */ /* 0x000fc600078e029a */
[----:B------:R-:W2:Y:S01]  /*1ddf0*/  LDL.LU.64 R154, [R1+0x280] ;  /* 0x00028000019a7983 */ /* 0x000ea20000300a00 */
[----:B------:R-:W-:Y:S01]  /*1de00*/  IMAD.WIDE R46, R243, 0x4, R152 ;  /* 0x00000004f32e7825 */ /* 0x000fe200078e0298 */
[----:B---3--:R-:W-:Y:S02]  /*1de10*/  IADD3 R51, R52, -0x157, RZ ;  /* 0xfffffea934337810 */ /* 0x008fe40007ffe0ff */
[----:B------:R-:W3:Y:S04]  /*1de20*/  LDL.LU.64 R152, [R1+0x290] ;  /* 0x0002900001987983 */ /* 0x000ee80000300a00 */
[----:B------:R-:W-:Y:S01]  /*1de30*/  LDGSTS.E [R49+-0x54000], desc[UR48][R44.64], !P1 ;  /* 0xac0000002c317fae */ /* 0x000fe2000c921870 */
[----:B------:R-:W-:-:S03]  /*1de40*/  ISETP.GE.U32.AND P1, PT, R51, 0x7ffffe6a, PT ;  /* 0x7ffffe6a3300780c */ /* 0x000fc60003f26070 */
[----:B------:R5:W-:Y:S02]  /*1de50*/  LDGSTS.E [R48+-0x5fffc], desc[UR48][R46.64], !P2 ;  /* 0xa00040002e307fae */ /* 0x000be4000d121870 */
[C---:B-----5:R-:W-:Y:S02]  /*1de60*/  IMAD.WIDE R48, R243.reuse, 0x4, R160 ;  /* 0x00000004f3307825 */ /* 0x060fe400078e02a0 */
[----:B------:R-:W5:Y:S02]  /*1de70*/  LDL.LU.64 R160, [R1+0x298] ;  /* 0x0002980001a07983 */ /* 0x000f640000300a00 */
[C---:B----4-:R-:W-:Y:S02]  /*1de80*/  IMAD.WIDE R50, R243.reuse, 0x4, R162 ;  /* 0x00000004f3327825 */ /* 0x050fe400078e02a2 */
[----:B------:R-:W4:Y:S02]  /*1de90*/  LDL.LU.64 R162, [R1+0x2a0] ;  /* 0x0002a00001a27983 */ /* 0x000f240000300a00 */
[----:B------:R-:W-:-:S02]  /*1dea0*/  IMAD.WIDE R52, R243, 0x4, R156 ;  /* 0x00000004f3347825 */ /* 0x000fc400078e029c */
[----:B------:R-:W4:Y:S02]  /*1deb0*/  LDL.LU.64 R156, [R1+0x2a8] ;  /* 0x0002a800019c7983 */ /* 0x000f240000300a00 */
[----:B------:R-:W-:Y:S02]  /*1dec0*/  IMAD.WIDE R54, R243, 0x4, R150 ;  /* 0x00000004f3367825 */ /* 0x000fe400078e0296 */
[----:B------:R-:W4:Y:S04]  /*1ded0*/  LDL.LU.64 R150, [R1+0x2b8] ;  /* 0x0002b80001967983 */ /* 0x000f280000300a00 */
[----:B------:R1:W-:Y:S04]  /*1dee0*/  LDGSTS.E [R59+-0x5bffc], desc[UR48][R48.64], !P2 ;  /* 0xa4004000303b7fae */ /* 0x0003e8000d121870 */
[----:B------:R-:W-:Y:S04]  /*1def0*/  LDGSTS.E [R58+-0x57ffc], desc[UR48][R50.64], !P2 ;  /* 0xa8004000323a7fae */ /* 0x000fe8000d121870 */
[----:B------:R-:W-:Y:S01]  /*1df00*/  LDGSTS.E [R57+-0x53ffc], desc[UR48][R52.64], !P2 ;  /* 0xac00400034397fae */ /* 0x000fe2000d121870 */
[----:B-1----:R-:W-:-:S03]  /*1df10*/  VIADD R59, R60, 0xfffffea8 ;  /* 0xfffffea83c3b7836 */ /* 0x002fc60000000000 */
[----:B------:R1:W-:Y:S02]  /*1df20*/  LDGSTS.E [R56+-0x5fff8], desc[UR48][R54.64], !P1 ;  /* 0xa000800036387fae */ /* 0x0003e4000c921870 */
[----:B------:R-:W-:Y:S01]  /*1df30*/  ISETP.GE.U32.AND P2, PT, R59, 0x7ffffe69, PT ;  /* 0x7ffffe693b00780c */ /* 0x000fe20003f46070 */
[C---:B-1----:R-:W-:Y:S02]  /*1df40*/  IMAD.WIDE R56, R243.reuse, 0x4, R168 ;  /* 0x00000004f3387825 */ /* 0x042fe400078e02a8 */
[----:B------:R-:W4:Y:S04]  /*1df50*/  LDL.LU.64 R168, [R1+0x2c0] ;  /* 0x0002c00001a87983 */ /* 0x000f280000300a00 */
[----:B------:R1:W-:Y:S02]  /*1df60*/  LDGSTS.E [R67+-0x5bff8], desc[UR48][R56.64], !P1 ;  /* 0xa400800038437fae */ /* 0x0003e4000c921870 */
[----:B-1----:R-:W-:Y:S01]  /*1df70*/  IADD3 R67, R68, -0x175, RZ ;  /* 0xfffffe8b44437810 */ /* 0x002fe20007ffe0ff */
[----:B--2---:R-:W-:-:S02]  /*1df80*/  IMAD.WIDE R58, R243, 0x4, R158 ;  /* 0x00000004f33a7825 */ /* 0x004fc400078e029e */
[----:B------:R-:W2:Y:S04]  /*1df90*/  LDL.LU.64 R158, [R1+0x2c8] ;  /* 0x0002c800019e7983 */ /* 0x000ea80000300a00 */
[----:B------:R-:W-:Y:S01]  /*1dfa0*/  LDGSTS.E [R66+-0x57ff8], desc[UR48][R58.64], !P1 ;  /* 0xa80080003a427fae */ /* 0x000fe2000c921870 */
[----:B------:R-:W-:-:S03]  /*1dfb0*/  IMAD.WIDE R60, R243, 0x4, R154 ;  /* 0x00000004f33c7825 */ /* 0x000fc600078e029a */
[----:B------:R-:W2:Y:S01]  /*1dfc0*/  LDL.LU.64 R154, [R1+0x2e0] ;  /* 0x0002e000019a7983 */ /* 0x000ea20000300a00 */
[----:B---3--:R-:W-:-:S03]  /*1dfd0*/  IMAD.WIDE R62, R243, 0x4, R152 ;  /* 0x00000004f33e7825 */ /* 0x008fc600078e0298 */
        /* <DEDUP_REMOVED lines=59> */
[----:B------:R5:W-:Y:S04]  /*1e390*/  LDGSTS.E [R96+-0x4fff4], desc[UR48][R94.64], !P2 ;  /* 0xb000c0005e607fae */ /* 0x000be8000d121870 */
[----:B------:R-:W-:Y:S01]  /*1e3a0*/  STL.64 [R1+0xab8], R6 ;  /* 0x000ab80601007387 */ /* 0x000fe20000100a00 */
[----:B-----5:R-:W-:-:S03]  /*1e3b0*/  IMAD.WIDE R96, R243, 0x4, R160 ;  /* 0x00000004f3607825 */ /* 0x020fc600078e02a0 */
[----:B------:R-:W5:Y:S01]  /*1e3c0*/  LDL.LU.64 R160, [R1+0x4b0] ;  /* 0x0004b00001a07983 */ /* 0x000f620000300a00 */
[----:B----4-:R-:W-:-:S03]  /*1e3d0*/  IMAD.WIDE R98, R243, 0x4, R162 ;  /* 0x00000004f3627825 */ /* 0x010fc600078e02a2 */
[----:B------:R-:W4:Y:S01]  /*1e3e0*/  LDL.LU.64 R162, [R1+0x4b8] ;  /* 0x0004b80001a27983 */ /* 0x000f220000300a00 */
[----:B------:R-:W-:-:S03]  /*1e3f0*/  IMAD.WIDE R100, R243, 0x4, R156 ;  /* 0x00000004f3647825 */ /* 0x000fc600078e029c */
[----:B------:R-:W4:Y:S01]  /*1e400*/  LDL.LU.64 R156, [R1+0x4c0] ;  /* 0x0004c000019c7983 */ /* 0x000f220000300a00 */
[----:B------:R-:W-:-:S03]  /*1e410*/  IMAD.WIDE R102, R243, 0x4, R150 ;  /* 0x00000004f3667825 */ /* 0x000fc600078e0296 */
        /* <DEDUP_REMOVED lines=49> */
[----:B------:R-:W3:Y:S01]  /*1e730*/  LDL.LU.64 R166, [R1+0x478] ;  /* 0x0004780001a67983 */ /* 0x000ee20000300a00 */
[----:B-----5:R-:W-:-:S03]  /*1e740*/  IMAD.WIDE R128, R243, 0x4, R160 ;  /* 0x00000004f3807825 */ /* 0x020fc600078e02a0 */
[----:B------:R-:W5:Y:S01]  /*1e750*/  LDL.LU.64 R160, [R1+0x470] ;  /* 0x0004700001a07983 */ /* 0x000f620000300a00 */
[----:B----4-:R-:W-:-:S03]  /*1e760*/  IMAD.WIDE R130, R243, 0x4, R162 ;  /* 0x00000004f3827825 */ /* 0x010fc600078e02a2 */
[----:B------:R-:W4:Y:S01]  /*1e770*/  LDL.64 R162, [R1+0x468] ;  /* 0x0004680001a27983 */ /* 0x000f220000100a00 */
[----:B------:R-:W-:-:S03]  /*1e780*/  IMAD.WIDE R134, R243, 0x4, R150 ;  /* 0x00000004f3867825 */ /* 0x000fc600078e0296 */
[----:B------:R-:W4:Y:S04]  /*1e790*/  LDL.64 R150, [R1+0x460] ;  /* 0x0004600001967983 */ /* 0x000f280000100a00 */
[----:B------:R-:W4:Y:S01]  /*1e7a0*/  LDL.LU.64 R174, [R1+0x458] ;  /* 0x0004580001ae7983 */ /* 0x000f220000300a00 */
[C---:B------:R-:W-:Y:S01]  /*1e7b0*/  VIADD R139, R4.reuse, 0x100000 ;  /* 0x00100000048b7836 */ /* 0x040fe20000000000 */
[C---:B------:R-:W-:Y:S01]  /*1e7c0*/  IADD3 R138, R4.reuse, 0x100000, RZ ;  /* 0x00100000048a7810 */ /* 0x040fe20007ffe0ff */
[C---:B------:R-:W-:Y:S01]  /*1e7d0*/  VIADD R137, R4.reuse, 0x100000 ;  /* 0x0010000004897836 */ /* 0x040fe20000000000 */
[C---:B------:R-:W-:Y:S01]  /*1e7e0*/  IADD3 R136, R4.reuse, 0x100000, RZ ;  /* 0x0010000004887810 */ /* 0x040fe20007ffe0ff */
[----:B------:R-:W-:Y:S01]  /*1e7f0*/  IMAD.WIDE R132, R243, 0x4, R156 ;  /* 0x00000004f3847825 */ /* 0x000fe200078e029c */
[----:B------:R1:W-:Y:S01]  /*1e800*/  LDGSTS.E [R139+-0x5bff4], desc[UR48][R128.64], !P2 ;  /* 0xa400c000808b7fae */ /* 0x0003e2000d121870 */
[----:B------:R-:W-:Y:S01]  /*1e810*/  IADD3 R147, R4, 0x100000, RZ ;  /* 0x0010000004937810 */ /* 0x000fe20007ffe0ff */
[----:B------:R-:W4:Y:S02]  /*1e820*/  LDC R156, c[0x0][0x230] ;  /* 0x00008c00ff9c7b82 */ /* 0x000f240000000800 */
[----:B------:R-:W-:Y:S04]  /*1e830*/  LDGSTS.E [R138+-0x57ff4], desc[UR48][R130.64], !P2 ;  /* 0xa800c000828a7fae */ /* 0x000fe8000d121870 */
[----:B------:R-:W-:Y:S01]  /*1e840*/  LDGSTS.E [R137+-0x53ff4], desc[UR48][R132.64], !P2 ;  /* 0xac00c00084897fae */ /* 0x000fe2000d121870 */
[----:B-1----:R-:W-:-:S03]  /*1e850*/  VIADD R139, R140, 0xfffffe86 ;  /* 0xfffffe868c8b7836 */ /* 0x002fc60000000000 */
[----:B------:R1:W-:Y:S02]  /*1e860*/  LDGSTS.E [R136+-0x50000], desc[UR48][R134.64], !P1 ;  /* 0xb000000086887fae */ /* 0x0003e4000c921870 */
[----:B------:R-:W-:Y:S02]  /*1e870*/  ISETP.GE.U32.AND P2, PT, R139, 0x7ffffe47, PT ;  /* 0x7ffffe478b00780c */ /* 0x000fe40003f46070 */
[----:B------:R-:W4:Y:S01]  /*1e880*/  LDL.LU.64 R170, [R1+0x450] ;  /* 0x0004500001aa7983 */ /* 0x000f220000300a00 */
[C---:B------:R-:W-:Y:S02]  /*1e890*/  VIADD R146, R4.reuse, 0x100000 ;  /* 0x0010000004927836 */ /* 0x040fe40000000000 */
[----:B-1----:R-:W-:Y:S02]  /*1e8a0*/  IMAD.WIDE R136, R243, 0x4, R168 ;  /* 0x00000004f3887825 */ /* 0x002fe400078e02a8 */
[----:B------:R-:W4:Y:S01]  /*1e8b0*/  LDL.64 R168, [R1+0x448] ;  /* 0x0004480001a87983 */ /* 0x000f220000100a00 */
[----:B------:R-:W-:-:S03]  /*1e8c0*/  IADD3 R145, R4, 0x100000, RZ ;  /* 0x0010000004917810 */ /* 0x000fc60007ffe0ff */
[----:B------:R1:W-:Y:S01]  /*1e8d0*/  LDGSTS.E [R147+-0x4c000], desc[UR48][R136.64], !P1 ;  /* 0xb400000088937fae */ /* 0x0003e2000c921870 */
[----:B------:R-:W-:Y:S01]  /*1e8e0*/  VIADD R144, R4, 0x100000 ;  /* 0x0010000004907836 */ /* 0x000fe20000000000 */
[----:B-1----:R-:W-:Y:S01]  /*1e8f0*/  IADD3 R147, R148, -0x17b, RZ ;  /* 0xfffffe8594937810 */ /* 0x002fe20007ffe0ff */
[C---:B--2---:R-:W-:Y:S02]  /*1e900*/  IMAD.WIDE R138, R243.reuse, 0x4, R158 ;  /* 0x00000004f38a7825 */ /* 0x044fe400078e029e */
[----:B------:R-:W2:Y:S04]  /*1e910*/  LDL.64 R158, [R1+0x438] ;  /* 0x00043800019e7983 */ /* 0x000ea80000100a00 */
[----:B------:R-:W2:Y:S01]  /*1e920*/  LDL.LU.64 R182, [R1+0x430] ;  /* 0x0004300001b67983 */ /* 0x000ea20000300a00 */
[----:B------:R-:W-:-:S03]  /*1e930*/  IMAD.WIDE R140, R243, 0x4, R154 ;  /* 0x00000004f38c7825 */ /* 0x000fc600078e029a */
[----:B------:R-:W-:Y:S01]  /*1e940*/  LDGSTS.E [R146+-0x48000], desc[UR48][R138.64], !P1 ;  /* 0xb80000008a927fae */ /* 0x000fe2000c921870 */
[----:B---3--:R-:W-:-:S03]  /*1e950*/  IMAD.WIDE R142, R243, 0x4, R152 ;  /* 0x00000004f38e7825 */ /* 0x008fc600078e0298 */
[----:B------:R-:W-:Y:S01]  /*1e960*/  LDGSTS.E [R145+-0x44000], desc[UR48][R140.64], !P1 ;  /* 0xbc0000008c917fae */ /* 0x000fe2000c921870 */
[----:B------:R-:W-:-:S03]  /*1e970*/  ISETP.GE.U32.AND P1, PT, R147, 0x7ffffe46, PT ;  /* 0x7ffffe469300780c */ /* 0x000fc60003f26070 */
[----:B------:R-:W3:Y:S04]  /*1e980*/  LDL.LU.64 R178, [R1+0x428] ;  /* 0x0004280001b27983 */ /* 0x000ee80000300a00 */
[----:B------:R-:W3:Y:S01]  /*1e990*/  LDL.64 R176, [R1+0x420] ;  /* 0x0004200001b07983 */ /* 0x000ee20000100a00 */
[C---:B------:R-:W-:Y:S01]  /*1e9a0*/  VIADD R155, R4.reuse, 0x100000 ;  /* 0x00100000049b7836 */ /* 0x040fe20000000000 */
[C---:B------:R-:W-:Y:S02]  /*1e9b0*/  IADD3 R154, R4.reuse, 0x100000, RZ ;  /* 0x00100000049a7810 */ /* 0x040fe40007ffe0ff */
[----:B------:R1:W-:Y:S01]  /*1e9c0*/  LDGSTS.E [R144+-0x4fffc], desc[UR48][R142.64], !P2 ;  /* 0xb00040008e907fae */ /* 0x0003e2000d121870 */
[C---:B------:R-:W-:Y:S01]  /*1e9d0*/  VIADD R153, R4.reuse, 0x100000 ;  /* 0x0010000004997836 */ /* 0x040fe20000000000 */
[----:B------:R-:W-:Y:S01]  /*1e9e0*/  IADD3 R152, R4, 0x100000, RZ ;  /* 0x0010000004987810 */ /* 0x000fe20007ffe0ff */
[----:B-1----:R-:W-:-:S02]  /*1e9f0*/  IMAD.WIDE R144, R243, 0x4, R166 ;  /* 0x00000004f3907825 */ /* 0x002fc400078e02a6 */
[----:B------:R-:W3:Y:S04]  /*1ea00*/  LDL.LU.64 R166, [R1+0x530] ;  /* 0x0005300001a67983 */ /* 0x000ee80000300a00 */
[----:B------:R-:W-:Y:S04]  /*1ea10*/  LDGSTS.E [R155+-0x4bffc], desc[UR48][R144.64], !P2 ;  /* 0xb4004000909b7fae */ /* 0x000fe8000d121870 */
[----:B------:R-:W3:Y:S04]  /*1ea20*/  LDL.LU.64 R190, [R1+0x528] ;  /* 0x0005280001be7983 */ /* 0x000ee80000300a00 */
[----:B------:R-:W3:Y:S04]  /*1ea30*/  LDL.LU.64 R184, [R1+0x520] ;  /* 0x0005200001b87983 */ /* 0x000ee80000300a00 */
[----:B------:R-:W3:Y:S01]  /*1ea40*/  LDL.LU.64 R186, [R1+0x518] ;  /* 0x0005180001ba7983 */ /* 0x000ee20000300a00 */
[----:B-----5:R-:W-:-:S04]  /*1ea50*/  IMAD.WIDE R146, R243, 0x4, R160 ;  /* 0x00000004f3927825 */ /* 0x020fc800078e02a0 */
[C---:B----4-:R-:W-:Y:S01]  /*1ea60*/  IMAD.WIDE R148, R243.reuse, 0x4, R162 ;  /* 0x00000004f3947825 */ /* 0x050fe200078e02a2 */
[----:B------:R-:W-:Y:S04]  /*1ea70*/  LDGSTS.E [R154+-0x47ffc], desc[UR48][R146.64], !P2 ;  /* 0xb8004000929a7fae */ /* 0x000fe8000d121870 */
[----:B------:R-:W-:Y:S01]  /*1ea80*/  LDGSTS.E [R153+-0x43ffc], desc[UR48][R148.64], !P2 ;  /* 0xbc00400094997fae */ /* 0x000fe2000d121870 */
[----:B------:R-:W-:-:S05]  /*1ea90*/  IMAD.WIDE R150, R243, 0x4, R150 ;  /* 0x00000004f3967825 */ /* 0x000fca00078e0296 */
[----:B------:R1:W-:Y:S02]  /*1eaa0*/  LDGSTS.E [R152+-0x4fff8], desc[UR48][R150.64], !P1 ;  /* 0xb000800096987fae */ /* 0x0003e4000c921870 */
[----:B-1----:R-:W-:Y:S02]  /*1eab0*/  IMAD.WIDE R152, R243, 0x4, R174 ;  /* 0x00000004f3987825 */ /* 0x002fe400078e02ae */
[----:B------:R-:W4:Y:S04]  /*1eac0*/  LDL.LU.64 R174, [R1+0x608] ;  /* 0x0006080001ae7983 */ /* 0x000f280000300a00 */
[----:B------:R1:W-:Y:S04]  /*1ead0*/  STL.64 [R1+0xad0], R4 ;  /* 0x000ad00401007387 */ /* 0x0003e80000100a00 */
[----:B------:R-:W5:Y:S01]  /*1eae0*/  LDL.LU.64 R198, [R1+0x600] ;  /* 0x0006000001c67983 */ /* 0x000f620000300a00 */
[----:B------:R-:W-:Y:S01]  /*1eaf0*/  VIADD R155, R156, 0xfffffe84 ;  /* 0xfffffe849c9b7836 */ /* 0x000fe20000000000 */
[C---:B------:R-:W-:Y:S01]  /*1eb00*/  IADD3 R163, R4.reuse, 0x100000, RZ ;  /* 0x0010000004a37810 */ /* 0x040fe20007ffe0ff */
[C---:B------:R-:W-:Y:S01]  /*1eb10*/  VIADD R162, R4.reuse, 0x100000 ;  /* 0x0010000004a27836 */ /* 0x040fe20000000000 */
[C---:B------:R-:W-:Y:S01]  /*1eb20*/  IADD3 R161, R4.reuse, 0x100000, RZ ;  /* 0x0010000004a17810 */ /* 0x040fe20007ffe0ff */
[C---:B------:R-:W-:Y:S01]  /*1eb30*/  VIADD R160, R4.reuse, 0x100000 ;  /* 0x0010000004a07836 */ /* 0x040fe20000000000 */
[----:B------:R-:W-:Y:S01]  /*1eb40*/  ISETP.GE.U32.AND P2, PT, R155, 0x7ffffe45, PT ;  /* 0x7ffffe459b00780c */ /* 0x000fe20003f46070 */
[C---:B------:R-:W-:Y:S01]  /*1eb50*/  IMAD.WIDE R154, R243.reuse, 0x4, R170 ;  /* 0x00000004f39a7825 */ /* 0x040fe200078e02aa */
[----:B------:R1:W-:Y:S03]  /*1eb60*/  LDGSTS.E [R163+-0x4bff8], desc[UR48][R152.64], !P1 ;  /* 0xb400800098a37fae */ /* 0x0003e6000c921870 */
[----:B------:R-:W-:Y:S01]  /*1eb70*/  IMAD.WIDE R156, R243, 0x4, R168 ;  /* 0x00000004f39c7825 */ /* 0x000fe200078e02a8 */
[----:B------:R-:W-:Y:S04]  /*1eb80*/  LDGSTS.E [R162+-0x47ff8], desc[UR48][R154.64], !P1 ;  /* 0xb80080009aa27fae */ /* 0x000fe8000c921870 */
[----:B------:R-:W-:Y:S01]  /*1eb90*/  LDGSTS.E [R161+-0x43ff8], desc[UR48][R156.64], !P1 ;  /* 0xbc0080009ca17fae */ /* 0x000fe2000c921870 */
[----:B------:R-:W-:Y:S01]  /*1eba0*/  VIADD R171, R4, 0x100000 ;  /* 0x0010000004ab7836 */ /* 0x000fe20000000000 */
[----:B-1----:R-:W-:-:S02]  /*1ebb0*/  IADD3 R163, R164, -0x15d, RZ ;  /* 0xfffffea3a4a37810 */ /* 0x002fc40007ffe0ff */
[----:B------:R-:W5:Y:S01]  /*1ebc0*/  LDL.LU.64 R194, [R1+0x5f8] ;  /* 0x0005f80001c27983 */ /* 0x000f620000300a00 */
[C---:B------:R-:W-:Y:S02]  /*1ebd0*/  IADD3 R170, R4.reuse, 0x100000, RZ ;  /* 0x0010000004aa7810 */ /* 0x040fe40007ffe0ff */
[----:B------:R-:W-:Y:S01]  /*1ebe0*/  ISETP.GE.U32.AND P1, PT, R163, 0x7ffffe64, PT ;  /* 0x7ffffe64a300780c */ /* 0x000fe20003f26070 */
[----:B------:R-:W5:Y:S01]  /*1ebf0*/  LDL.LU.64 R192, [R1+0x5f0] ;  /* 0x0005f00001c07983 */ /* 0x000f620000300a00 */
[----:B------:R-:W-:Y:S01]  /*1ec00*/  VIADD R169, R4, 0x100000 ;  /* 0x0010000004a97836 */ /* 0x000fe20000000000 */
[----:B------:R-:W-:Y:S01]  /*1ec10*/  IADD3 R168, R2, 0x100000, RZ ;  /* 0x0010000002a87810 */ /* 0x000fe20007ffe0ff */
[----:B--2---:R-:W-:-:S05]  /*1ec20*/  IMAD.WIDE R158, R243, 0x4, R158 ;  /* 0x00000004f39e7825 */ /* 0x004fca00078e029e */
[----:B------:R1:W-:Y:S02]  /*1ec30*/  LDGSTS.E [R160+-0x4fff4], desc[UR48][R158.64], !P2 ;  /* 0xb000c0009ea07fae */ /* 0x0003e4000d121870 */
[C---:B-1----:R-:W-:Y:S02]  /*1ec40*/  IMAD.WIDE R160, R243.reuse, 0x4, R182 ;  /* 0x00000004f3a07825 */ /* 0x042fe400078e02b6 */
[----:B------:R-:W2:Y:S02]  /*1ec50*/  LDL.LU.64 R182, [R1+0x5e8] ;  /* 0x0005e80001b67983 */ /* 0x000ea40000300a00 */
[C---:B---3--:R-:W-:Y:S02]  /*1ec60*/  IMAD.WIDE R162, R243.reuse, 0x4, R178 ;  /* 0x00000004f3a27825 */ /* 0x048fe400078e02b2 */
[----:B------:R1:W-:Y:S02]  /*1ec70*/  LDGSTS.E [R171+-0x4bff4], desc[UR48][R160.64], !P2 ;  /* 0xb400c000a0ab7fae */ /* 0x0003e4000d121870 */
[----:B------:R-:W-:-:S02]  /*1ec80*/  IMAD.WIDE R164, R243, 0x4, R176 ;  /* 0x00000004f3a47825 */ /* 0x000fc400078e02b0 */
[----:B------:R-:W3:Y:S04]  /*1ec90*/  LDL.LU.64 R206, [R1+0x5e0] ;  /* 0x0005e00001ce7983 */ /* 0x000ee80000300a00 */
[----:B------:R1:W-:Y:S02]  /*1eca0*/  LDGSTS.E [R170+-0x47ff4], desc[UR48][R162.64], !P2 ;  /* 0xb800c000a2aa7fae */ /* 0x0003e4000d121870 */
[----:B-1----:R-:W-:Y:S02]  /*1ecb0*/  VIADD R171, R172, 0xfffffea2 ;  /* 0xfffffea2acab7836 */ /* 0x002fe40000000000 */
[----:B------:R-:W-:Y:S01]  /*1ecc0*/  LDGSTS.E [R169+-0x43ff4], desc[UR48][R164.64], !P2 ;  /* 0xbc00c000a4a97fae */ /* 0x000fe2000d121870 */
[----:B------:R-:W-:Y:S02]  /*1ecd0*/  IMAD.WIDE R166, R243, 0x4, R166 ;  /* 0x00000004f3a67825 */ /* 0x000fe400078e02a6 */
[----:B------:R-:W-:Y:S01]  /*1ece0*/  ISETP.GE.U32.AND P2, PT, R171, 0x7ffffe63, PT ;  /* 0x7ffffe63ab00780c */ /* 0x000fe20003f46070 */
[----:B------:R-:W3:Y:S04]  /*1ecf0*/  LDL.LU.64 R202, [R1+0x5d8] ;  /* 0x0005d80001ca7983 */ /* 0x000ee80000300a00 */
[----:B------:R-:W3:Y:S01]  /*1ed00*/  LDL.LU.64 R200, [R1+0x5d0] ;  /* 0x0005d00001c87983 */ /* 0x000ee20000300a00 */
[C---:B------:R-:W-:Y:S01]  /*1ed10*/  IADD3 R179, R2.reuse, 0x100000, RZ ;  /* 0x0010000002b37810 */ /* 0x040fe20007ffe0ff */
[----:B------:R-:W-:-:S02]  /*1ed20*/  VIADD R178, R2, 0x100000 ;  /* 0x0010000002b27836 */ /* 0x000fc40000000000 */
[----:B------:R1:W-:Y:S01]  /*1ed30*/  LDGSTS.E [R168+-0x60000], desc[UR48][R166.64], !P1 ;  /* 0xa0000000a6a87fae */ /* 0x0003e2000c921870 */
[----:B------:R-:W-:Y:S01]  /*1ed40*/  IMAD.WIDE R170, R243, 0x4, R184 ;  /* 0x00000004f3aa7825 */ /* 0x000fe200078e02b8 */
[----:B------:R-:W-:-:S03]  /*1ed50*/  IADD3 R177, R2, 0x100000, RZ ;  /* 0x0010000002b17810 */ /* 0x000fc60007ffe0ff */
[----:B------:R-:W-:-:S04]  /*1ed60*/  IMAD.WIDE R172, R243, 0x4, R186 ;  /* 0x00000004f3ac7825 */ /* 0x000fc800078e02ba */
[----:B------:R-:W-:Y:S02]  /*1ed70*/  VIADD R176, R2, 0x100000 ;  /* 0x0010000002b07836 */ /* 0x000fe40000000000 */
[C---:B-1----:R-:W-:Y:S02]  /*1ed80*/  IMAD.WIDE R168, R243.reuse, 0x4, R190 ;  /* 0x00000004f3a87825 */ /* 0x042fe400078e02be */
[----:B------:R-:W3:Y:S04]  /*1ed90*/  LDL.LU.64 R190, [R1+0x5c8] ;  /* 0x0005c80001be7983 */ /* 0x000ee80000300a00 */
[----:B------:R-:W-:Y:S04]  /*1eda0*/  LDGSTS.E [R179+-0x5c000], desc[UR48][R168.64], !P1 ;  /* 0xa4000000a8b37fae */ /* 0x000fe8000c921870 */
[----:B------:R-:W-:Y:S04]  /*1edb0*/  LDGSTS.E [R178+-0x58000], desc[UR48][R170.64], !P1 ;  /* 0xa8000000aab27fae */ /* 0x000fe8000c921870 */
[----:B------:R-:W-:Y:S04]  /*1edc0*/  LDGSTS.E [R177+-0x54000], desc[UR48][R172.64], !P1 ;  /* 0xac000000acb17fae */ /* 0x000fe8000c921870 */
[----:B------:R-:W3:Y:S04]  /*1edd0*/  LDL.LU.64 R214, [R1+0x5c0] ;  /* 0x0005c00001d67983 */ /* 0x000ee80000300a00 */
[----:B------:R-:W3:Y:S04]  /*1ede0*/  LDL.LU.64 R208, [R1+0x5b8] ;  /* 0x0005b80001d07983 */ /* 0x000ee80000300a00 */
[----:B------:R-:W3:Y:S01]  /*1edf0*/  LDL.LU.64 R210, [R1+0x5b0] ;  /* 0x0005b00001d27983 */ /* 0x000ee20000300a00 */
[----:B----4-:R-:W-:-:S05]  /*1ee00*/  IMAD.WIDE R174, R243, 0x4, R174 ;  /* 0x00000004f3ae7825 */ /* 0x010fca00078e02ae */
[----:B------:R5:W-:Y:S02]  /*1ee10*/  LDGSTS.E [R176+-0x5fffc], desc[UR48][R174.64], !P2 ;  /* 0xa0004000aeb07fae */ /* 0x000be4000d121870 */
[----:B-----5:R-:W-:Y:S02]  /*1ee20*/  IMAD.WIDE R176, R243, 0x4, R198 ;  /* 0x00000004f3b07825 */ /* 0x020fe400078e02c6 */
[----:B------:R-:W4:Y:S04]  /*1ee30*/  LDL.LU.64 R198, [R1+0x5a8] ;  /* 0x0005a80001c67983 */ /* 0x000f280000300a00 */
[----:B------:R-:W5:Y:S01]  /*1ee40*/  LDL.LU.64 R220, [R1+0x5a0] ;  /* 0x0005a00001dc7983 */ /* 0x000f620000300a00 */
[----:B------:R-:W-:Y:S01]  /*1ee50*/  IADD3 R179, R180, -0x15f, RZ ;  /* 0xfffffea1b4b37810 */ /* 0x000fe20007ffe0ff */
[C---:B------:R-:W-:Y:S01]  /*1ee60*/  VIADD R187, R2.reuse, 0x100000 ;  /* 0x0010000002bb7836 */ /* 0x040fe20000000000 */
[C---:B------:R-:W-:Y:S01]  /*1ee70*/  IADD3 R186, R2.reuse, 0x100000, RZ ;  /* 0x0010000002ba7810 */ /* 0x040fe20007ffe0ff */
[C---:B------:R-:W-:Y:S01]  /*1ee80*/  VIADD R185, R2.reuse, 0x100000 ;  /* 0x0010000002b97836 */ /* 0x040fe20000000000 */
[----:B------:R-:W-:Y:S01]  /*1ee90*/  ISETP.GE.U32.AND P1, PT, R179, 0x7ffffe62, PT ;  /* 0x7ffffe62b300780c */ /* 0x000fe20003f26070 */
[C---:B------:R-:W-:Y:S01]  /*1eea0*/  IMAD.WIDE R178, R243.reuse, 0x4, R194 ;  /* 0x00000004f3b27825 */ /* 0x040fe200078e02c2 */
[----:B------:R-:W-:Y:S01]  /*1eeb0*/  IADD3 R184, R2, 0x100000, RZ ;  /* 0x0010000002b87810 */ /* 0x000fe20007ffe0ff */
[----:B------:R1:W-:Y:S02]  /*1eec0*/  LDGSTS.E [R187+-0x5bffc], desc[UR48][R176.64], !P2 ;  /* 0xa4004000b0bb7fae */ /* 0x0003e4000d121870 */
[----:B------:R-:W-:-:S02]  /*1eed0*/  IMAD.WIDE R180, R243, 0x4, R192 ;  /* 0x00000004f3b47825 */ /* 0x000fc400078e02c0 */
[----:B------:R-:W-:Y:S01]  /*1eee0*/  LDGSTS.E [R186+-0x57ffc], desc[UR48][R178.64], !P2 ;  /* 0xa8004000b2ba7fae */ /* 0x000fe2000d121870 */
[----:B------:R-:W-:-:S03]  /*1eef0*/  IADD3 R195, R2, 0x100000, RZ ;  /* 0x0010000002c37810 */ /* 0x000fc60007ffe0ff */
[----:B------:R-:W-:Y:S01]  /*1ef00*/  LDGSTS.E [R185+-0x53ffc], desc[UR48][R180.64], !P2 ;  /* 0xac004000b4b97fae */ /* 0x000fe2000d121870 */
[----:B-1----:R-:W-:Y:S01]  /*1ef10*/  VIADD R187, R188, 0xfffffea0 ;  /* 0xfffffea0bcbb7836 */ /* 0x002fe20000000000 */
[C---:B------:R-:W-:Y:S01]  /*1ef20*/  IADD3 R193, R2.reuse, 0x100000, RZ ;  /* 0x0010000002c17810 */ /* 0x040fe20007ffe0ff */
[C---:B------:R-:W-:Y:S01]  /*1ef30*/  VIADD R194, R2.reuse, 0x100000 ;  /* 0x0010000002c27836 */ /* 0x040fe20000000000 */
[----:B------:R-:W5:Y:S02]  /*1ef40*/  LDL.LU.64 R218, [R1+0x598] ;  /* 0x0005980001da7983 */ /* 0x000f640000300a00 */
[----:B------:R-:W-:Y:S01]  /*1ef50*/  ISETP.GE.U32.AND P2, PT, R187, 0x7ffffe61, PT ;  /* 0x7ffffe61bb00780c */ /* 0x000fe20003f46070 */
[----:B------:R-:W-:Y:S01]  /*1ef60*/  VIADD R192, R2, 0x100000 ;  /* 0x0010000002c07836 */ /* 0x000fe20000000000 */
[----:B------:R-:W5:Y:S01]  /*1ef70*/  LDL.LU.64 R216, [R1+0x590] ;  /* 0x0005900001d87983 */ /* 0x000f620000300a00 */
[----:B--2---:R-:W-:-:S05]  /*1ef80*/  IMAD.WIDE R182, R243, 0x4, R182 ;  /* 0x00000004f3b67825 */ /* 0x004fca00078e02b6 */
[----:B------:R3:W-:Y:S02]  /*1ef90*/  LDGSTS.E [R184+-0x5fff8], desc[UR48][R182.64], !P1 ;  /* 0xa0008000b6b87fae */ /* 0x0007e4000c921870 */
[C---:B---3--:R-:W-:Y:S02]  /*1efa0*/  IMAD.WIDE R184, R243.reuse, 0x4, R206 ;  /* 0x00000004f3b87825 */ /* 0x048fe400078e02ce */
[----:B------:R-:W2:Y:S02]  /*1efb0*/  LDL.LU.64 R206, [R1+0x588] ;  /* 0x0005880001ce7983 */ /* 0x000ea40000300a00 */
[C---:B------:R-:W-:Y:S02]  /*1efc0*/  IMAD.WIDE R186, R243.reuse, 0x4, R202 ;  /* 0x00000004f3ba7825 */ /* 0x040fe400078e02ca */
[----:B------:R1:W-:Y:S02]  /*1efd0*/  LDGSTS.E [R195+-0x5bff8], desc[UR48][R184.64], !P1 ;  /* 0xa4008000b8c37fae */ /* 0x0003e4000c921870 */
[----:B------:R-:W-:-:S02]  /*1efe0*/  IMAD.WIDE R188, R243, 0x4, R200 ;  /* 0x00000004f3bc7825 */ /* 0x000fc400078e02c8 */
[----:B------:R-:W-:Y:S04]  /*1eff0*/  LDGSTS.E [R194+-0x57ff8], desc[UR48][R186.64], !P1 ;  /* 0xa8008000bac27fae */ /* 0x000fe8000c921870 */
[----:B------:R-:W-:Y:S01]  /*1f000*/  LDGSTS.E [R193+-0x53ff8], desc[UR48][R188.64], !P1 ;  /* 0xac008000bcc17fae */ /* 0x000fe2000c921870 */
[----:B-1----:R-:W-:-:S03]  /*1f010*/  IADD3 R195, R196, -0x17d, RZ ;  /* 0xfffffe83c4c37810 */ /* 0x002fc60007ffe0ff */
[----:B------:R-:W3:Y:S01]  /*1f020*/  LDL.LU.64 R224, [R1+0x580] ;  /* 0x0005800001e07983 */ /* 0x000ee20000300a00 */
[----:B------:R-:W-:Y:S01]  /*1f030*/  ISETP.GE.U32.AND P1, PT, R195, 0x7ffffe44, PT ;  /* 0x7ffffe44c300780c */ /* 0x000fe20003f26070 */
[----:B------:R-:W-:Y:S01]  /*1f040*/  IMAD.WIDE R190, R243, 0x4, R190 ;  /* 0x00000004f3be7825 */ /* 0x000fe200078e02be */
[C---:B------:R-:W-:Y:S01]  /*1f050*/  IADD3 R202, R2.reuse, 0x100000, RZ ;  /* 0x0010000002ca7810 */ /* 0x040fe20007ffe0ff */
[----:B------:R-:W3:Y:S02]  /*1f060*/  LDL.LU.64 R226, [R1+0x578] ;  /* 0x0005780001e27983 */ /* 0x000ee40000300a00 */
[C---:B------:R-:W-:Y:S02]  /*1f070*/  VIADD R203, R2.reuse, 0x100000 ;  /* 0x0010000002cb7836 */ /* 0x040fe40000000000 */
[----:B------:R1:W-:Y:S01]  /*1f080*/  LDGSTS.E [R192+-0x5fff4], desc[UR48][R190.64], !P2 ;  /* 0xa000c000bec07fae */ /* 0x0003e2000d121870 */
[C---:B------:R-:W-:Y:S01]  /*1f090*/  VIADD R201, R2.reuse, 0x100000 ;  /* 0x0010000002c97836 */ /* 0x040fe20000000000 */
[----:B------:R-:W-:-:S02]  /*1f0a0*/  IADD3 R200, R2, 0x100000, RZ ;  /* 0x0010000002c87810 */ /* 0x000fc40007ffe0ff */
[----:B------:R-:W3:Y:S01]  /*1f0b0*/  LDL.LU.64 R236, [R1+0x570] ;  /* 0x0005700001ec7983 */ /* 0x000ee20000300a00 */
[----:B-1----:R-:W-:-:S03]  /*1f0c0*/  IMAD.WIDE R192, R243, 0x4, R214 ;  /* 0x00000004f3c07825 */ /* 0x002fc600078e02d6 */
[----:B------:R-:W3:Y:S01]  /*1f0d0*/  LDL.LU.64 R214, [R1+0x568] ;  /* 0x0005680001d67983 */ /* 0x000ee20000300a00 */
[----:B------:R-:W-:-:S03]  /*1f0e0*/  IMAD.WIDE R194, R243, 0x4, R208 ;  /* 0x00000004f3c27825 */ /* 0x000fc600078e02d0 */
[----:B------:R-:W-:Y:S01]  /*1f0f0*/  LDGSTS.E [R203+-0x5bff4], desc[UR48][R192.64], !P2 ;  /* 0xa400c000c0cb7fae */ /* 0x000fe2000d121870 */
[----:B------:R-:W-:-:S03]  /*1f100*/  IMAD.WIDE R196, R243, 0x4, R210 ;  /* 0x00000004f3c47825 */ /* 0x000fc600078e02d2 */
[----:B------:R-:W-:Y:S04]  /*1f110*/  LDGSTS.E [R202+-0x57ff4], desc[UR48][R194.64], !P2 ;  /* 0xa800c000c2ca7fae */ /* 0x000fe8000d121870 */
[----:B------:R-:W-:Y:S01]  /*1f120*/  LDGSTS.E [R201+-0x53ff4], desc[UR48][R196.64], !P2 ;  /* 0xac00c000c4c97fae */ /* 0x000fe2000d121870 */
[----:B----4-:R-:W-:-:S05]  /*1f130*/  IMAD.WIDE R198, R243, 0x4, R198 ;  /* 0x00000004f3c67825 */ /* 0x010fca00078e02c6 */
[----:B------:R5:W-:Y:S02]  /*1f140*/  LDGSTS.E [R200+-0x50000], desc[UR48][R198.64], !P1 ;  /* 0xb0000000c6c87fae */ /* 0x000be4000c921870 */
[----:B-----5:R-:W-:Y:S02]  /*1f150*/  IMAD.WIDE R200, R243, 0x4, R220 ;  /* 0x00000004f3c87825 */ /* 0x020fe400078e02dc */
[----:B------:R-:W4:Y:S04]  /*1f160*/  LDL.LU.64 R220, [R1+0x560] ;  /* 0x0005600001dc7983 */ /* 0x000f280000300a00 */
[----:B------:R-:W5:Y:S04]  /*1f170*/  LDL.LU.64 R246, [R1+0x558] ;  /* 0x0005580001f67983 */ /* 0x000f680000300a00 */
[----:B------:R-:W5:Y:S04]  /*1f180*/  LDL.LU.64 R248, [R1+0x550] ;  /* 0x0005500001f87983 */ /* 0x000f680000300a00 */
[----:B------:R-:W5:Y:S04]  /*1f190*/  LDL.LU.64 R250, [R1+0x548] ;  /* 0x0005480001fa7983 */ /* 0x000f680000300a00 */
[----:B------:R-:W5:Y:S01]  /*1f1a0*/  LDL.LU.64 R240, [R1+0x540] ;  /* 0x0005400001f07983 */ /* 0x000f620000300a00 */
[----:B------:R-:W-:Y:S01]  /*1f1b0*/  VIADD R203, R204, 0xfffffe82 ;  /* 0xfffffe82cccb7836 */ /* 0x000fe20000000000 */
[----:B------:R-:W-:-:S02]  /*1f1c0*/  IADD3 R211, R2, 0x100000, RZ ;  /* 0x0010000002d37810 */ /* 0x000fc40007ffe0ff */
[----:B------:R-:W5:Y:S02]  /*1f1d0*/  LDL.LU.64 R10, [R1+0x538] ;  /* 0x00053800010a7983 */ /* 0x000f640000300a00 */
[----:B------:R-:W-:Y:S02]  /*1f1e0*/  ISETP.GE.U32.AND P2, PT, R203, 0x7ffffe43, PT ;  /* 0x7ffffe43cb00780c */ /* 0x000fe40003f46070 */
[----:B------:R-:W5:Y:S01]  /*1f1f0*/  LDL.LU.64 R30, [R1+0x410] ;  /* 0x00041000011e7983 */ /* 0x000f620000300a00 */
[C---:B------:R-:W-:Y:S01]  /*1f200*/  VIADD R210, R2.reuse, 0x100000 ;  /* 0x0010000002d27836 */ /* 0x040fe20000000000 */
[C---:B------:R-:W-:Y:S01]  /*1f210*/  IADD3 R209, R2.reuse, 0x100000, RZ ;  /* 0x0010000002d17810 */ /* 0x040fe20007ffe0ff */
[C---:B------:R-:W-:Y:S01]  /*1f220*/  IMAD.WIDE R202, R243.reuse, 0x4, R218 ;  /* 0x00000004f3ca7825 */ /* 0x040fe200078e02da */
[----:B------:R1:W-:Y:S03]  /*1f230*/  LDGSTS.E [R211+-0x4c000], desc[UR48][R200.64], !P1 ;  /* 0xb4000000c8d37fae */ /* 0x0003e6000c921870 */
[----:B------:R-:W-:Y:S01]  /*1f240*/  IMAD.WIDE R204, R243, 0x4, R216 ;  /* 0x00000004f3cc7825 */ /* 0x000fe200078e02d8 */
[----:B------:R-:W5:Y:S03]  /*1f250*/  LDL.LU.64 R28, [R1+0x408] ;  /* 0x00040800011c7983 */ /* 0x000f660000300a00 */
[----:B------:R-:W-:Y:S01]  /*1f260*/  VIADD R208, R2, 0x100000 ;  /* 0x0010000002d07836 */ /* 0x000fe20000000000 */
[----:B------:R-:W5:Y:S01]  /*1f270*/  LDL.LU.64 R26, [R1+0x400] ;  /* 0x00040000011a7983 */ /* 0x000f620000300a00 */
[----:B-1----:R-:W-:-:S03]  /*1f280*/  IADD3 R211, R212, -0x17f, RZ ;  /* 0xfffffe81d4d37810 */ /* 0x002fc60007ffe0ff */
[----:B------:R-:W5:Y:S01]  /*1f290*/  LDL.LU.64 R24, [R1+0x2d0] ;  /* 0x0002d00001187983 */ /* 0x000f620000300a00 */
[----:B------:R-:W-:-:S03]  /*1f2a0*/  ISETP.GE.U32.AND P3, PT, R211, 0x7ffffe42, PT ;  /* 0x7ffffe42d300780c */ /* 0x000fc60003f66070 */
[----:B------:R-:W-:Y:S01]  /*1f2b0*/  LDGSTS.E [R210+-0x48000], desc[UR48][R202.64], !P1 ;  /* 0xb8000000cad27fae */ /* 0x000fe2000c921870 */
[----:B------:R-:W-:-:S03]  /*1f2c0*/  IADD3 R219, R2, 0x100000, RZ ;  /* 0x0010000002db7810 */ /* 0x000fc60007ffe0ff */
[----:B------:R-:W-:Y:S01]  /*1f2d0*/  LDGSTS.E [R209+-0x44000], desc[UR48][R204.64], !P1 ;  /* 0xbc000000ccd17fae */ /* 0x000fe2000c921870 */
[----:B------:R-:W-:-:S03]  /*1f2e0*/  VIADD R218, R2, 0x100000 ;  /* 0x0010000002da7836 */ /* 0x000fc60000000000 */
[----:B------:R-:W5:Y:S01]  /*1f2f0*/  LDL.LU.64 R22, [R1+0x418] ;  /* 0x0004180001167983 */ /* 0x000f620000300a00 */
[----:B------:R-:W-:-:S03]  /*1f300*/  IADD3 R217, R2, 0x100000, RZ ;  /* 0x0010000002d97810 */ /* 0x000fc60007ffe0ff */
[----:B------:R-:W5:Y:S01]  /*1f310*/  LDL.LU.64 R20, [R1+0x1a0] ;  /* 0x0001a00001147983 */ /* 0x000f620000300a00 */
[----:B------:R-:W-:-:S03]  /*1f320*/  VIADD R223, R223, 0xfffffe80 ;  /* 0xfffffe80dfdf7836 */ /* 0x000fc60000000000 */
[----:B------:R-:W5:Y:S01]  /*1f330*/  LDL.LU.64 R18, [R1+0x1d8] ;  /* 0x0001d80001127983 */ /* 0x000f620000300a00 */
[----:B------:R-:W-:-:S03]  /*1f340*/  VIADD R216, R2, 0x100000 ;  /* 0x0010000002d87836 */ /* 0x000fc60000000000 */
[----:B------:R-:W5:Y:S01]  /*1f350*/  LDL.LU.64 R16, [R1+0x200] ;  /* 0x0002000001107983 */ /* 0x000f620000300a00 */
[----:B------:R-:W-:-:S03]  /*1f360*/  VIADD R231, R231, 0x3f ;  /* 0x0000003fe7e77836 */ /* 0x000fc60000000000 */
[----:B------:R-:W5:Y:S01]  /*1f370*/  LDL.LU.64 R14, [R1+0x230] ;  /* 0x00023000010e7983 */ /* 0x000f620000300a00 */
[----:B------:R-:W-:-:S03]  /*1f380*/  IADD3 R222, R2, 0x100000, RZ ;  /* 0x0010000002de7810 */ /* 0x000fc60007ffe0ff */
[----:B------:R-:W5:Y:S01]  /*1f390*/  LDL.LU.64 R12, [R1+0x250] ;  /* 0x00025000010c7983 */ /* 0x000f620000300a00 */
[----:B------:R-:W-:-:S03]  /*1f3a0*/  ISETP.GT.AND P1, PT, R231, 0x1bf, PT ;  /* 0x000001bfe700780c */ /* 0x000fc60003f24270 */
[----:B------:R-:W5:Y:S04]  /*1f3b0*/  LDL.LU.64 R232, [R1+0x208] ;  /* 0x0002080001e87983 */ /* 0x000f680000300a00 */
[----:B------:R-:W5:Y:S01]  /*1f3c0*/  LDL.LU.64 R234, [R1+0x1c8] ;  /* 0x0001c80001ea7983 */ /* 0x000f620000300a00 */
[----:B--2---:R-:W-:-:S05]  /*1f3d0*/  IMAD.WIDE R206, R243, 0x4, R206 ;  /* 0x00000004f3ce7825 */ /* 0x004fca00078e02ce */
[----:B------:R3:W-:Y:S02]  /*1f3e0*/  LDGSTS.E [R208+-0x4fffc], desc[UR48][R206.64], !P2 ;  /* 0xb0004000ced07fae */ /* 0x0007e4000d121870 */
[----:B---3--:R-:W-:-:S05]  /*1f3f0*/  IMAD.WIDE R208, R243, 0x4, R224 ;  /* 0x00000004f3d07825 */ /* 0x008fca00078e02e0 */
[----:B------:R-:W-:Y:S01]  /*1f400*/  LDGSTS.E [R219+-0x4bffc], desc[UR48][R208.64], !P2 ;  /* 0xb4004000d0db7fae */ /* 0x000fe2000d121870 */
[----:B------:R-:W-:-:S05]  /*1f410*/  IMAD.WIDE R210, R243, 0x4, R226 ;  /* 0x00000004f3d27825 */ /* 0x000fca00078e02e2 */
[----:B------:R-:W-:Y:S01]  /*1f420*/  LDGSTS.E [R218+-0x47ffc], desc[UR48][R210.64], !P2 ;  /* 0xb8004000d2da7fae */ /* 0x000fe2000d121870 */
[----:B------:R-:W-:-:S03]  /*1f430*/  IMAD.WIDE R212, R243, 0x4, R236 ;  /* 0x00000004f3d47825 */ /* 0x000fc600078e02ec */
[----:B------:R-:W2:Y:S04]  /*1f440*/  LDL.LU.64 R236, [R1+0x1b8] ;  /* 0x0001b80001ec7983 */ /* 0x000ea80000300a00 */
[----:B------:R-:W-:Y:S01]  /*1f450*/  LDGSTS.E [R217+-0x43ffc], desc[UR48][R212.64], !P2 ;  /* 0xbc004000d4d97fae */ /* 0x000fe2000d121870 */
[C---:B------:R-:W-:Y:S01]  /*1f460*/  IMAD.WIDE R214, R243.reuse, 0x4, R214 ;  /* 0x00000004f3d67825 */ /* 0x040fe200078e02d6 */
[----:B------:R-:W-:Y:S02]  /*1f470*/  ISETP.GE.AND P2, PT, R252, R223, PT ;  /* 0x000000dffc00720c */ /* 0x000fe40003f46270 */
[C---:B------:R-:W-:Y:S01]  /*1f480*/  IADD3 R238, R2.reuse, 0x100000, RZ ;  /* 0x0010000002ee7810 */ /* 0x040fe20007ffe0ff */
[C---:B------:R-:W-:Y:S01]  /*1f490*/  VIADD R239, R2.reuse, 0x100000 ;  /* 0x0010000002ef7836 */ /* 0x040fe20000000000 */
[----:B------:R4:W-:Y:S01]  /*1f4a0*/  LDGSTS.E [R216+-0x4fff8], desc[UR48][R214.64], !P3 ;  /* 0xb0008000d6d87fae */ /* 0x0009e2000d921870 */
[C---:B------:R-:W-:Y:S01]  /*1f4b0*/  VIADD R231, R2.reuse, 0x100000 ;  /* 0x0010000002e77836 */ /* 0x040fe20000000000 */
[C---:B------:R-:W-:Y:S01]  /*1f4c0*/  IADD3 R229, R2.reuse, 0x100000, RZ ;  /* 0x0010000002e57810 */ /* 0x040fe20007ffe0ff */
[C---:B------:R-:W-:Y:S01]  /*1f4d0*/  IMAD.WIDE R38, R243.reuse, 0x4, R38 ;  /* 0x00000004f3267825 */ /* 0x040fe200078e0226 */
[----:B------:R-:W1:Y:S03]  /*1f4e0*/  LDC R252, c[0x0][0x230] ;  /* 0x00008c00fffc7b82 */ /* 0x000e660000000800 */
[----:B----4-:R-:W-:Y:S01]  /*1f4f0*/  IMAD.WIDE R216, R243, 0x4, R220 ;  /* 0x00000004f3d87825 */ /* 0x010fe200078e02dc */
[----:B------:R-:W-:-:S02]  /*1f500*/  IADD3 R221, R2, 0x100000, RZ ;  /* 0x0010000002dd7810 */ /* 0x000fc40007ffe0ff */
[----:B------:R-:W-:Y:S01]  /*1f510*/  SEL R220, RZ, 0x4, P2 ;  /* 0x00000004ffdc7807 */ /* 0x000fe20001000000 */
[----:B-----5:R-:W-:Y:S01]  /*1f520*/  IMAD.WIDE R218, R243, 0x4, R246 ;  /* 0x00000004f3da7825 */ /* 0x020fe200078e02f6 */
[----:B------:R3:W-:Y:S02]  /*1f530*/  LDGSTS.E [R222+-0x4bff8], desc[UR48][R216.64], !P3 ;  /* 0xb4008000d8de7fae */ /* 0x0007e4000d921870 */
[----:B------:R-:W-:Y:S02]  /*1f540*/  SEL R228, R220, RZ, P1 ;  /* 0x000000ffdce47207 */ /* 0x000fe40000800000 */
[----:B------:R4:W-:Y:S01]  /*1f550*/  LDGSTS.E [R221+-0x47ff8], desc[UR48][R218.64], !P3 ;  /* 0xb8008000dadd7fae */ /* 0x0009e2000d921870 */
[----:B------:R-:W-:-:S03]  /*1f560*/  ISETP.GE.U32.AND P2, PT, R223, 0x7ffffe41, PT ;  /* 0x7ffffe41df00780c */ /* 0x000fc60003f46070 */
[----:B------:R-:W5:Y:S01]  /*1f570*/  LDL.LU.64 R246, [R1+0x1b0] ;  /* 0x0001b00001f67983 */ /* 0x000f620000300a00 */
[----:B---3--:R-:W-:-:S04]  /*1f580*/  IMAD.WIDE R222, R243, 0x4, R250 ;  /* 0x00000004f3de7825 */ /* 0x008fc800078e02fa */
[C---:B----4-:R-:W-:Y:S02]  /*1f590*/  IMAD.WIDE R220, R243.reuse, 0x4, R248 ;  /* 0x00000004f3dc7825 */ /* 0x050fe400078e02f8 */
[----:B------:R-:W3:Y:S02]  /*1f5a0*/  LDL.LU.64 R248, [R1+0x198] ;  /* 0x0001980001f87983 */ /* 0x000ee40000300a00 */
[C---:B------:R-:W-:Y:S02]  /*1f5b0*/  IMAD.WIDE R224, R243.reuse, 0x4, R240 ;  /* 0x00000004f3e07825 */ /* 0x040fe400078e02f0 */
[----:B------:R-:W4:Y:S04]  /*1f5c0*/  LDL.LU.64 R250, [R1+0x128] ;  /* 0x0001280001fa7983 */ /* 0x000f280000300a00 */
[----:B------:R-:W4:Y:S01]  /*1f5d0*/  LDL.LU.64 R240, [R1+0x110] ;  /* 0x0001100001f07983 */ /* 0x000f220000300a00 */
[----:B------:R-:W-:-:S03]  /*1f5e0*/  IMAD.WIDE R226, R243, 0x4, R10 ;  /* 0x00000004f3e27825 */ /* 0x000fc600078e020a */
[----:B------:R-:W4:Y:S01]  /*1f5f0*/  LDL.LU.64 R4, [R1+0xf8] ;  /* 0x0000f80001047983 */ /* 0x000f220000300a00 */
[----:B------:R-:W-:-:S03]  /*1f600*/  IMAD.WIDE R30, R243, 0x4, R30 ;  /* 0x00000004f31e7825 */ /* 0x000fc600078e021e */
[----:B------:R-:W-:Y:S01]  /*1f610*/  LDGSTS.E [R239+-0x43ff8], desc[UR48][R220.64], !P3 ;  /* 0xbc008000dcef7fae */ /* 0x000fe2000d921870 */
[----:B------:R-:W-:-:S03]  /*1f620*/  ISETP.NE.U32.AND P1, PT, R228, RZ, PT ;  /* 0x000000ffe400720c */ /* 0x000fc60003f25070 */
[----:B------:R-:W4:Y:S01]  /*1f630*/  LDL.LU.64 R6, [R1+0x88] ;  /* 0x0000880001067983 */ /* 0x000f220000300a00 */
[----:B------:R-:W-:-:S03]  /*1f640*/  IMAD.WIDE R28, R243, 0x4, R28 ;  /* 0x00000004f31c7825 */ /* 0x000fc600078e021c */
[----:B------:R1:W-:Y:S04]  /*1f650*/  LDGSTS.E [R238+-0x4fff4], desc[UR48][R222.64], !P2 ;  /* 0xb000c000deee7fae */ /* 0x0003e8000d121870 */
[----:B------:R-:W4:Y:S04]  /*1f660*/  LDL.LU.64 R8, [R1+0x58] ;  /* 0x0000580001087983 */ /* 0x000f280000300a00 */
[----:B------:R-:W-:Y:S01]  /*1f670*/  LDGSTS.E [R231+-0x4bff4], desc[UR48][R224.64], !P2 ;  /* 0xb400c000e0e77fae */ /* 0x000fe2000d121870 */
[----:B------:R-:W-:-:S03]  /*1f680*/  IMAD.WIDE R26, R243, 0x4, R26 ;  /* 0x00000004f31a7825 */ /* 0x000fc600078e021a */
[----:B------:R-:W4:Y:S04]  /*1f690*/  LDL.LU.64 R10, [R1+0x30] ;  /* 0x00003000010a7983 */ /* 0x000f280000300a00 */
[----:B------:R1:W-:Y:S01]  /*1f6a0*/  LDGSTS.E [R229+-0x47ff4], desc[UR48][R226.64], !P2 ;  /* 0xb800c000e2e57fae */ /* 0x0003e2000d121870 */
[----:B------:R-:W-:-:S04]  /*1f6b0*/  IMAD.WIDE R24, R243, 0x4, R24 ;  /* 0x00000004f3187825 */ /* 0x000fc800078e0218 */
[C---:B------:R-:W-:Y:S01]  /*1f6c0*/  IMAD.WIDE R22, R243.reuse, 0x4, R22 ;  /* 0x00000004f3167825 */ /* 0x040fe200078e0216 */
[----:B------:R-:W4:Y:S04]  /*1f6d0*/  LDL.LU.64 R228, [R1+0x658] ;  /* 0x0006580001e47983 */ /* 0x000f280000300a00 */
[----:B------:R1:W-:Y:S01]  /*1f6e0*/  STL.64 [R1+0xa48], R2 ;  /* 0x000a480201007387 */ /* 0x0003e20000100a00 */
[----:B------:R-:W-:-:S03]  /*1f6f0*/  IMAD.WIDE R20, R243, 0x4, R20 ;  /* 0x00000004f3147825 */ /* 0x000fc600078e0214 */
[----:B-1----:R-:W4:Y:S04]  /*1f700*/  LDL.LU.64 R2, [R1+0x108] ;  /* 0x0001080001027983 */ /* 0x002f280000300a00 */
        /* <DEDUP_REMOVED lines=18> */
[----:B------:R1:W-:Y:S04]  /*1f830*/  STL.64 [R1+0x1d8], R18 ;  /* 0x0001d81201007387 */ /* 0x0003e80000100a00 */
[----:B-1----:R-:W4:Y:S04]  /*1f840*/  LDL.LU.64 R18, [R1+0xb60] ;  /* 0x000b600001127983 */ /* 0x002f280000300a00 */
[----:B------:R1:W-:Y:S04]  /*1f850*/  STL.64 [R1+0x200], R16 ;  /* 0x0002001001007387 */ /* 0x0003e80000100a00 */
[----:B-1----:R-:W4:Y:S04]  /*1f860*/  LDL.LU.64 R16, [R1+0xb58] ;  /* 0x000b580001107983 */ /* 0x002f280000300a00 */
[----:B------:R1:W-:Y:S04]  /*1f870*/  STL.64 [R1+0x230], R14 ;  /* 0x0002300e01007387 */ /* 0x0003e80000100a00 */
[----:B-1----:R-:W4:Y:S04]  /*1f880*/  LDL.LU.64 R14, [R1+0xb50] ;  /* 0x000b5000010e7983 */ /* 0x002f280000300a00 */
[----:B------:R1:W-:Y:S01]  /*1f890*/  STL.64 [R1+0x250], R12 ;  /* 0x0002500c01007387 */ /* 0x0003e20000100a00 */
[----:B--2---:R-:W-:-:S03]  /*1f8a0*/  IMAD.WIDE R236, R243, 0x4, R236 ;  /* 0x00000004f3ec7825 */ /* 0x004fc600078e02ec */
[----:B-1----:R-:W2:Y:S04]  /*1f8b0*/  LDL.LU.64 R12, [R1+0xb48] ;  /* 0x000b4800010c7983 */ /* 0x002ea80000300a00 */
[----:B------:R1:W-:Y:S04]  /*1f8c0*/  STL.64 [R1+0x278], R232 ;  /* 0x000278e801007387 */ /* 0x0003e80000100a00 */
[----:B-1----:R-:W2:Y:S04]  /*1f8d0*/  LDL.LU.64 R232, [R1+0xb40] ;  /* 0x000b400001e87983 */ /* 0x002ea80000300a00 */
[----:B------:R1:W-:Y:S04]  /*1f8e0*/  STL.64 [R1+0x2a8], R234 ;  /* 0x0002a8ea01007387 */ /* 0x0003e80000100a00 */
[----:B-1----:R-:W2:Y:S04]  /*1f8f0*/  LDL.LU.64 R234, [R1+0xb38] ;  /* 0x000b380001ea7983 */ /* 0x002ea80000300a00 */
[----:B------:R1:W-:Y:S04]  /*1f900*/  STL.64 [R1+0x2d0], R236 ;  /* 0x0002d0ec01007387 */ /* 0x0003e80000100a00 */
[----:B-1----:R-:W2:Y:S01]  /*1f910*/  LDL.LU.64 R236, [R1+0xb30] ;  /* 0x000b300001ec7983 */ /* 0x002ea20000300a00 */
[----:B-----5:R-:W-:-:S05]  /*1f920*/  IMAD.WIDE R246, R243, 0x4, R246 ;  /* 0x00000004f3f67825 */ /* 0x020fca00078e02f6 */
[----:B------:R1:W-:Y:S01]  /*1f930*/  STL.64 [R1+0x380], R246 ;  /* 0x000380f601007387 */ /* 0x0003e20000100a00 */
[----:B---3--:R-:W-:-:S04]  /*1f940*/  IMAD.WIDE R248, R243, 0x4, R248 ;  /* 0x00000004f3f87825 */ /* 0x008fc800078e02f8 */
[C---:B----4-:R-:W-:Y:S01]  /*1f950*/  IMAD.WIDE R250, R243.reuse, 0x4, R250 ;  /* 0x00000004f3fa7825 */ /* 0x050fe200078e02fa */
[----:B-1----:R-:W3:Y:S03]  /*1f960*/  LDL.LU.64 R246, [R1+0xb28] ;  /* 0x000b280001f67983 */ /* 0x002ee60000300a00 */
[C---:B------:R-:W-:Y:S01]  /*1f970*/  IMAD.WIDE R240, R243.reuse, 0x4, R240 ;  /* 0x00000004f3f07825 */ /* 0x040fe200078e02f0 */
[----:B------:R1:W-:Y:S04]  /*1f980*/  STL.64 [R1+0x3b8], R248 ;  /* 0x0003b8f801007387 */ /* 0x0003e80000100a00 */
[----:B-1----:R-:W4:Y:S04]  /*1f990*/  LDL.LU.64 R248, [R1+0xb20] ;  /* 0x000b200001f87983 */ /* 0x002f280000300a00 */
[----:B------:R1:W-:Y:S04]  /*1f9a0*/  STL.64 [R1+0x400], R250 ;  /* 0x000400fa01007387 */ /* 0x0003e80000100a00 */
[----:B-1----:R-:W5:Y:S04]  /*1f9b0*/  LDL.LU.64 R250, [R1+0xb18] ;  /* 0x000b180001fa7983 */ /* 0x002f680000300a00 */
[----:B------:R1:W-:Y:S04]  /*1f9c0*/  STL.64 [R1+0x408], R240 ;  /* 0x000408f001007387 */ /* 0x0003e80000100a00 */
[----:B-1----:R-:W2:Y:S01]  /*1f9d0*/  LDL.LU.64 R240, [R1+0xb10] ;  /* 0x000b100001f07983 */ /* 0x002ea20000300a00 */
[----:B------:R-:W-:-:S04]  /*1f9e0*/  IMAD.WIDE R4, R243, 0x4, R4 ;  /* 0x00000004f3047825 */ /* 0x000fc800078e0204 */
[----:B------:R-:W-:-:S05]  /*1f9f0*/  IMAD.WIDE R2, R243, 0x4, R2 ;  /* 0x00000004f3027825 */ /* 0x000fca00078e0202 */
[----:B------:R1:W-:Y:S01]  /*1fa00*/  STL.64 [R1+0x430], R2 ;  /* 0x0004300201007387 */ /* 0x0003e20000100a00 */
[----:B------:R-:W-:-:S03]  /*1fa10*/  IMAD.WIDE R10, R243, 0x4, R10 ;  /* 0x00000004f30a7825 */ /* 0x000fc600078e020a */
[----:B------:R1:W-:Y:S02]  /*1fa20*/  STL.64 [R1+0x458], R4 ;  /* 0x0004580401007387 */ /* 0x0003e40000100a00 */
[----:B-1----:R-:W-:-:S04]  /*1fa30*/  IMAD.WIDE R2, R243, 0x4, R6 ;  /* 0x00000004f3027825 */ /* 0x002fc800078e0206 */
[C---:B------:R-:W-:Y:S01]  /*1fa40*/  IMAD.WIDE R6, R243.reuse, 0x4, R8 ;  /* 0x00000004f3067825 */ /* 0x040fe200078e0208 */
[----:B------:R-:W3:Y:S04]  /*1fa50*/  LDL.LU.64 R4, [R1+0x148] ;  /* 0x0001480001047983 */ /* 0x000ee80000300a00 */
[----:B------:R1:W-:Y:S01]  /*1fa60*/  STL.64 [R1+0x478], R2 ;  /* 0x0004780201007387 */ /* 0x0003e20000100a00 */
[----:B------:R-:W-:-:S04]  /*1fa70*/  IMAD.WIDE R46, R243, 0x4, R46 ;  /* 0x00000004f32e7825 */ /* 0x000fc800078e022e */
[C---:B------:R-:W-:Y:S01]  /*1fa80*/  IMAD.WIDE R54, R243.reuse, 0x4, R54 ;  /* 0x00000004f3367825 */ /* 0x040fe200078e0236 */
[----:B-1----:R-:W4:Y:S04]  /*1fa90*/  LDL.LU.64 R2, [R1+0xf0] ;  /* 0x0000f00001027983 */ /* 0x002f280000300a00 */
[----:B------:R1:W-:Y:S01]  /*1faa0*/  STL.64 [R1+0x498], R6 ;  /* 0x0004980601007387 */ /* 0x0003e20000100a00 */
[----:B------:R-:W-:-:S03]  /*1fab0*/  IMAD.WIDE R62, R243, 0x4, R62 ;  /* 0x00000004f33e7825 */ /* 0x000fc600078e023e */
[----:B-1----:R-:W5:Y:S04]  /*1fac0*/  LDL.LU.64 R6, [R1+0xe0] ;  /* 0x0000e00001067983 */ /* 0x002f680000300a00 */
[----:B------:R-:W4:Y:S04]  /*1fad0*/  LDL.LU.64 R8, [R1+0xc8] ;  /* 0x0000c80001087983 */ /* 0x000f280000300a00 */
[----:B------:R1:W-:Y:S01]  /*1fae0*/  STL.64 [R1+0x4b0], R10 ;  /* 0x0004b00a01007387 */ /* 0x0003e20000100a00 */
[----:B------:R-:W-:-:S03]  /*1faf0*/  IMAD.WIDE R102, R243, 0x4, R102 ;  /* 0x00000004f3667825 */ /* 0x000fc600078e0266 */
[----:B-1----:R-:W4:Y:S01]  /*1fb00*/  LDL.LU.64 R10, [R1+0xb08] ;  /* 0x000b0800010a7983 */ /* 0x002f220000300a00 */
[----:B------:R-:W-:-:S04]  /*1fb10*/  IMAD.WIDE R190, R243, 0x4, R190 ;  /* 0x00000004f3be7825 */ /* 0x000fc800078e02be */
[----:B--2---:R-:W-:-:S05]  /*1fb20*/  IMAD.WIDE R240, R243, 0x4, R240 ;  /* 0x00000004f3f07825 */ /* 0x004fca00078e02f0 */
[----:B------:R1:W-:Y:S04]  /*1fb30*/  STL.64 [R1+0x4d0], R240 ;  /* 0x0004d0f001007387 */ /* 0x0003e80000100a00 */
[----:B-1----:R-:W2:Y:S04]  /*1fb40*/  LDL.LU.64 R240, [R1+0xa8] ;  /* 0x0000a80001f07983 */ /* 0x002ea80000300a00 */
[----:B------:R1:W-:Y:S04]  /*1fb50*/  STL.64 [R1+0x4f0], R38 ;  /* 0x0004f02601007387 */ /* 0x0003e80000100a00 */
[----:B-1----:R-:W4:Y:S04]  /*1fb60*/  LDL.LU.64 R38, [R1+0x170] ;  /* 0x0001700001267983 */ /* 0x002f280000300a00 */
[----:B------:R1:W-:Y:S04]  /*1fb70*/  STL.64 [R1+0x510], R46 ;  /* 0x0005102e01007387 */ /* 0x0003e80000100a00 */
[----:B-1----:R-:W2:Y:S04]  /*1fb80*/  LDL.LU.64 R46, [R1+0x178] ;  /* 0x00017800012e7983 */ /* 0x002ea80000300a00 */
[----:B------:R1:W-:Y:S04]  /*1fb90*/  STL.64 [R1+0x548], R54 ;  /* 0x0005483601007387 */ /* 0x0003e80000100a00 */
[----:B-1----:R-:W4:Y:S04]  /*1fba0*/  LDL.LU.64 R54, [R1+0x188] ;  /* 0x0001880001367983 */ /* 0x002f280000300a00 */
[----:B------:R1:W-:Y:S04]  /*1fbb0*/  STL.64 [R1+0x560], R62 ;  /* 0x0005603e01007387 */ /* 0x0003e80000100a00 */
[----:B-1----:R-:W2:Y:S04]  /*1fbc0*/  LDL.LU.64 R62, [R1+0x1d0] ;  /* 0x0001d000013e7983 */ /* 0x002ea80000300a00 */
[----:B------:R1:W-:Y:S02]  /*1fbd0*/  STL.64 [R1+0x580], R102 ;  /* 0x0005806601007387 */ /* 0x0003e40000100a00 */
[----:B-1----:R-:W-:-:S02]  /*1fbe0*/  IMAD.WIDE R102, R243, 0x4, R110 ;  /* 0x00000004f3667825 */ /* 0x002fc400078e026e */
[----:B------:R-:W4:Y:S04]  /*1fbf0*/  LDL.LU.64 R110, [R1+0x1e0] ;  /* 0x0001e000016e7983 */ /* 0x000f280000300a00 */
[----:B------:R1:W-:Y:S02]  /*1fc00*/  STL.64 [R1+0x598], R102 ;  /* 0x0005986601007387 */ /* 0x0003e40000100a00 */
[C---:B-1----:R-:W-:Y:S02]  /*1fc10*/  IMAD.WIDE R102, R243.reuse, 0x4, R118 ;  /* 0x00000004f3667825 */ /* 0x042fe400078e0276 */
[----:B------:R-:W2:Y:S04]  /*1fc20*/  LDL.LU.64 R118, [R1+0x1f0] ;  /* 0x0001f00001767983 */ /* 0x000ea80000300a00 */
        /* <DEDUP_REMOVED lines=12> */
[----:B------:R1:W-:Y:S04]  /*1fcf0*/  STL.64 [R1+0x750], R190 ;  /* 0x000750be01007387 */ /* 0x0003e80000100a00 */
[----:B-1----:R-:W4:Y:S01]  /*1fd00*/  LDL.LU.64 R190, [R1+0x3f8] ;  /* 0x0003f80001be7983 */ /* 0x002f220000300a00 */
[----:B---3--:R-:W-:-:S04]  /*1fd10*/  IMAD.WIDE R4, R243, 0x4, R4 ;  /* 0x00000004f3047825 */ /* 0x008fc800078e0204 */
[----:B-----5:R-:W-:-:S04]  /*1fd20*/  IMAD.WIDE R6, R243, 0x4, R6 ;  /* 0x00000004f3067825 */ /* 0x020fc800078e0206 */
[----:B----4-:R-:W-:-:S05]  /*1fd30*/  IMAD.WIDE R190, R243, 0x4, R190 ;  /* 0x00000004f3be7825 */ /* 0x010fca00078e02be */
[----:B------:R2:W-:Y:S02]  /*1fd40*/  STL.64 [R1+0x7b8], R190 ;  /* 0x0007b8be01007387 */ /* 0x0005e40000100a00 */
[----:B--2---:R-:W-:-:S04]  /*1fd50*/  IMAD.WIDE R190, R243, 0x4, R182 ;  /* 0x00000004f3be7825 */ /* 0x004fc800078e02b6 */
        /* <DEDUP_REMOVED lines=21> */
[----:B------:R-:W-:Y:S04]  /*1feb0*/  STL.64 [R1+0x990], R38 ;  /* 0x0009902601007387 */ /* 0x000fe80000100a00 */
[----:B------:R-:W-:Y:S04]  /*1fec0*/  STL.64 [R1+0x988], R4 ;  /* 0x0009880401007387 */ /* 0x000fe80000100a00 */
[----:B------:R1:W-:Y:S04]  /*1fed0*/  STL.64 [R1+0x998], R6 ;  /* 0x0009980601007387 */ /* 0x0003e80000100a00 */
[----:B------:R2:W-:Y:S04]  /*1fee0*/  STL.64 [R1+0xad8], R4 ;  /* 0x000ad80401007387 */ /* 0x0005e80000100a00 */
[----:B------:R3:W-:Y:S01]  /*1fef0*/  STL.64 [R1+0x9a0], R2 ;  /* 0x0009a00201007387 */ /* 0x0007e20000100a00 */
[----:B-1----:R-:W-:-:S04]  /*1ff00*/  IMAD.WIDE R6, R243, 0x4, R236 ;  /* 0x00000004f3067825 */ /* 0x002fc800078e02ec */
[----:B--2---:R-:W-:-:S04]  /*1ff10*/  IMAD.WIDE R4, R243, 0x4, R14 ;  /* 0x00000004f3047825 */ /* 0x004fc800078e020e */
[----:B---3--:R-:W-:-:S05]  /*1ff20*/  IMAD.WIDE R2, R243, 0x4, R240 ;  /* 0x00000004f3027825 */ /* 0x008fca00078e02f0 */
[----:B------:R1:W-:Y:S01]  /*1ff30*/  STL.64 [R1+0x9a8], R2 ;  /* 0x0009a80201007387 */ /* 0x0003e20000100a00 */
[----:B------:R-:W-:-:S03]  /*1ff40*/  IMAD.WIDE R8, R243, 0x4, R70 ;  /* 0x00000004f3087825 */ /* 0x000fc600078e0246 */
[----:B------:R2:W-:Y:S04]  /*1ff50*/  STL.64 [R1+0x9b0], R6 ;  /* 0x0009b00601007387 */ /* 0x0005e80000100a00 */
[----:B------:R3:W-:Y:S01]  /*1ff60*/  STL.64 [R1+0x9b8], R4 ;  /* 0x0009b80401007387 */ /* 0x0007e20000100a00 */
[----:B-1----:R-:W-:-:S04]  /*1ff70*/  IMAD.WIDE R2, R243, 0x4, R22 ;  /* 0x00000004f3027825 */ /* 0x002fc800078e0216 */
[C---:B--2---:R-:W-:Y:S01]  /*1ff80*/  IMAD.WIDE R6, R243.reuse, 0x4, R30 ;  /* 0x00000004f3067825 */ /* 0x044fe200078e021e */
[----:B------:R1:W-:Y:S03]  /*1ff90*/  STL.64 [R1+0x9c0], R2 ;  /* 0x0009c00201007387 */ /* 0x0003e60000100a00 */
[C---:B---3--:R-:W-:Y:S01]  /*1ffa0*/  IMAD.WIDE R4, R243.reuse, 0x4, R78 ;  /* 0x00000004f3047825 */ /* 0x048fe200078e024e */
[----:B------:R-:W-:Y:S04]  /*1ffb0*/  STL.64 [R1+0x9d0], R8 ;  /* 0x0009d00801007387 */ /* 0x000fe80000100a00 */
[----:B------:R-:W-:Y:S01]  /*1ffc0*/  STL.64 [R1+0x9c8], R6 ;  /* 0x0009c80601007387 */ /* 0x000fe20000100a00 */
[----:B-1----:R-:W-:-:S03]  /*1ffd0*/  IMAD.WIDE R2, R243, 0x4, R86 ;  /* 0x00000004f3027825 */ /* 0x002fc600078e0256 */
[----:B------:R1:W-:Y:S04]  /*1ffe0*/  STL.64 [R1+0x9d8], R4 ;  /* 0x0009d80401007387 */ /* 0x0003e80000100a00 */
[----:B------:R2:W-:Y:S04]  /*1fff0*/  STL.64 [R1+0xac0], R6 ;  /* 0x000ac00601007387 */ /* 0x0005e80000100a00 */
[----:B------:R3:W-:Y:S01]  /*20000*/  STL.64 [R1+0x9e0], R2 ;  /* 0x0009e00201007387 */ /* 0x0007e20000100a00 */
[----:B-1----:R-:W-:-:S04]  /*20010*/  IMAD.WIDE R4, R243, 0x4, R142 ;  /* 0x00000004f3047825 */ /* 0x002fc800078e028e */
[----:B--2---:R-:W-:-:S04]  /*20020*/  IMAD.WIDE R6, R243, 0x4, R94 ;  /* 0x00000004f3067825 */ /* 0x004fc800078e025e */
[C---:B---3--:R-:W-:Y:S01]  /*20030*/  IMAD.WIDE R2, R243.reuse, 0x4, R134 ;  /* 0x00000004f3027825 */ /* 0x048fe200078e0286 */
[----:B------:R-:W-:Y:S04]  /*20040*/  STL.64 [R1+0x9e8], R6 ;  /* 0x0009e80601007387 */ /* 0x000fe80000100a00 */
[----:B------:R-:W2:Y:S04]  /*20050*/  LDL.LU.64 R22, [R1+0x650] ;  /* 0x0006500001167983 */ /* 0x000ea80000300a00 */
[----:B------:R-:W-:Y:S04]  /*20060*/  STL.64 [R1+0x9f0], R2 ;  /* 0x0009f00201007387 */ /* 0x000fe80000100a00 */
[----:B------:R1:W-:Y:S04]  /*20070*/  STL.64 [R1+0x9f8], R4 ;  /* 0x0009f80401007387 */ /* 0x0003e80000100a00 */
[----:B------:R-:W3:Y:S04]  /*20080*/  LDL.LU.64 R134, [R1+0x648] ;  /* 0x0006480001867983 */ /* 0x000ee80000300a00 */
[----:B------:R-:W4:Y:S01]  /*20090*/  LDL.LU.64 R94, [R1+0x640] ;  /* 0x00064000015e7983 */ /* 0x000f220000300a00 */
[----:B-1----:R-:W-:-:S05]  /*200a0*/  IMAD.WIDE R4, R243, 0x4, R158 ;  /* 0x00000004f3047825 */ /* 0x002fca00078e029e */
[----:B------:R1:W-:Y:S04]  /*200b0*/  STL.64 [R1+0xa08], R4 ;  /* 0x000a080401007387 */ /* 0x0003e80000100a00 */
[----:B------:R-:W5:Y:S04]  /*200c0*/  LDL.LU.64 R6, [R1+0x638] ;  /* 0x0006380001067983 */ /* 0x000f680000300a00 */
[----:B------:R-:W2:Y:S04]  /*200d0*/  LDL.LU.64 R86, [R1+0x630] ;  /* 0x0006300001567983 */ /* 0x000ea80000300a00 */
[----:B------:R-:W2:Y:S04]  /*200e0*/  LDL.LU.64 R78, [R1+0x628] ;  /* 0x00062800014e7983 */ /* 0x000ea80000300a00 */
[----:B------:R-:W2:Y:S04]  /*200f0*/  LDL.LU.64 R70, [R1+0x620] ;  /* 0x0006200001467983 */ /* 0x000ea80000300a00 */
[----:B------:R-:W2:Y:S04]  /*20100*/  LDL.LU.64 R30, [R1+0x618] ;  /* 0x00061800011e7983 */ /* 0x000ea80000300a00 */
[----:B------:R-:W2:Y:S04]  /*20110*/  LDL.LU.64 R14, [R1+0x610] ;  /* 0x00061000010e7983 */ /* 0x000ea80000300a00 */
[----:B------:R-:W2:Y:S04]  /*20120*/  LDL.LU.64 R236, [R1+0x3e8] ;  /* 0x0003e80001ec7983 */ /* 0x000ea80000300a00 */
[----:B-1----:R-:W2:Y:S04]  /*20130*/  LDL.LU.64 R4, [R1+0x3e0] ;  /* 0x0003e00001047983 */ /* 0x002ea80000300a00 */
        /* <DEDUP_REMOVED lines=10> */
[----:B------:R-:W-:-:S04]  /*201e0*/  IMAD.WIDE R2, R243, 0x4, R150 ;  /* 0x00000004f3027825 */ /* 0x000fc800078e0296 */
[C---:B------:R-:W-:Y:S01]  /*201f0*/  IMAD.WIDE R198, R243.reuse, 0x4, R198 ;  /* 0x00000004f3c67825 */ /* 0x040fe200078e02c6 */
[----:B------:R-:W-:Y:S03]  /*20200*/  STL.64 [R1+0xa00], R2 ;  /* 0x000a000201007387 */ /* 0x000fe60000100a00 */
[C---:B------:R-:W-:Y:S01]  /*20210*/  IMAD.WIDE R190, R243.reuse, 0x4, R206 ;  /* 0x00000004f3be7825 */ /* 0x040fe200078e02ce */
[----:B------:R3:W-:Y:S03]  /*20220*/  STL.64 [R1+0xa50], R2 ;  /* 0x000a500201007387 */ /* 0x0007e60000100a00 */
[C---:B------:R-:W-:Y:S01]  /*20230*/  IMAD.WIDE R182, R243.reuse, 0x4, R214 ;  /* 0x00000004f3b67825 */ /* 0x040fe200078e02d6 */
[----:B------:R-:W-:Y:S04]  /*20240*/  STL.64 [R1+0xa10], R198 ;  /* 0x000a10c601007387 */ /* 0x000fe80000100a00 */
[----:B------:R-:W-:Y:S01]  /*20250*/  STL.64 [R1+0xa38], R198 ;  /* 0x000a38c601007387 */ /* 0x000fe20000100a00 */
[----:B------:R-:W-:-:S03]  /*20260*/  IMAD.WIDE R174, R243, 0x4, R222 ;  /* 0x00000004f3ae7825 */ /* 0x000fc600078e02de */
[----:B------:R-:W-:Y:S04]  /*20270*/  STL.64 [R1+0xa18], R190 ;  /* 0x000a18be01007387 */ /* 0x000fe80000100a00 */
[----:B------:R-:W-:Y:S04]  /*20280*/  STL.64 [R1+0xa40], R190 ;  /* 0x000a40be01007387 */ /* 0x000fe80000100a00 */
[----:B------:R-:W-:Y:S04]  /*20290*/  STL.64 [R1+0xa20], R182 ;  /* 0x000a20b601007387 */ /* 0x000fe80000100a00 */
[----:B------:R-:W-:Y:S01]  /*202a0*/  STL.64 [R1+0xa58], R182 ;  /* 0x000a58b601007387 */ /* 0x000fe20000100a00 */
[----:B---3--:R-:W-:-:S05]  /*202b0*/  IMAD.WIDE R2, R243, 0x4, R134 ;  /* 0x00000004f3027825 */ /* 0x008fca00078e0286 */
[----:B------:R4:W-:Y:S04]  /*202c0*/  STL.64 [R1+0x80], R2 ;  /* 0x0000800201007387 */ /* 0x0009e80000100a00 */
[----:B------:R-:W-:Y:S04]  /*202d0*/  STL.64 [R1+0xa28], R174 ;  /* 0x000a28ae01007387 */ /* 0x000fe80000100a00 */
[----:B------:R-:W-:Y:S01]  /*202e0*/  STL.64 [R1+0xa60], R174 ;  /* 0x000a60ae01007387 */ /* 0x000fe20000100a00 */
[----:B----4-:R-:W-:-:S04]  /*202f0*/  IMAD.WIDE R2, R243, 0x4, R94 ;  /* 0x00000004f3027825 */ /* 0x010fc800078e025e */
[C---:B-----5:R-:W-:Y:S01]  /*20300*/  IMAD.WIDE R6, R243.reuse, 0x4, R6 ;  /* 0x00000004f3067825 */ /* 0x060fe200078e0206 */
[----:B------:R1:W-:Y:S03]  /*20310*/  STL.64 [R1+0x88], R2 ;  /* 0x0000880201007387 */ /* 0x0003e60000100a00 */
[C---:B--2---:R-:W-:Y:S01]  /*20320*/  IMAD.WIDE R86, R243.reuse, 0x4, R86 ;  /* 0x00000004f3567825 */ /* 0x044fe200078e0256 */
[----:B------:R2:W-:Y:S04]  /*20330*/  STL.64 [R1+0xa8], R6 ;  /* 0x0000a80601007387 */ /* 0x0005e80000100a00 */
[----:B------:R-:W-:Y:S01]  /*20340*/  STL.64 [R1+0xc8], R86 ;  /* 0x0000c85601007387 */ /* 0x000fe20000100a00 */
[----:B-1----:R-:W-:-:S04]  /*20350*/  IMAD.WIDE R2, R243, 0x4, R78 ;  /* 0x00000004f3027825 */ /* 0x002fc800078e024e */
[C---:B--2---:R-:W-:Y:S01]  /*20360*/  IMAD.WIDE R6, R243.reuse, 0x4, R70 ;  /* 0x00000004f3067825 */ /* 0x044fe200078e0246 */
[----:B------:R1:W-:Y:S03]  /*20370*/  STL.64 [R1+0xd8], R2 ;  /* 0x0000d80201007387 */ /* 0x0003e60000100a00 */
[C---:B------:R-:W-:Y:S01]  /*20380*/  IMAD.WIDE R30, R243.reuse, 0x4, R30 ;  /* 0x00000004f31e7825 */ /* 0x040fe200078e021e */
[----:B------:R2:W-:Y:S03]  /*20390*/  STL.64 [R1+0xe0], R6 ;  /* 0x0000e00601007387 */ /* 0x0005e60000100a00 */
[C---:B------:R-:W-:Y:S01]  /*203a0*/  IMAD.WIDE R4, R243.reuse, 0x4, R4 ;  /* 0x00000004f3047825 */ /* 0x040fe200078e0204 */
[----:B------:R-:W-:Y:S03]  /*203b0*/  STL.64 [R1+0xf0], R30 ;  /* 0x0000f01e01007387 */ /* 0x000fe60000100a00 */
[----:B-1----:R-:W-:-:S04]  /*203c0*/  IMAD.WIDE R2, R243, 0x4, R14 ;  /* 0x00000004f3027825 */ /* 0x002fc800078e020e */
[C---:B--2---:R-:W-:Y:S01]  /*203d0*/  IMAD.WIDE R6, R243.reuse, 0x4, R236 ;  /* 0x00000004f3067825 */ /* 0x044fe200078e02ec */
[----:B------:R1:W-:Y:S04]  /*203e0*/  STL.64 [R1+0xf8], R2 ;  /* 0x0000f80201007387 */ /* 0x0003e80000100a00 */
[----:B------:R2:W-:Y:S04]  /*203f0*/  STL.64 [R1+0x100], R6 ;  /* 0x0001000601007387 */ /* 0x0005e80000100a00 */
[----:B------:R3:W-:Y:S01]  /*20400*/  STL.64 [R1+0x108], R4 ;  /* 0x0001080401007387 */ /* 0x0007e20000100a00 */
[----:B-1----:R-:W-:-:S04]  /*20410*/  IMAD.WIDE R2, R243, 0x4, R166 ;  /* 0x00000004f3027825 */ /* 0x002fc800078e02a6 */
[C---:B--2---:R-:W-:Y:S01]  /*20420*/  IMAD.WIDE R6, R243.reuse, 0x4, R126 ;  /* 0x00000004f3067825 */ /* 0x044fe200078e027e */
[----:B------:R1:W-:Y:S03]  /*20430*/  STL.64 [R1+0x110], R2 ;  /* 0x0001100201007387 */ /* 0x0003e60000100a00 */
[C---:B---3--:R-:W-:Y:S01]  /*20440*/  IMAD.WIDE R4, R243.reuse, 0x4, R118 ;  /* 0x00000004f3047825 */ /* 0x048fe200078e0276 */
[----:B------:R2:W-:Y:S04]  /*20450*/  STL.64 [R1+0x128], R6 ;  /* 0x0001280601007387 */ /* 0x0005e80000100a00 */
[----:B------:R3:W-:Y:S01]  /*20460*/  STL.64 [R1+0x138], R4 ;  /* 0x0001380401007387 */ /* 0x0007e20000100a00 */
[----:B-1----:R-:W-:-:S04]  /*20470*/  IMAD.WIDE R2, R243, 0x4, R110 ;  /* 0x00000004f3027825 */ /* 0x002fc800078e026e */
[C---:B--2---:R-:W-:Y:S01]  /*20480*/  IMAD.WIDE R6, R243.reuse, 0x4, R62 ;  /* 0x00000004f3067825 */ /* 0x044fe200078e023e */
[----:B------:R1:W-:Y:S03]  /*20490*/  STL.64 [R1+0x148], R2 ;  /* 0x0001480201007387 */ /* 0x0003e60000100a00 */
[C---:B---3--:R-:W-:Y:S01]  /*204a0*/  IMAD.WIDE R4, R243.reuse, 0x4, R54 ;  /* 0x00000004f3047825 */ /* 0x048fe200078e0236 */
[----:B------:R2:W-:Y:S04]  /*204b0*/  STL.64 [R1+0x170], R6 ;  /* 0x0001700601007387 */ /* 0x0005e80000100a00 */
[----:B------:R-:W-:Y:S01]  /*204c0*/  STL.64 [R1+0x178], R4 ;  /* 0x0001780401007387 */ /* 0x000fe20000100a00 */
[----:B-1----:R-:W-:-:S04]  /*204d0*/  IMAD.WIDE R2, R243, 0x4, R46 ;  /* 0x00000004f3027825 */ /* 0x002fc800078e022e */
[C---:B--2---:R-:W-:Y:S01]  /*204e0*/  IMAD.WIDE R6, R243.reuse, 0x4, R38 ;  /* 0x00000004f3067825 */ /* 0x044fe200078e0226 */
[----:B------:R1:W-:Y:S04]  /*204f0*/  STL.64 [R1+0x188], R2 ;  /* 0x0001880201007387 */ /* 0x0003e80000100a00 */
[----:B------:R-:W-:Y:S01]  /*20500*/  STL.64 [R1+0x198], R6 ;  /* 0x0001980601007387 */ /* 0x000fe20000100a00 */
[----:B-1----:R-:W-:-:S03]  /*20510*/  IMAD.WIDE R2, R243, 0x4, R240 ;  /* 0x00000004f3027825 */ /* 0x002fc600078e02f0 */
[----:B------:R-:W2:Y:S01]  /*20520*/  LDL.LU.64 R240, [R1+0x328] ;  /* 0x0003280001f07983 */ /* 0x000ea20000300a00 */
[----:B------:R-:W-:-:S05]  /*20530*/  IMAD.WIDE R4, R243, 0x4, R8 ;  /* 0x00000004f3047825 */ /* 0x000fca00078e0208 */
[----:B------:R-:W-:Y:S04]  /*20540*/  STL.64 [R1+0x1b0], R4 ;  /* 0x0001b00401007387 */ /* 0x000fe80000100a00 */
[----:B------:R-:W3:Y:S04]  /*20550*/  LDL.LU.64 R174, [R1+0x320] ;  /* 0x0003200001ae7983 */ /* 0x000ee80000300a00 */
[----:B------:R1:W-:Y:S04]  /*20560*/  STL.64 [R1+0x1b8], R2 ;  /* 0x0001b80201007387 */ /* 0x0003e80000100a00 */
[----:B------:R-:W4:Y:S04]  /*20570*/  LDL.LU.64 R182, [R1+0x310] ;  /* 0x0003100001b67983 */ /* 0x000f280000300a00 */
[----:B------:R-:W5:Y:S04]  /*20580*/  LDL.LU.64 R190, [R1+0x300] ;  /* 0x0003000001be7983 */ /* 0x000f680000300a00 */
[----:B------:R-:W4:Y:S04]  /*20590*/  LDL.LU.64 R198, [R1+0x2f8] ;  /* 0x0002f80001c67983 */ /* 0x000f280000300a00 */
[----:B------:R-:W4:Y:S04]  /*205a0*/  LDL.LU.64 R222, [R1+0x2f0] ;  /* 0x0002f00001de7983 */ /* 0x000f280000300a00 */
[----:B------:R-:W4:Y:S04]  /*205b0*/  LDL.LU.64 R214, [R1+0x218] ;  /* 0x0002180001d67983 */ /* 0x000f280000300a00 */
[----:B-1----:R-:W4:Y:S04]  /*205c0*/  LDL.LU.64 R2, [R1+0x220] ;  /* 0x0002200001027983 */ /* 0x002f280000300a00 */
[----:B------:R-:W4:Y:S04]  /*205d0*/  LDL.LU.64 R206, [R1+0x228] ;  /* 0x0002280001ce7983 */ /* 0x000f280000300a00 */
        /* <DEDUP_REMOVED lines=22> */
[----:B--2---:R-:W-:-:S05]  /*20740*/  IMAD.WIDE R240, R243, 0x4, R240 ;  /* 0x00000004f3f07825 */ /* 0x004fca00078e02f0 */
[----:B------:R1:W-:Y:S04]  /*20750*/  STL.64 [R1+0x1c8], R240 ;  /* 0x0001c8f001007387 */ /* 0x0003e80000100a00 */
[----:B-1----:R-:W2:Y:S01]  /*20760*/  LDL.LU.64 R240, [R1+0xb00] ;  /* 0x000b000001f07983 */ /* 0x002ea20000300a00 */
[----:B---3--:R-:W-:-:S05]  /*20770*/  IMAD.WIDE R174, R243, 0x4, R174 ;  /* 0x00000004f3ae7825 */ /* 0x008fca00078e02ae */
[----:B------:R4:W-:Y:S01]  /*20780*/  STL.64 [R1+0x1d0], R174 ;  /* 0x0001d0ae01007387 */ /* 0x0009e20000100a00 */
[----:B-----5:R-:W-:-:S04]  /*20790*/  IMAD.WIDE R190, R243, 0x4, R190 ;  /* 0x00000004f3be7825 */ /* 0x020fc800078e02be */
[----:B----4-:R-:W-:-:S04]  /*207a0*/  IMAD.WIDE R174, R243, 0x4, R182 ;  /* 0x00000004f3ae7825 */ /* 0x010fc800078e02b6 */
[C---:B------:R-:W-:Y:S01]  /*207b0*/  IMAD.WIDE R182, R243.reuse, 0x4, R198 ;  /* 0x00000004f3b67825 */ /* 0x040fe200078e02c6 */
[----:B------:R1:W-:Y:S04]  /*207c0*/  STL.64 [R1+0x1e0], R174 ;  /* 0x0001e0ae01007387 */ /* 0x0003e80000100a00 */
[----:B------:R3:W-:Y:S04]  /*207d0*/  STL.64 [R1+0x1f0], R190 ;  /* 0x0001f0be01007387 */ /* 0x0007e80000100a00 */
[----:B------:R4:W-:Y:S01]  /*207e0*/  STL.64 [R1+0x1f8], R182 ;  /* 0x0001f8b601007387 */ /* 0x0009e20000100a00 */
[----:B-1----:R-:W-:-:S04]  /*207f0*/  IMAD.WIDE R174, R243, 0x4, R222 ;  /* 0x00000004f3ae7825 */ /* 0x002fc800078e02de */
[C---:B---3--:R-:W-:Y:S01]  /*20800*/  IMAD.WIDE R190, R243.reuse, 0x4, R214 ;  /* 0x00000004f3be7825 */ /* 0x048fe200078e02d6 */
[----:B------:R1:W-:Y:S03]  /*20810*/  STL.64 [R1+0x208], R174 ;  /* 0x000208ae01007387 */ /* 0x0003e60000100a00 */
[C---:B----4-:R-:W-:Y:S01]  /*20820*/  IMAD.WIDE R182, R243.reuse, 0x4, R2 ;  /* 0x00000004f3b67825 */ /* 0x050fe200078e0202 */
[----:B------:R-:W-:Y:S03]  /*20830*/  STL.64 [R1+0x218], R190 ;  /* 0x000218be01007387 */ /* 0x000fe60000100a00 */
[C---:B------:R-:W-:Y:S01]  /*20840*/  IMAD.WIDE R2, R243.reuse, 0x4, R158 ;  /* 0x00000004f3027825 */ /* 0x040fe200078e029e */
[----:B------:R-:W-:Y:S03]  /*20850*/  STL.64 [R1+0x220], R182 ;  /* 0x000220b601007387 */ /* 0x000fe60000100a00 */
[----:B-1----:R-:W-:-:S04]  /*20860*/  IMAD.WIDE R174, R243, 0x4, R206 ;  /* 0x00000004f3ae7825 */ /* 0x002fc800078e02ce */
[C---:B------:R-:W-:Y:S01]  /*20870*/  IMAD.WIDE R150, R243.reuse, 0x4, R150 ;  /* 0x00000004f3967825 */ /* 0x040fe200078e0296 */
[----:B------:R-:W-:Y:S03]  /*20880*/  STL.64 [R1+0x228], R174 ;  /* 0x000228ae01007387 */ /* 0x000fe60000100a00 */
[C---:B------:R-:W-:Y:S01]  /*20890*/  IMAD.WIDE R142, R243.reuse, 0x4, R142 ;  /* 0x00000004f38e7825 */ /* 0x040fe200078e028e */
[----:B------:R1:W-:Y:S03]  /*208a0*/  STL.64 [R1+0x238], R2 ;  /* 0x0002380201007387 */ /* 0x0003e60000100a00 */
[C---:B------:R-:W-:Y:S01]  /*208b0*/  IMAD.WIDE R94, R243.reuse, 0x4, R94 ;  /* 0x00000004f35e7825 */ /* 0x040fe200078e025e */
[----:B------:R-:W-:Y:S03]  /*208c0*/  STL.64 [R1+0x240], R150 ;  /* 0x0002409601007387 */ /* 0x000fe60000100a00 */
[C---:B------:R-:W-:Y:S01]  /*208d0*/  IMAD.WIDE R6, R243.reuse, 0x4, R6 ;  /* 0x00000004f3067825 */ /* 0x040fe200078e0206 */
[----:B------:R-:W-:Y:S03]  /*208e0*/  STL.64 [R1+0x248], R142 ;  /* 0x0002488e01007387 */ /* 0x000fe60000100a00 */
[----:B-1----:R-:W-:-:S05]  /*208f0*/  IMAD.WIDE R2, R243, 0x4, R134 ;  /* 0x00000004f3027825 */ /* 0x002fca00078e0286 */
[----:B------:R1:W-:Y:S01]  /*20900*/  STL.64 [R1+0x258], R2 ;  /* 0x0002580201007387 */ /* 0x0003e20000100a00 */
[----:B------:R-:W-:-:S03]  /*20910*/  IMAD.WIDE R78, R243, 0x4, R78 ;  /* 0x00000004f34e7825 */ /* 0x000fc600078e024e */
[----:B------:R-:W-:Y:S04]  /*20920*/  STL.64 [R1+0x268], R94 ;  /* 0x0002685e01007387 */ /* 0x000fe80000100a00 */
[----:B------:R3:W-:Y:S01]  /*20930*/  STL.64 [R1+0x260], R6 ;  /* 0x0002600601007387 */ /* 0x0007e20000100a00 */
[----:B-1----:R-:W-:-:S05]  /*20940*/  IMAD.WIDE R2, R243, 0x4, R86 ;  /* 0x00000004f3027825 */ /* 0x002fca00078e0256 */
[----:B------:R1:W-:Y:S01]  /*20950*/  STL.64 [R1+0x210], R2 ;  /* 0x0002100201007387 */ /* 0x0003e20000100a00 */
[----:B---3--:R-:W-:-:S03]  /*20960*/  IMAD.WIDE R6, R243, 0x4, R70 ;  /* 0x00000004f3067825 */ /* 0x008fc600078e0246 */
[----:B------:R-:W-:Y:S01]  /*20970*/  STL.64 [R1+0x1e8], R78 ;  /* 0x0001e84e01007387 */ /* 0x000fe20000100a00 */
[----:B------:R-:W-:-:S03]  /*20980*/  IMAD.WIDE R14, R243, 0x4, R14 ;  /* 0x00000004f30e7825 */ /* 0x000fc600078e020e */
[----:B------:R3:W-:Y:S01]  /*20990*/  STL.64 [R1+0x270], R6 ;  /* 0x0002700601007387 */ /* 0x0007e20000100a00 */
[----:B-1----:R-:W-:-:S05]  /*209a0*/  IMAD.WIDE R2, R243, 0x4, R30 ;  /* 0x00000004f3027825 */ /* 0x002fca00078e021e */
[----:B------:R1:W-:Y:S01]  /*209b0*/  STL.64 [R1+0x280], R2 ;  /* 0x0002800201007387 */ /* 0x0003e20000100a00 */
[----:B---3--:R-:W-:-:S03]  /*209c0*/  IMAD.WIDE R6, R243, 0x4, R236 ;  /* 0x00000004f3067825 */ /* 0x008fc600078e02ec */
[----:B------:R-:W-:Y:S04]  /*209d0*/  STL.64 [R1+0x288], R14 ;  /* 0x0002880e01007387 */ /* 0x000fe80000100a00 */
[----:B------:R3:W-:Y:S01]  /*209e0*/  STL.64 [R1+0x290], R6 ;  /* 0x0002900601007387 */ /* 0x0007e20000100a00 */
[----:B-1----:R-:W-:-:S04]  /*209f0*/  IMAD.WIDE R2, R243, 0x4, R4 ;  /* 0x00000004f3027825 */ /* 0x002fc800078e0204 */
[C---:B------:R-:W-:Y:S01]  /*20a00*/  IMAD.WIDE R4, R243.reuse, 0x4, R166 ;  /* 0x00000004f3047825 */ /* 0x040fe200078e02a6 */
[----:B------:R1:W-:Y:S03]  /*20a10*/  STL.64 [R1+0x298], R2 ;  /* 0x0002980201007387 */ /* 0x0003e60000100a00 */
[C---:B---3--:R-:W-:Y:S01]  /*20a20*/  IMAD.WIDE R6, R243.reuse, 0x4, R126 ;  /* 0x00000004f3067825 */ /* 0x048fe200078e027e */
[----:B------:R3:W-:Y:S04]  /*20a30*/  STL.64 [R1+0x2a0], R4 ;  /* 0x0002a00401007387 */ /* 0x0007e80000100a00 */
[----:B------:R4:W-:Y:S01]  /*20a40*/  STL.64 [R1+0x2b0], R6 ;  /* 0x0002b00601007387 */ /* 0x0009e20000100a00 */
[----:B-1----:R-:W-:-:S04]  /*20a50*/  IMAD.WIDE R2, R243, 0x4, R118 ;  /* 0x00000004f3027825 */ /* 0x002fc800078e0276 */
[C---:B---3--:R-:W-:Y:S01]  /*20a60*/  IMAD.WIDE R4, R243.reuse, 0x4, R110 ;  /* 0x00000004f3047825 */ /* 0x048fe200078e026e */
[----:B------:R1:W-:Y:S03]  /*20a70*/  STL.64 [R1+0x2b8], R2 ;  /* 0x0002b80201007387 */ /* 0x0003e60000100a00 */
[C---:B----4-:R-:W-:Y:S01]  /*20a80*/  IMAD.WIDE R6, R243.reuse, 0x4, R62 ;  /* 0x00000004f3067825 */ /* 0x050fe200078e023e */
[----:B------:R3:W-:Y:S04]  /*20a90*/  STL.64 [R1+0x2c0], R4 ;  /* 0x0002c00401007387 */ /* 0x0007e80000100a00 */
[----:B------:R4:W-:Y:S01]  /*20aa0*/  STL.64 [R1+0x2c8], R6 ;  /* 0x0002c80601007387 */ /* 0x0009e20000100a00 */
[----:B-1----:R-:W-:-:S04]  /*20ab0*/  IMAD.WIDE R2, R243, 0x4, R54 ;  /* 0x00000004f3027825 */ /* 0x002fc800078e0236 */
[C---:B---3--:R-:W-:Y:S01]  /*20ac0*/  IMAD.WIDE R4, R243.reuse, 0x4, R46 ;  /* 0x00000004f3047825 */ /* 0x048fe200078e022e */
[----:B------:R1:W-:Y:S03]  /*20ad0*/  STL.64 [R1+0x2d8], R2 ;  /* 0x0002d80201007387 */ /* 0x0003e60000100a00 */
[C---:B----4-:R-:W-:Y:S01]  /*20ae0*/  IMAD.WIDE R6, R243.reuse, 0x4, R38 ;  /* 0x00000004f3067825 */ /* 0x050fe200078e0226 */
[----:B------:R-:W-:Y:S04]  /*20af0*/  STL.64 [R1+0x2e0], R4 ;  /* 0x0002e00401007387 */ /* 0x000fe80000100a00 */
[----:B------:R3:W-:Y:S01]  /*20b00*/  STL.64 [R1+0x2e8], R6 ;  /* 0x0002e80601007387 */ /* 0x0007e20000100a00 */
[----:B-1----:R-:W-:-:S04]  /*20b10*/  IMAD.WIDE R2, R243, 0x4, R8 ;  /* 0x00000004f3027825 */ /* 0x002fc800078e0208 */
[----:B---3--:R-:W-:-:S04]  /*20b20*/  IMAD.WIDE R6, R243, 0x4, R250 ;  /* 0x00000004f3067825 */ /* 0x008fc800078e02fa */
[C---:B--2---:R-:W-:Y:S02]  /*20b30*/  IMAD.WIDE R4, R243.reuse, 0x4, R240 ;  /* 0x00000004f3047825 */ /* 0x044fe400078e02f0 */
[----:B------:R-:W2:Y:S04]  /*20b40*/  LDL.LU.64 R240, [R1+0xaf8] ;  /* 0x000af80001f07983 */ /* 0x000ea80000300a00 */
[----:B------:R1:W-:Y:S02]  /*20b50*/  STL.64 [R1+0x2f0], R2 ;  /* 0x0002f00201007387 */ /* 0x0003e40000100a00 */
[C---:B-1----:R-:W-:Y:S02]  /*20b60*/  IMAD.WIDE R2, R243.reuse, 0x4, R10 ;  /* 0x00000004f3027825 */ /* 0x042fe400078e020a */
[----:B------:R-:W3:Y:S04]  /*20b70*/  LDL.LU.64 R10, [R1+0xaf0] ;  /* 0x000af000010a7983 */ /* 0x000ee80000300a00 */
[----:B------:R1:W-:Y:S04]  /*20b80*/  STL.64 [R1+0x2f8], R4 ;  /* 0x0002f80401007387 */ /* 0x0003e80000100a00 */
[----:B------:R4:W-:Y:S04]  /*20b90*/  STL.64 [R1+0x300], R2 ;  /* 0x0003000201007387 */ /* 0x0009e80000100a00 */
[----:B------:R5:W-:Y:S01]  /*20ba0*/  STL.64 [R1+0x308], R6 ;  /* 0x0003080601007387 */ /* 0x000be20000100a00 */
[----:B-1----:R-:W-:-:S04]  /*20bb0*/  IMAD.WIDE R4, R243, 0x4, R248 ;  /* 0x00000004f3047825 */ /* 0x002fc800078e02f8 */
[C---:B----4-:R-:W-:Y:S01]  /*20bc0*/  IMAD.WIDE R2, R243.reuse, 0x4, R246 ;  /* 0x00000004f3027825 */ /* 0x050fe200078e02f6 */
[----:B------:R1:W-:Y:S03]  /*20bd0*/  STL.64 [R1+0x310], R4 ;  /* 0x0003100401007387 */ /* 0x0003e60000100a00 */
[C---:B-----5:R-:W-:Y:S01]  /*20be0*/  IMAD.WIDE R6, R243.reuse, 0x4, R40 ;  /* 0x00000004f3067825 */ /* 0x060fe200078e0228 */
        /* <DEDUP_REMOVED lines=46> */
[----:B-----5:R-:W4:Y:S04]  /*20ed0*/  LDL.LU.64 R6, [R1+0x7b0] ;  /* 0x0007b00001067983 */ /* 0x020f280000300a00 */
[----:B------:R1:W-:Y:S04]  /*20ee0*/  STL.64 [R1+0x3e0], R4 ;  /* 0x0003e00401007387 */ /* 0x0003e80000100a00 */
[----:B------:R-:W5:Y:S04]  /*20ef0*/  LDL.LU.64 R78, [R1+0x7a8] ;  /* 0x0007a800014e7983 */ /* 0x000f680000300a00 */
[----:B------:R4:W-:Y:S04]  /*20f00*/  STL.64 [R1+0x3e8], R2 ;  /* 0x0003e80201007387 */ /* 0x0009e80000100a00 */
[----:B------:R-:W2:Y:S04]  /*20f10*/  LDL.LU.64 R8, [R1+0x7a0] ;  /* 0x0007a00001087983 */ /* 0x000ea80000300a00 */
[----:B------:R-:W3:Y:S04]  /*20f20*/  LDL.LU.64 R70, [R1+0x798] ;  /* 0x0007980001467983 */ /* 0x000ee80000300a00 */
[----:B------:R-:W3:Y:S04]  /*20f30*/  LDL.LU.64 R30, [R1+0x790] ;  /* 0x00079000011e7983 */ /* 0x000ee80000300a00 */
[----:B------:R-:W3:Y:S04]  /*20f40*/  LDL.LU.64 R14, [R1+0x788] ;  /* 0x00078800010e7983 */ /* 0x000ee80000300a00 */
[----:B-1----:R-:W3:Y:S04]  /*20f50*/  LDL.LU.64 R4, [R1+0x780] ;  /* 0x0007800001047983 */ /* 0x002ee80000300a00 */
[----:B------:R-:W3:Y:S04]  /*20f60*/  LDL.LU.64 R166, [R1+0x778] ;  /* 0x0007780001a67983 */ /* 0x000ee80000300a00 */
[----:B------:R-:W3:Y:S04]  /*20f70*/  LDL.LU.64 R126, [R1+0x770] ;  /* 0x00077000017e7983 */ /* 0x000ee80000300a00 */
[----:B------:R-:W3:Y:S04]  /*20f80*/  LDL.LU.64 R118, [R1+0x768] ;  /* 0x0007680001767983 */ /* 0x000ee80000300a00 */
[----:B------:R-:W3:Y:S04]  /*20f90*/  LDL.LU.64 R110, [R1+0x760] ;  /* 0x00076000016e7983 */ /* 0x000ee80000300a00 */
[----:B------:R-:W3:Y:S04]  /*20fa0*/  LDL.LU.64 R62, [R1+0x758] ;  /* 0x00075800013e7983 */ /* 0x000ee80000300a00 */
[----:B------:R-:W3:Y:S04]  /*20fb0*/  LDL.LU.64 R54, [R1+0x740] ;  /* 0x0007400001367983 */ /* 0x000ee80000300a00 */
[----:B------:R-:W3:Y:S04]  /*20fc0*/  LDL.LU.64 R46, [R1+0x738] ;  /* 0x00073800012e7983 */ /* 0x000ee80000300a00 */
[----:B------:R-:W3:Y:S01]  /*20fd0*/  LDL.LU.64 R38, [R1+0x730] ;  /* 0x0007300001267983 */ /* 0x000ee20000300a00 */
[----:B------:R-:W-:-:S04]  /*20fe0*/  IMAD.WIDE R190, R243, 0x4, R168 ;  /* 0x00000004f3be7825 */ /* 0x000fc800078e02a8 */
        /* <DEDUP_REMOVED lines=12> */
[----:B------:R-:W-:Y:S01]  /*210b0*/  STL.64 [R1+0x418], R222 ;  /* 0x000418de01007387 */ /* 0x000fe20000100a00 */
[----:B------:R-:W-:-:S03]  /*210c0*/  IMAD.WIDE R192, R243, 0x4, R192 ;  /* 0x00000004f3c07825 */ /* 0x000fc600078e02c0 */
[----:B------:R-:W-:Y:S01]  /*210d0*/  STL.64 [R1+0xa80], R222 ;  /* 0x000a80de01007387 */ /* 0x000fe20000100a00 */
[----:B------:R-:W-:-:S03]  /*210e0*/  IMAD.WIDE R194, R243, 0x4, R194 ;  /* 0x00000004f3c27825 */ /* 0x000fc600078e02c2 */
[----:B------:R-:W-:Y:S04]  /*210f0*/  STL.64 [R1+0xa88], R250 ;  /* 0x000a88fa01007387 */ /* 0x000fe80000100a00 */
[----:B------:R-:W-:Y:S04]  /*21100*/  STL.64 [R1+0x428], R214 ;  /* 0x000428d601007387 */ /* 0x000fe80000100a00 */
[----:B------:R-:W-:Y:S04]  /*21110*/  STL.64 [R1+0xa90], R214 ;  /* 0x000a90d601007387 */ /* 0x000fe80000100a00 */
[----:B------:R-:W-:Y:S04]  /*21120*/  STL.64 [R1+0x440], R206 ;  /* 0x000440ce01007387 */ /* 0x000fe80000100a00 */
[----:B------:R-:W-:Y:S04]  /*21130*/  STL.64 [R1+0xa98], R206 ;  /* 0x000a98ce01007387 */ /* 0x000fe80000100a00 */
[----:B------:R-:W-:Y:S04]  /*21140*/  STL.64 [R1+0x450], R192 ;  /* 0x000450c001007387 */ /* 0x000fe80000100a00 */
[----:B------:R-:W-:Y:S01]  /*21150*/  STL.64 [R1+0xaa0], R192 ;  /* 0x000aa0c001007387 */ /* 0x000fe20000100a00 */
[----:B----4-:R-:W-:-:S05]  /*21160*/  IMAD.WIDE R2, R243, 0x4, R6 ;  /* 0x00000004f3027825 */ /* 0x010fca00078e0206 */
[----:B------:R2:W-:Y:S04]  /*21170*/  STL.64 [R1+0x470], R2 ;  /* 0x0004700201007387 */ /* 0x0005e80000100a00 */
[----:B------:R-:W-:Y:S01]  /*21180*/  STL.64 [R1+0xaa8], R194 ;  /* 0x000aa8c201007387 */ /* 0x000fe20000100a00 */
[----:B--2---:R-:W-:-:S03]  /*21190*/  IMAD.WIDE R2, R243, 0x4, R8 ;  /* 0x00000004f3027825 */ /* 0x004fc600078e0208 */
[----:B------:R-:W2:Y:S01]  /*211a0*/  LDL.LU.64 R8, [R1+0x728] ;  /* 0x0007280001087983 */ /* 0x000ea20000300a00 */
[----:B-----5:R-:W-:-:S04]  /*211b0*/  IMAD.WIDE R6, R243, 0x4, R78 ;  /* 0x00000004f3067825 */ /* 0x020fc800078e024e */
[C---:B------:R-:W-:Y:S01]  /*211c0*/  IMAD.WIDE R248, R243.reuse, 0x4, R196 ;  /* 0x00000004f3f87825 */ /* 0x040fe200078e02c4 */
[----:B------:R1:W-:Y:S03]  /*211d0*/  STL.64 [R1+0x480], R6 ;  /* 0x0004800601007387 */ /* 0x0003e60000100a00 */
[C---:B---3--:R-:W-:Y:S01]  /*211e0*/  IMAD.WIDE R30, R243.reuse, 0x4, R30 ;  /* 0x00000004f31e7825 */ /* 0x048fe200078e021e */
[----:B------:R3:W-:Y:S04]  /*211f0*/  STL.64 [R1+0x488], R2 ;  /* 0x0004880201007387 */ /* 0x0007e80000100a00 */
[----:B------:R-:W-:Y:S01]  /*21200*/  STL.64 [R1+0xab0], R248 ;  /* 0x000ab0f801007387 */ /* 0x000fe20000100a00 */
[----:B-1----:R-:W-:-:S04]  /*21210*/  IMAD.WIDE R6, R243, 0x4, R70 ;  /* 0x00000004f3067825 */ /* 0x002fc800078e0246 */
[C---:B---3--:R-:W-:Y:S01]  /*21220*/  IMAD.WIDE R2, R243.reuse, 0x4, R14 ;  /* 0x00000004f3027825 */ /* 0x048fe200078e020e */
[----:B------:R1:W-:Y:S04]  /*21230*/  STL.64 [R1+0x490], R6 ;  /* 0x0004900601007387 */ /* 0x0003e80000100a00 */
        /* <DEDUP_REMOVED lines=16> */
[----:B------:R-:W-:Y:S03]  /*21340*/  STL.64 [R1+0x4f8], R6 ;  /* 0x0004f80601007387 */ /* 0x000fe60000100a00 */
[C---:B----4-:R-:W-:Y:S01]  /*21350*/  IMAD.WIDE R2, R243.reuse, 0x4, R38 ;  /* 0x00000004f3027825 */ /* 0x050fe200078e0226 */
[----:B------:R-:W3:Y:S04]  /*21360*/  LDL.LU.64 R56, [R1+0x720] ;  /* 0x0007200001387983 */ /* 0x000ee80000300a00 */
[----:B------:R-:W-:Y:S04]  /*21370*/  STL.64 [R1+0x500], R4 ;  /* 0x0005000401007387 */ /* 0x000fe80000100a00 */
[----:B------:R-:W4:Y:S04]  /*21380*/  LDL.LU.64 R52, [R1+0x718] ;  /* 0x0007180001347983 */ /* 0x000f280000300a00 */
[----:B------:R1:W-:Y:S04]  /*21390*/  STL.64 [R1+0x508], R2 ;  /* 0x0005080201007387 */ /* 0x0003e80000100a00 */
[----:B------:R-:W5:Y:S04]  /*213a0*/  LDL.LU.64 R50, [R1+0x710] ;  /* 0x0007100001327983 */ /* 0x000f680000300a00 */
[----:B------:R-:W5:Y:S04]  /*213b0*/  LDL.LU.64 R48, [R1+0x708] ;  /* 0x0007080001307983 */ /* 0x000f680000300a00 */
[----:B------:R-:W5:Y:S04]  /*213c0*/  LDL.LU.64 R44, [R1+0x700] ;  /* 0x00070000012c7983 */ /* 0x000f680000300a00 */
[----:B------:R-:W5:Y:S04]  /*213d0*/  LDL.LU.64 R42, [R1+0x6f8] ;  /* 0x0006f800012a7983 */ /* 0x000f680000300a00 */
[----:B------:R-:W5:Y:S04]  /*213e0*/  LDL.LU.64 R40, [R1+0x6f0] ;  /* 0x0006f00001287983 */ /* 0x000f680000300a00 */
[----:B------:R-:W5:Y:S04]  /*213f0*/  LDL.LU.64 R246, [R1+0x6e8] ;  /* 0x0006e80001f67983 */ /* 0x000f680000300a00 */
[----:B------:R-:W5:Y:S04]  /*21400*/  LDL.LU.64 R174, [R1+0x6d8] ;  /* 0x0006d80001ae7983 */ /* 0x000f680000300a00 */
[----:B------:R-:W5:Y:S04]  /*21410*/  LDL.LU.64 R182, [R1+0x6d0] ;  /* 0x0006d00001b67983 */ /* 0x000f680000300a00 */
[----:B-1----:R-:W5:Y:S04]  /*21420*/  LDL.LU.64 R2, [R1+0x6c8] ;  /* 0x0006c80001027983 */ /* 0x002f680000300a00 */
        /* <DEDUP_REMOVED lines=8> */
[----:B------:R-:W5:Y:S01]  /*214b0*/  LDL.LU.64 R30, [R1+0x680] ;  /* 0x00068000011e7983 */ /* 0x000f620000300a00 */
[----:B--2---:R-:W-:-:S05]  /*214c0*/  IMAD.WIDE R8, R243, 0x4, R8 ;  /* 0x00000004f3087825 */ /* 0x004fca00078e0208 */
        /* <DEDUP_REMOVED lines=10> */
[----:B-1----:R-:W2:Y:S01]  /*21570*/  LDL.LU.64 R8, [R1+0xa0] ;  /* 0x0000a00001087983 */ /* 0x002ea20000300a00 */
[----:B---3--:R-:W-:-:S04]  /*21580*/  IMAD.WIDE R56, R243, 0x4, R56 ;  /* 0x00000004f3387825 */ /* 0x008fc800078e0238 */
[C---:B----4-:R-:W-:Y:S01]  /*21590*/  IMAD.WIDE R52, R243.reuse, 0x4, R52 ;  /* 0x00000004f3347825 */ /* 0x050fe200078e0234 */
[----:B------:R-:W-:Y:S03]  /*215a0*/  STL.64 [R1+0x520], R56 ;  /* 0x0005203801007387 */ /* 0x000fe60000100a00 */
[C---:B-----5:R-:W-:Y:S01]  /*215b0*/  IMAD.WIDE R50, R243.reuse, 0x4, R50 ;  /* 0x00000004f3327825 */ /* 0x060fe200078e0232 */
[----:B------:R-:W-:Y:S03]  /*215c0*/  STL.64 [R1+0x528], R52 ;  /* 0x0005283401007387 */ /* 0x000fe60000100a00 */
[C---:B------:R-:W-:Y:S01]  /*215d0*/  IMAD.WIDE R48, R243.reuse, 0x4, R48 ;  /* 0x00000004f3307825 */ /* 0x040fe200078e0230 */
[----:B------:R-:W-:Y:S03]  /*215e0*/  STL.64 [R1+0x530], R50 ;  /* 0x0005303201007387 */ /* 0x000fe60000100a00 */
[C---:B------:R-:W-:Y:S01]  /*215f0*/  IMAD.WIDE R44, R243.reuse, 0x4, R44 ;  /* 0x00000004f32c7825 */ /* 0x040fe200078e022c */
[----:B------:R-:W-:Y:S03]  /*21600*/  STL.64 [R1+0x538], R48 ;  /* 0x0005383001007387 */ /* 0x000fe60000100a00 */
[C---:B------:R-:W-:Y:S01]  /*21610*/  IMAD.WIDE R42, R243.reuse, 0x4, R42 ;  /* 0x00000004f32a7825 */ /* 0x040fe200078e022a */
[----:B------:R1:W-:Y:S03]  /*21620*/  STL.64 [R1+0x540], R44 ;  /* 0x0005402c01007387 */ /* 0x0003e60000100a00 */
[C---:B------:R-:W-:Y:S01]  /*21630*/  IMAD.WIDE R40, R243.reuse, 0x4, R40 ;  /* 0x00000004f3287825 */ /* 0x040fe200078e0228 */
[----:B------:R3:W-:Y:S04]  /*21640*/  STL.64 [R1+0x550], R42 ;  /* 0x0005502a01007387 */ /* 0x0007e80000100a00 */
[----:B------:R4:W-:Y:S01]  /*21650*/  STL.64 [R1+0x558], R40 ;  /* 0x0005582801007387 */ /* 0x0009e20000100a00 */
[----:B-1----:R-:W-:-:S04]  /*21660*/  IMAD.WIDE R44, R243, 0x4, R246 ;  /* 0x00000004f32c7825 */ /* 0x002fc800078e02f6 */
[C---:B---3--:R-:W-:Y:S01]  /*21670*/  IMAD.WIDE R42, R243.reuse, 0x4, R174 ;  /* 0x00000004f32a7825 */ /* 0x048fe200078e02ae */
[----:B------:R-:W-:Y:S03]  /*21680*/  STL.64 [R1+0x568], R44 ;  /* 0x0005682c01007387 */ /* 0x000fe60000100a00 */
[C---:B----4-:R-:W-:Y:S01]  /*21690*/  IMAD.WIDE R40, R243.reuse, 0x4, R182 ;  /* 0x00000004f3287825 */ /* 0x050fe200078e02b6 */
        /* <DEDUP_REMOVED lines=10> */
[----:B------:R3:W-:Y:S03]  /*21740*/  STL.64 [R1+0x5a8], R2 ;  /* 0x0005a80201007387 */ /* 0x0007e60000100a00 */
[----:B-1----:R-:W-:-:S04]  /*21750*/  IMAD.WIDE R40, R243, 0x4, R134 ;  /* 0x00000004f3287825 */ /* 0x002fc800078e0286 */
[C---:B---3--:R-:W-:Y:S01]  /*21760*/  IMAD.WIDE R2, R243.reuse, 0x4, R6 ;  /* 0x00000004f3027825 */ /* 0x048fe200078e0206 */
[----:B------:R-:W-:Y:S03]  /*21770*/  STL.64 [R1+0x5c0], R40 ;  /* 0x0005c02801007387 */ /* 0x000fe60000100a00 */
[C---:B------:R-:W-:Y:S01]  /*21780*/  IMAD.WIDE R6, R243.reuse, 0x4, R78 ;  /* 0x00000004f3067825 */ /* 0x040fe200078e024e */
[----:B------:R-:W-:Y:S01]  /*21790*/  STL.64 [R1+0x5b0], R4 ;  /* 0x0005b00401007387 */ /* 0x000fe20000100a00 */
[----:B------:R-:W1:Y:S03]  /*217a0*/  LDC R79, c[0x0][0x230] ;  /* 0x00008c00ff4f7b82 */ /* 0x000e660000000800 */
[----:B------:R3:W-:Y:S04]  /*217b0*/  STL.64 [R1+0x5c8], R2 ;  /* 0x0005c80201007387 */ /* 0x0007e80000100a00 */
[----:B------:R4:W-:Y:S01]  /*217c0*/  STL.64 [R1+0x5d8], R6 ;  /* 0x0005d80601007387 */ /* 0x0009e20000100a00 */
[----:B---3--:R-:W-:-:S04]  /*217d0*/  IMAD.WIDE R2, R243, 0x4, R70 ;  /* 0x00000004f3027825 */ /* 0x008fc800078e0246 */
[C---:B----4-:R-:W-:Y:S01]  /*217e0*/  IMAD.WIDE R6, R243.reuse, 0x4, R30 ;  /* 0x00000004f3067825 */ /* 0x050fe200078e021e */
[----:B------:R3:W-:Y:S04]  /*217f0*/  STL.64 [R1+0x5e0], R2 ;  /* 0x0005e00201007387 */ /* 0x0007e80000100a00 */
[----:B------:R4:W-:Y:S01]  /*21800*/  STL.64 [R1+0x5e8], R6 ;  /* 0x0005e80601007387 */ /* 0x0009e20000100a00 */
[----:B--2---:R-:W-:-:S04]  /*21810*/  IMAD.WIDE R14, R243, 0x4, R14 ;  /* 0x00000004f30e7825 */ /* 0x004fc800078e020e */
[C---:B---3--:R-:W-:Y:S01]  /*21820*/  IMAD.WIDE R2, R243.reuse, 0x4, R166 ;  /* 0x00000004f3027825 */ /* 0x048fe200078e02a6 */
[----:B------:R2:W-:Y:S03]  /*21830*/  STL.64 [R1+0x5f0], R14 ;  /* 0x0005f00e01007387 */ /* 0x0005e60000100a00 */
        /* <DEDUP_REMOVED lines=11> */
[----:B------:R-:W-:Y:S03]  /*218f0*/  STL.64 [R1+0x620], R14 ;  /* 0x0006200e01007387 */ /* 0x000fe60000100a00 */
[C---:B----4-:R-:W-:Y:S01]  /*21900*/  IMAD.WIDE R6, R243.reuse, 0x4, R38 ;  /* 0x00000004f3067825 */ /* 0x050fe200078e0226 */
[----:B------:R2:W-:Y:S04]  /*21910*/  STL.64 [R1+0x628], R2 ;  /* 0x0006280201007387 */ /* 0x0005e80000100a00 */
[----:B------:R3:W-:Y:S01]  /*21920*/  STL.64 [R1+0x630], R6 ;  /* 0x0006300601007387 */ /* 0x0007e20000100a00 */
[----:B------:R-:W-:-:S04]  /*21930*/  IMAD.WIDE R8, R243, 0x4, R8 ;  /* 0x00000004f3087825 */ /* 0x000fc800078e0208 */
[C---:B--2---:R-:W-:Y:S02]  /*21940*/  IMAD.WIDE R2, R243.reuse, 0x4, R10 ;  /* 0x00000004f3027825 */ /* 0x044fe400078e020a */
[----:B------:R-:W2:Y:S02]  /*21950*/  LDL.LU.64 R10, [R1+0xae8] ;  /* 0x000ae800010a7983 */ /* 0x000ea40000300a00 */
[C---:B---3--:R-:W-:Y:S02]  /*21960*/  IMAD.WIDE R6, R243.reuse, 0x4, R240 ;  /* 0x00000004f3067825 */ /* 0x048fe400078e02f0 */
[----:B------:R-:W3:Y:S04]  /*21970*/  LDL.LU.64 R240, [R1+0xae0] ;  /* 0x000ae00001f07983 */ /* 0x000ee80000300a00 */
[----:B------:R4:W-:Y:S01]  /*21980*/  STL.64 [R1+0x640], R2 ;  /* 0x0006400201007387 */ /* 0x0009e20000100a00 */
[----:B------:R-:W-:-:S03]  /*21990*/  IMAD.WIDE R14, R243, 0x4, R232 ;  /* 0x00000004f30e7825 */ /* 0x000fc600078e02e8 */
[----:B------:R-:W-:Y:S04]  /*219a0*/  STL.64 [R1+0x638], R8 ;  /* 0x0006380801007387 */ /* 0x000fe80000100a00 */
[----:B------:R5:W-:Y:S01]  /*219b0*/  STL.64 [R1+0x648], R6 ;  /* 0x0006480601007387 */ /* 0x000be20000100a00 */
[----:B----4-:R-:W-:-:S05]  /*219c0*/  IMAD.WIDE R2, R243, 0x4, R234 ;  /* 0x00000004f3027825 */ /* 0x010fca00078e02ea */
[----:B------:R4:W-:Y:S01]  /*219d0*/  STL.64 [R1+0x650], R2 ;  /* 0x0006500201007387 */ /* 0x0009e20000100a00 */
[----:B-----5:R-:W-:-:S03]  /*219e0*/  IMAD.WIDE R6, R243, 0x4, R16 ;  /* 0x00000004f3067825 */ /* 0x020fc600078e0210 */
[----:B------:R5:W-:Y:S01]  /*219f0*/  STL.64 [R1+0x660], R14 ;  /* 0x0006600e01007387 */ /* 0x000be20000100a00 */
[----:B----4-:R-:W-:-:S04]  /*21a00*/  IMAD.WIDE R2, R243, 0x4, R12 ;  /* 0x00000004f3027825 */ /* 0x010fc800078e020c */
[C---:B------:R-:W-:Y:S01]  /*21a10*/  IMAD.WIDE R12, R243.reuse, 0x4, R18 ;  /* 0x00000004f30c7825 */ /* 0x040fe200078e0212 */
[----:B------:R4:W-:Y:S03]  /*21a20*/  STL.64 [R1+0x668], R2 ;  /* 0x0006680201007387 */ /* 0x0009e60000100a00 */
[C---:B-----5:R-:W-:Y:S01]  /*21a30*/  IMAD.WIDE R14, R243.reuse, 0x4, R26 ;  /* 0x00000004f30e7825 */ /* 0x060fe200078e021a */
[----:B------:R5:W-:Y:S04]  /*21a40*/  STL.64 [R1+0x670], R6 ;  /* 0x0006700601007387 */ /* 0x000be80000100a00 */
[----:B------:R1:W-:Y:S01]  /*21a50*/  STL.64 [R1+0x678], R12 ;  /* 0x0006780c01007387 */ /* 0x0003e20000100a00 */
[----:B----4-:R-:W-:-:S04]  /*21a60*/  IMAD.WIDE R2, R243, 0x4, R20 ;  /* 0x00000004f3027825 */ /* 0x010fc800078e0214 */
[C---:B-----5:R-:W-:Y:S01]  /*21a70*/  IMAD.WIDE R6, R243.reuse, 0x4, R24 ;  /* 0x00000004f3067825 */ /* 0x060fe200078e0218 */
[----:B------:R4:W-:Y:S04]  /*21a80*/  STL.64 [R1+0x680], R2 ;  /* 0x0006800201007387 */ /* 0x0009e80000100a00 */
[----:B------:R5:W-:Y:S01]  /*21a90*/  STL.64 [R1+0x690], R14 ;  /* 0x0006900e01007387 */ /* 0x000be20000100a00 */
[----:B-1----:R-:W-:-:S03]  /*21aa0*/  IMAD.WIDE R12, R243, 0x4, R32 ;  /* 0x00000004f30c7825 */ /* 0x002fc600078e0220 */
[----:B------:R-:W-:Y:S01]  /*21ab0*/  STL.64 [R1+0x688], R6 ;  /* 0x0006880601007387 */ /* 0x000fe20000100a00 */
[----:B----4-:R-:W-:-:S05]  /*21ac0*/  IMAD.WIDE R2, R243, 0x4, R28 ;  /* 0x00000004f3027825 */ /* 0x010fca00078e021c */
[----:B------:R1:W-:Y:S01]  /*21ad0*/  STL.64 [R1+0x698], R2 ;  /* 0x0006980201007387 */ /* 0x0003e20000100a00 */
[----:B-----5:R-:W-:-:S03]  /*21ae0*/  IMAD.WIDE R14, R243, 0x4, R36 ;  /* 0x00000004f30e7825 */ /* 0x020fc600078e0224 */
[----:B------:R4:W-:Y:S01]  /*21af0*/  STL.64 [R1+0x6a0], R12 ;  /* 0x0006a00c01007387 */ /* 0x0009e20000100a00 */
[----:B-1----:R-:W-:-:S05]  /*21b00*/  IMAD.WIDE R2, R243, 0x4, R34 ;  /* 0x00000004f3027825 */ /* 0x002fca00078e0222 */
[----:B------:R1:W-:Y:S04]  /*21b10*/  STL.64 [R1+0x6a8], R2 ;  /* 0x0006a80201007387 */ /* 0x0003e80000100a00 */
[----:B------:R-:W-:Y:S04]  /*21b20*/  STL.64 [R1+0x6b0], R14 ;  /* 0x0006b00e01007387 */ /* 0x000fe80000100a00 */
[----:B------:R-:W5:Y:S01]  /*21b30*/  LDL.LU.64 R38, [R1+0x978] ;  /* 0x0009780001267983 */ /* 0x000f620000300a00 */
[----:B----4-:R-:W-:-:S04]  /*21b40*/  IMAD.WIDE R12, R243, 0x4, R72 ;  /* 0x00000004f30c7825 */ /* 0x010fc800078e0248 */
[C---:B-1----:R-:W-:Y:S01]  /*21b50*/  IMAD.WIDE R2, R243.reuse, 0x4, R74 ;  /* 0x00000004f3027825 */ /* 0x042fe200078e024a */
[----:B------:R-:W-:Y:S03]  /*21b60*/  STL.64 [R1+0x6c0], R12 ;  /* 0x0006c00c01007387 */ /* 0x000fe60000100a00 */
[C---:B------:R-:W-:Y:S01]  /*21b70*/  IMAD.WIDE R248, R243.reuse, 0x4, R76 ;  /* 0x00000004f3f87825 */ /* 0x040fe200078e024c */
[----:B------:R1:W-:Y:S03]  /*21b80*/  STL.64 [R1+0x6c8], R2 ;  /* 0x0006c80201007387 */ /* 0x0003e60000100a00 */
        /* <DEDUP_REMOVED lines=22> */
[----:B------:R-:W-:-:S04]  /*21cf0*/  IMAD.WIDE R148, R243, 0x4, R148 ;  /* 0x00000004f3947825 */ /* 0x000fc800078e0294 */
[C---:B-1----:R-:W-:Y:S01]  /*21d00*/  IMAD.WIDE R2, R243.reuse, 0x4, R140 ;  /* 0x00000004f3027825 */ /* 0x042fe200078e028c */
[----:B------:R-:W-:Y:S03]  /*21d10*/  STL.64 [R1+0x758], R182 ;  /* 0x000758b601007387 */ /* 0x000fe60000100a00 */
[----:B------:R-:W-:-:S04]  /*21d20*/  IMAD.WIDE R152, R243, 0x4, R152 ;  /* 0x00000004f3987825 */ /* 0x000fc800078e0298 */
[C---:B------:R-:W-:Y:S01]  /*21d30*/  IMAD.WIDE R232, R243.reuse, 0x4, R144 ;  /* 0x00000004f3e87825 */ /* 0x040fe200078e0290 */
[----:B------:R-:W-:Y:S03]  /*21d40*/  STL.64 [R1+0x760], R2 ;  /* 0x0007600201007387 */ /* 0x000fe60000100a00 */
        /* <DEDUP_REMOVED lines=25> */
[----:B------:R-:W-:Y:S01]  /*21ee0*/  VIADD R238, R245, 0xfffffe7f ;  /* 0xfffffe7ff5ee7836 */ /* 0x000fe20000000000 */
[----:B------:R-:W-:Y:S01]  /*21ef0*/  IADD3 R78, R252, -0x182, RZ ;  /* 0xfffffe7efc4e7810 */ /* 0x000fe20007ffe0ff */
[C---:B------:R-:W-:Y:S01]  /*21f00*/  IMAD.WIDE R188, R243.reuse, 0x4, R200 ;  /* 0x00000004f3bc7825 */ /* 0x040fe200078e02c8 */
[----:B------:R-:W-:Y:S01]  /*21f10*/  STL.64 [R1+0x7b0], R164 ;  /* 0x0007b0a401007387 */ /* 0x000fe20000100a00 */
[----:B------:R-:W1:Y:S02]  /*21f20*/  LDC R80, c[0x0][0x230] ;  /* 0x00008c00ff507b82 */ /* 0x000e640000000800 */
        /* <DEDUP_REMOVED lines=15> */
[----:B------:R-:W4:Y:S04]  /*22020*/  LDL.LU.64 R14, [R1+0x970] ;  /* 0x00097000010e7983 */ /* 0x000f280000300a00 */
[----:B------:R-:W2:Y:S04]  /*22030*/  LDL.LU.64 R116, [R1+0x960] ;  /* 0x0009600001747983 */ /* 0x000ea80000300a00 */
[----:B------:R-:W3:Y:S04]  /*22040*/  LDL.LU.64 R114, [R1+0x958] ;  /* 0x0009580001727983 */ /* 0x000ee80000300a00 */
        /* <DEDUP_REMOVED lines=8> */
[----:B-----5:R-:W-:Y:S01]  /*220d0*/  IMAD.WIDE R12, R230, 0x4, R38 ;  /* 0x00000004e60c7825 */ /* 0x020fe200078e0226 */
[----:B------:R-:W-:-:S02]  /*220e0*/  MOV R197, R95 ;  /* 0x0000005f00c57202 */ /* 0x000fc40000000f00 */
        /* <DEDUP_REMOVED lines=20> */
[----:B------:R-:W-:-:S03]  /*22230*/  IMAD.MOV.U32 R196, RZ, RZ, R94 ;  /* 0x000000ffffc47224 */ /* 0x000fc600078e005e */
[----:B------:R-:W5:Y:S04]  /*22240*/  LDL.64 R204, [R1+0x118] ;  /* 0x0001180001cc7983 */ /* 0x000f680000100a00 */
[----:B------:R-:W5:Y:S04]  /*22250*/  LDL.64 R212, [R1+0x120] ;  /* 0x0001200001d47983 */ /* 0x000f680000100a00 */
[----:B------:R-:W5:Y:S04]  /*22260*/  LDL.64 R200, [R1+0x130] ;  /* 0x0001300001c87983 */ /* 0x000f680000100a00 */
[----:B------:R-:W5:Y:S04]  /*22270*/  LDL.64 R208, [R1+0x150] ;  /* 0x0001500001d07983 */ /* 0x000f680000100a00 */
[----:B------:R-:W5:Y:S01]  /*22280*/  LDL.64 R146, [R1+0x160] ;  /* 0x0001600001927983 */ /* 0x000f620000100a00 */
[----:B------:R-:W-:Y:S01]  /*22290*/  IMAD.MOV.U32 R144, RZ, RZ, R86 ;  /* 0x000000ffff907224 */ /* 0x000fe200078e0056 */
[----:B------:R-:W-:-:S02]  /*222a0*/  MOV R145, R87 ;  /* 0x0000005700917202 */ /* 0x000fc40000000f00 */
[----:B------:R-:W-:Y:S04]  /*222b0*/  LDGSTS.E [R231+-0x43ff4], desc[UR48][R228.64], !P2 ;  /* 0xbc00c000e4e77fae */ /* 0x000fe8000d121870 */
[----:B------:R-:W0:Y:S04]  /*222c0*/  LDGDEPBAR ;  /* 0x00000000000079af */ /* 0x000e280000000000 */
[----:B------:R1:W-:Y:S01]  /*222d0*/  LDGSTS.E [R244+0x14000], desc[UR48][R12.64], P0 ;  /* 0x140000000cf47fae */ /* 0x0003e20008121870 */
[----:B----4-:R-:W-:-:S04]  /*222e0*/  IMAD.WIDE R14, R230, 0x4, R14 ;  /* 0x00000004e60e7825 */ /* 0x010fc800078e020e */
[----:B--2---:R-:W-:-:S04]  /*222f0*/  IMAD.WIDE R16, R230, 0x4, R116 ;  /* 0x00000004e6107825 */ /* 0x004fc800078e0274 */
[----:B---3--:R-:W-:-:S04]  /*22300*/  IMAD.WIDE R18, R230, 0x4, R114 ;  /* 0x00000004e6127825 */ /* 0x008fc800078e0272 */
[----:B------:R-:W-:-:S04]  /*22310*/  IMAD.WIDE R20, R230, 0x4, R112 ;  /* 0x00000004e6147825 */ /* 0x000fc800078e0270 */
[C---:B------:R-:W-:Y:S01]  /*22320*/  IMAD.WIDE R24, R230.reuse, 0x4, R108 ;  /* 0x00000004e6187825 */ /* 0x040fe200078e026c */
[----:B------:R-:W-:Y:S03]  /*22330*/  LDGSTS.E [R244+0x14400], desc[UR48][R20.64], P0 ;  /* 0x1440000014f47fae */ /* 0x000fe60008121870 */
[----:B------:R-:W-:-:S04]  /*22340*/  IMAD.WIDE R26, R230, 0x4, R106 ;  /* 0x00000004e61a7825 */ /* 0x000fc800078e026a */
[----:B------:R-:W-:-:S04]  /*22350*/  IMAD.WIDE R28, R230, 0x4, R104 ;  /* 0x00000004e61c7825 */ /* 0x000fc800078e0268 */
[----:B------:R-:W-:-:S04]  /*22360*/  IMAD.WIDE R30, R230, 0x4, R30 ;  /* 0x00000004e61e7825 */ /* 0x000fc800078e021e */
[C---:B------:R-:W-:Y:S01]  /*22370*/  IMAD.WIDE R34, R230.reuse, 0x4, R66 ;  /* 0x00000004e6227825 */ /* 0x040fe200078e0242 */
[----:B------:R-:W-:Y:S03]  /*22380*/  LDGSTS.E [R244+0x14800], desc[UR48][R30.64], P0 ;  /* 0x148000001ef47fae */ /* 0x000fe60008121870 */
        /* <DEDUP_REMOVED lines=11> */
[----:B-----5:R-:W-:-:S04]  /*22440*/  IMAD.WIDE R38, R230, 0x4, R38 ;  /* 0x00000004e6267825 */ /* 0x020fc800078e0226 */
        /* <DEDUP_REMOVED lines=17> */
[C---:B------:R-:W-:Y:S01]  /*22560*/  IMAD.WIDE R76, R230.reuse, 0x4, R110 ;  /* 0x00000004e64c7825 */ /* 0x040fe200078e026e */
[----:B------:R-:W-:Y:S03]  /*22570*/  STL.64 [R1+0x838], R142 ;  /* 0x0008388e01007387 */ /* 0x000fe60000100a00 */
[C---:B------:R-:W-:Y:S01]  /*22580*/  IMAD.WIDE R110, R230.reuse, 0x4, R16 ;  /* 0x00000004e66e7825 */ /* 0x040fe200078e0210 */
[----:B------:R-:W-:Y:S04]  /*22590*/  STL.64 [R1+0x848], R126 ;  /* 0x0008487e01007387 */ /* 0x000fe80000100a00 */
[----:B------:R-:W-:Y:S04]  /*225a0*/  STL.64 [R1+0x858], R110 ;  /* 0x0008586e01007387 */ /* 0x000fe80000100a00 */
[----:B------:R-:W-:Y:S04]  /*225b0*/  STL.64 [R1+0x860], R94 ;  /* 0x0008605e01007387 */ /* 0x000fe80000100a00 */
[----:B------:R-:W-:Y:S04]  /*225c0*/  STL.64 [R1+0x868], R140 ;  /* 0x0008688c01007387 */ /* 0x000fe80000100a00 */
[----:B------:R-:W-:Y:S01]  /*225d0*/  STL.64 [R1+0x870], R124 ;  /* 0x0008707c01007387 */ /* 0x000fe20000100a00 */
[----:B------:R-:W-:-:S03]  /*225e0*/  IMAD.WIDE R104, R230, 0x4, R42 ;  /* 0x00000004e6687825 */ /* 0x000fc600078e022a */
        /* <DEDUP_REMOVED lines=9> */
[C---:B------:R-:W-:Y:S01]  /*22680*/  IMAD.WIDE R64, R230.reuse, 0x4, R246 ;  /* 0x00000004e6407825 */ /* 0x040fe200078e02f6 */
[----:B------:R-:W-:Y:S02]  /*22690*/  MOV R247, R103 ;  /* 0x0000006700f77202 */ /* 0x000fe40000000f00 */
[----:B------:R-:W-:Y:S01]  /*226a0*/  STL.64 [R1+0x8a8], R90 ;  /* 0x0008a85a01007387 */ /* 0x000fe20000100a00 */
[----:B------:R-:W-:-:S03]  /*226b0*/  IMAD.WIDE R74, R230, 0x4, R118 ;  /* 0x00000004e64a7825 */ /* 0x000fc600078e0276 */
[----:B------:R-:W-:Y:S01]  /*226c0*/  STL.64 [R1+0x8b0], R136 ;  /* 0x0008b08801007387 */ /* 0x000fe20000100a00 */
[----:B------:R-:W-:-:S03]  /*226d0*/  IMAD.WIDE R134, R230, 0x4, R46 ;  /* 0x00000004e6867825 */ /* 0x000fc600078e022e */
[----:B------:R-:W-:Y:S01]  /*226e0*/  STL.64 [R1+0x8b8], R120 ;  /* 0x0008b87801007387 */ /* 0x000fe20000100a00 */
[----:B------:R-:W-:-:S04]  /*226f0*/  IMAD.WIDE R60, R230, 0x4, R60 ;  /* 0x00000004e63c7825 */ /* 0x000fc800078e023c */
[----:B------:R-:W-:Y:S02]  /*22700*/  IMAD.MOV.U32 R246, RZ, RZ, R102 ;  /* 0x000000fffff67224 */ /* 0x000fe400078e0066 */
        /* <DEDUP_REMOVED lines=28> */
[----:B-1----:R-:W-:Y:S01]  /*228d0*/  IMAD.WIDE R12, R230, 0x4, R76 ;  /* 0x00000004e60c7825 */ /* 0x002fe200078e024c */
[----:B------:R-:W-:Y:S04]  /*228e0*/  STL.64 [R1+0x958], R128 ;  /* 0x0009588001007387 */ /* 0x000fe80000100a00 */
[----:B------:R1:W-:Y:S04]  /*228f0*/  STL.64 [R1+0x978], R12 ;  /* 0x0009780c01007387 */ /* 0x0003e80000100a00 */
[----:B------:R-:W2:Y:S04]  /*22900*/  LDL.64 R202, [R1+0x80] ;  /* 0x0000800001ca7983 */ /* 0x000ea80000100a00 */
[----:B------:R-:W-:Y:S04]  /*22910*/  LDGSTS.E [R244+0x15800], desc[UR48][R62.64], P0 ;  /* 0x158000003ef47fae */ /* 0x000fe80008121870 */
[----:B------:R-:W-:Y:S04]  /*22920*/  LDGSTS.E [R244+0x15c00], desc[UR48][R70.64], P0 ;  /* 0x15c0000046f47fae */ /* 0x000fe80008121870 */
[----:B------:R3:W-:Y:S04]  /*22930*/  LDGSTS.E [R242+0x14100], desc[UR48][R14.64], P0 ;  /* 0x141000000ef27fae */ /* 0x0007e80008121870 */
[----:B------:R-:W-:Y:S04]  /*22940*/  LDGSTS.E [R242+0x14500], desc[UR48][R24.64], P0 ;  /* 0x1450000018f27fae */ /* 0x000fe80008121870 */
[----:B------:R-:W-:Y:S04]  /*22950*/  LDGSTS.E [R242+0x14900], desc[UR48][R32.64], P0 ;  /* 0x1490000020f27fae */ /* 0x000fe80008121870 */
[----:B------:R-:W-:Y:S04]  /*22960*/  LDGSTS.E [R242+0x14d00], desc[UR48][R40.64], P0 ;  /* 0x14d0000028f27fae */ /* 0x000fe80008121870 */
[----:B------:R-:W-:Y:S04]  /*22970*/  LDGSTS.E [R242+0x15100], desc[UR48][R48.64], P0 ;  /* 0x1510000030f27fae */ /* 0x000fe80008121870 */
[----:B------:R-:W-:Y:S04]  /*22980*/  LDGSTS.E [R242+0x15500], desc[UR48][R56.64], P0 ;  /* 0x1550000038f27fae */ /* 0x000fe80008121870 */
[----:B------:R-:W-:Y:S04]  /*22990*/  LDGSTS.E [R242+0x15900], desc[UR48][R64.64], P0 ;  /* 0x1590000040f27fae */ /* 0x000fe80008121870 */
[----:B------:R-:W-:Y:S04]  /*229a0*/  LDGSTS.E [R242+0x15d00], desc[UR48][R72.64], P0 ;  /* 0x15d0000048f27fae */ /* 0x000fe80008121870 */
[----:B------:R4:W-:Y:S04]  /*229b0*/  LDGSTS.E [R240+0x14200], desc[UR48][R16.64], P0 ;  /* 0x1420000010f07fae */ /* 0x0009e80008121870 */
[----:B------:R-:W-:Y:S04]  /*229c0*/  LDGSTS.E [R240+0x14600], desc[UR48][R26.64], P0 ;  /* 0x146000001af07fae */ /* 0x000fe80008121870 */
[----:B------:R-:W-:Y:S04]  /*229d0*/  LDGSTS.E [R240+0x14a00], desc[UR48][R34.64], P0 ;  /* 0x14a0000022f07fae */ /* 0x000fe80008121870 */
[----:B------:R-:W-:Y:S01]  /*229e0*/  LDGSTS.E [R240+0x14e00], desc[UR48][R42.64], P0 ;  /* 0x14e000002af07fae */ /* 0x000fe20008121870 */
[----:B------:R-:W-:Y:S01]  /*229f0*/  ISETP.GE.U32.AND P2, PT, R238, 0x7ffffe40, PT ;  /* 0x7ffffe40ee00780c */ /* 0x000fe20003f46070 */
[----:B------:R-:W-:-:S04]  /*22a00*/  IMAD.WIDE R112, R230, 0x4, R72 ;  /* 0x00000004e6707825 */ /* 0x000fc800078e0248 */
[----:B------:R-:W-:Y:S01]  /*22a10*/  IMAD.WIDE R96, R230, 0x4, R74 ;  /* 0x00000004e6607825 */ /* 0x000fe200078e024a */
[----:B------:R-:W-:Y:S03]  /*22a20*/  LDGSTS.E [R240+0x15200], desc[UR48][R50.64], P0 ;  /* 0x1520000032f07fae */ /* 0x000fe60008121870 */
[C---:B-1----:R-:W-:Y:S01]  /*22a30*/  VIADD R13, R10.reuse, 0x100000 ;  /* 0x001000000a0d7836 */ /* 0x042fe20000000000 */
[----:B------:R-:W-:Y:S01]  /*22a40*/  LDGSTS.E [R240+0x15600], desc[UR48][R58.64], P0 ;  /* 0x156000003af07fae */ /* 0x000fe20008121870 */
[----:B------:R-:W-:-:S03]  /*22a50*/  IADD3 R12, R10, 0x100000, RZ ;  /* 0x001000000a0c7810 */ /* 0x000fc60007ffe0ff */
[----:B------:R-:W5:Y:S01]  /*22a60*/  LDL.64 R210, [R1+0x88] ;  /* 0x0000880001d27983 */ /* 0x000f620000100a00 */
[C---:B---3--:R-:W-:Y:S01]  /*22a70*/  VIADD R14, R10.reuse, 0x100000 ;  /* 0x001000000a0e7836 */ /* 0x048fe20000000000 */
[----:B----4-:R-:W1:Y:S02]  /*22a80*/  LDC R16, c[0x0][0x230] ;  /* 0x00008c00ff107b82 */ /* 0x010e640000000800 */
[----:B------:R-:W-:Y:S04]  /*22a90*/  LDGSTS.E [R240+0x15a00], desc[UR48][R66.64], P0 ;  /* 0x15a0000042f07fae */ /* 0x000fe80008121870 */
[----:B------:R-:W-:Y:S01]  /*22aa0*/  LDGSTS.E [R240+0x15e00], desc[UR48][R74.64], P0 ;  /* 0x15e000004af07fae */ /* 0x000fe20008121870 */
[----:B------:R-:W-:Y:S01]  /*22ab0*/  VIADD R15, R10, 0x100000 ;  /* 0x001000000a0f7836 */ /* 0x000fe20000000000 */
[----:B------:R-:W3:Y:S02]  /*22ac0*/  LDC R17, c[0x0][0x230] ;  /* 0x00008c00ff117b82 */ /* 0x000ee40000000800 */
[----:B------:R4:W-:Y:S04]  /*22ad0*/  LDGSTS.E [R0+0x14300], desc[UR48][R18.64], P0 ;  /* 0x1430000012007fae */ /* 0x0009e80008121870 */
[----:B------:R-:W-:Y:S04]  /*22ae0*/  LDGSTS.E [R0+0x14700], desc[UR48][R28.64], P0 ;  /* 0x147000001c007fae */ /* 0x000fe80008121870 */
[----:B------:R-:W-:Y:S04]  /*22af0*/  LDGSTS.E [R0+0x14b00], desc[UR48][R36.64], P0 ;  /* 0x14b0000024007fae */ /* 0x000fe80008121870 */
[----:B------:R-:W-:Y:S01]  /*22b00*/  LDGSTS.E [R0+0x14f00], desc[UR48][R44.64], P0 ;  /* 0x14f000002c007fae */ /* 0x000fe20008121870 */
[----:B------:R-:W-:Y:S01]  /*22b10*/  IMAD.WIDE R22, R243, 0x4, R22 ;  /* 0x00000004f3167825 */ /* 0x000fe200078e0216 */
[----:B----4-:R-:W4:Y:S02]  /*22b20*/  LDC R18, c[0x0][0x230] ;  /* 0x00008c00ff127b82 */ /* 0x010f240000000800 */
[----:B------:R-:W-:Y:S04]  /*22b30*/  LDGSTS.E [R0+0x15300], desc[UR48][R52.64], P0 ;  /* 0x1530000034007fae */ /* 0x000fe80008121870 */
[----:B------:R-:W-:Y:S04]  /*22b40*/  LDGSTS.E [R0+0x15700], desc[UR48][R60.64], P0 ;  /* 0x157000003c007fae */ /* 0x000fe80008121870 */
[----:B------:R-:W-:Y:S04]  /*22b50*/  LDGSTS.E [R0+0x15b00], desc[UR48][R68.64], P0 ;  /* 0x15b0000044007fae */ /* 0x000fe80008121870 */
[----:B------:R-:W-:Y:S04]  /*22b60*/  LDGSTS.E [R0+0x15f00], desc[UR48][R76.64], P0 ;  /* 0x15f000004c007fae */ /* 0x000fe80008121870 */
[----:B------:R-:W0:Y:S01]  /*22b70*/  LDGDEPBAR ;  /* 0x00000000000079af */ /* 0x000e220000000000 */
[----:B------:R-:W-:Y:S01]  /*22b80*/  BAR.SYNC.DEFER_BLOCKING 0x0 ;  /* 0x0000000000007b1d */ /* 0x000fe20000010000 */
[----:B------:R-:W-:-:S05]  /*22b90*/  ISETP.GE.U32.AND P0, PT, R78, 0x7ffffe3f, PT ;  /* 0x7ffffe3f4e00780c */ /* 0x000fca0003f06070 */
[----:B------:R-:W-:Y:S04]  /*22ba0*/  STL.64 [R1+0x960], R112 ;  /* 0x0009607001007387 */ /* 0x000fe80000100a00 */
[----:B------:R4:W-:Y:S04]  /*22bb0*/  STL.64 [R1+0x970], R96 ;  /* 0x0009706001007387 */ /* 0x0009e80000100a00 */
[----:B------:R-:W3:Y:S04]  /*22bc0*/  LDL.64 R218, [R1+0xd8] ;  /* 0x0000d80001da7983 */ /* 0x000ee80000100a00 */
[----:B------:R-:W4:Y:S04]  /*22bd0*/  LDL.64 R216, [R1+0xf8] ;  /* 0x0000f80001d87983 */ /* 0x000f280000100a00 */
[----:B------:R-:W-:Y:S01]  /*22be0*/  @!PT LDS RZ, [RZ] ;  /* 0x00000000fffff984 */ /* 0x000fe20000000800 */
[----:B------:R-:W-:Y:S01]  /*22bf0*/  @!PT LDS RZ, [RZ] ;  /* 0x00000000fffff984 */ /* 0x000fe20000000800 */
[----:B------:R-:W-:Y:S01]  /*22c00*/  @!PT LDS RZ, [RZ] ;  /* 0x00000000fffff984 */ /* 0x000fe20000000800 */
[----:B------:R1:W-:Y:S04]  /*22c10*/  LDGSTS.E [R13+-0x40000], desc[UR48][R204.64], !P2 ;  /* 0xc0000000cc0d7fae */ /* 0x0003e8000d121870 */
[----:B------:R-:W-:Y:S04]  /*22c20*/  LDGSTS.E [R12+-0x3c000], desc[UR48][R212.64], !P2 ;  /* 0xc4000000d40c7fae */ /* 0x000fe8000d121870 */
[----:B------:R-:W-:Y:S04]  /*22c30*/  LDGSTS.E [R14+-0x38000], desc[UR48][R200.64], !P2 ;  /* 0xc8000000c80e7fae */ /* 0x000fe8000d121870 */
[----:B------:R-:W3:Y:S01]  /*22c40*/  LDL.64 R204, [R1+0x1a0] ;  /* 0x0001a00001cc7983 */ /* 0x000ee20000100a00 */
[----:B-1----:R-:W-:-:S03]  /*22c50*/  IADD3 R13, R79, -0x183, RZ ;  /* 0xfffffe7d4f0d7810 */ /* 0x002fc60007ffe0ff */
[----:B------:R-:W4:Y:S04]  /*22c60*/  LDL.64 R212, [R1+0xa8] ;  /* 0x0000a80001d47983 */ /* 0x000f280000100a00 */
[----:B------:R-:W4:Y:S04]  /*22c70*/  LDL.64 R200, [R1+0xc8] ;  /* 0x0000c80001c87983 */ /* 0x000f280000100a00 */
[----:B------:R-:W-:Y:S01]  /*22c80*/  LDGSTS.E [R12+-0x34000], desc[UR48][R208.64], !P2 ;  /* 0xcc000000d00c7fae */ /* 0x000fe2000d121870 */
[----:B------:R-:W-:Y:S02]  /*22c90*/  ISETP.GE.U32.AND P2, PT, R13, 0x7ffffe3e, PT ;  /* 0x7ffffe3e0d00780c */ /* 0x000fe40003f46070 */
[----:B------:R-:W-:Y:S01]  /*22ca0*/  IADD3 R13, R10, 0x100000, RZ ;  /* 0x001000000a0d7810 */ /* 0x000fe20007ffe0ff */
[----:B------:R1:W-:Y:S04]  /*22cb0*/  LDGSTS.E [R15+-0x3fffc], desc[UR48][R146.64], !P0 ;  /* 0xc0004000920f7fae */ /* 0x0003e8000c121870 */
[----:B------:R-:W-:Y:S04]  /*22cc0*/  LDGSTS.E [R14+-0x3bffc], desc[UR48][R22.64], !P0 ;  /* 0xc4004000160e7fae */ /* 0x000fe8000c121870 */
[----:B------:R-:W4:Y:S04]  /*22cd0*/  LDL.64 R208, [R1+0xe0] ;  /* 0x0000e00001d07983 */ /* 0x000f280000100a00 */
[----:B------:R-:W4:Y:S04]  /*22ce0*/  LDL.64 R146, [R1+0x1d8] ;  /* 0x0001d80001927983 */ /* 0x000f280000100a00 */
[----:B--2---:R-:W-:Y:S04]  /*22cf0*/  LDGSTS.E [R13+-0x37ffc], desc[UR48][R202.64], !P0 ;  /* 0xc8004000ca0d7fae */ /* 0x004fe8000c121870 */
[----:B------:R-:W2:Y:S01]  /*22d00*/  LDL.64 R202, [R1+0xf0] ;  /* 0x0000f00001ca7983 */ /* 0x000ea20000100a00 */
[----:B-1----:R-:W-:-:S03]  /*22d10*/  VIADD R15, R80, 0xfffffe7c ;  /* 0xfffffe7c500f7836 */ /* 0x002fc60000000000 */
[----:B-----5:R-:W-:Y:S02]  /*22d20*/  LDGSTS.E [R12+-0x33ffc], desc[UR48][R210.64], !P0 ;  /* 0xcc004000d20c7fae */ /* 0x020fe4000c121870 */
[----:B------:R-:W-:Y:S02]  /*22d30*/  ISETP.GE.U32.AND P0, PT, R15, 0x7ffffe3d, PT ;  /* 0x7ffffe3d0f00780c */ /* 0x000fe40003f06070 */
[----:B------:R-:W5:Y:S01]  /*22d40*/  LDL.64 R210, [R1+0x7b8] ;  /* 0x0007b80001d27983 */ /* 0x000f620000100a00 */
[----:B------:R-:W-:-:S03]  /*22d50*/  IADD3 R15, R10, 0x100000, RZ ;  /* 0x001000000a0f7810 */ /* 0x000fc60007ffe0ff */
[----:B---3--:R1:W-:Y:S04]  /*22d60*/  LDGSTS.E [R14+-0x3fff8], desc[UR48][R204.64], !P2 ;  /* 0xc0008000cc0e7fae */ /* 0x0083e8000d121870 */
[----:B----4-:R-:W-:Y:S04]  /*22d70*/  LDGSTS.E [R13+-0x3bff8], desc[UR48][R212.64], !P2 ;  /* 0xc4008000d40d7fae */ /* 0x010fe8000d121870 */
[----:B------:R-:W-:Y:S04]  /*22d80*/  LDGSTS.E [R12+-0x37ff8], desc[UR48][R200.64], !P2 ;  /* 0xc8008000c80c7fae */ /* 0x000fe8000d121870 */
[----:B------:R-:W3:Y:S01]  /*22d90*/  LDL.64 R204, [R1+0x470] ;  /* 0x0004700001cc7983 */ /* 0x000ee20000100a00 */
[----:B-1----:R-:W-:-:S02]  /*22da0*/  IADD3 R14, R16, -0x1a1, RZ ;  /* 0xfffffe5f100e7810 */ /* 0x002fc40007ffe0ff */
[----:B------:R-:W1:Y:S01]  /*22db0*/  LDC R16, c[0x0][0x230] ;  /* 0x00008c00ff107b82 */ /* 0x000e620000000800 */
[----:B------:R-:W4:Y:S01]  /*22dc0*/  LDL.64 R212, [R1+0x488] ;  /* 0x0004880001d47983 */ /* 0x000f220000100a00 */
[----:B------:R-:W-:Y:S01]  /*22dd0*/  ISETP.GE.U32.AND P3, PT, R14, 0x7ffffe20, PT ;  /* 0x7ffffe200e00780c */ /* 0x000fe20003f66070 */
[----:B------:R-:W-:Y:S02]  /*22de0*/  VIADD R14, R10, 0x100000 ;  /* 0x001000000a0e7836 */ /* 0x000fe40000000000 */
[----:B------:R-:W4:Y:S04]  /*22df0*/  LDL.64 R200, [R1+0x480] ;  /* 0x0004800001c87983 */ /* 0x000f280000100a00 */
[----:B------:R-:W-:Y:S04]  /*22e00*/  LDGSTS.E [R14+-0x33ff8], desc[UR48][R218.64], !P2 ;  /* 0xcc008000da0e7fae */ /* 0x000fe8000d121870 */
[----:B------:R2:W-:Y:S04]  /*22e10*/  LDGSTS.E [R13+-0x3fff4], desc[UR48][R146.64], !P0 ;  /* 0xc000c000920d7fae */ /* 0x0005e8000c121870 */
[----:B------:R-:W-:Y:S04]  /*22e20*/  LDGSTS.E [R12+-0x3bff4], desc[UR48][R208.64], !P0 ;  /* 0xc400c000d00c7fae */ /* 0x000fe8000c121870 */
[----:B------:R-:W4:Y:S04]  /*22e30*/  LDL.64 R218, [R1+0x4a8] ;  /* 0x0004a80001da7983 */ /* 0x000f280000100a00 */
[----:B------:R-:W4:Y:S04]  /*22e40*/  LDL.64 R146, [R1+0x7c0] ;  /* 0x0007c00001927983 */ /* 0x000f280000100a00 */
[----:B------:R-:W4:Y:S04]  /*22e50*/  LDL.64 R208, [R1+0x490] ;  /* 0x0004900001d07983 */ /* 0x000f280000100a00 */
[----:B--2---:R-:W-:Y:S01]  /*22e60*/  LDGSTS.E [R15+-0x37ff4], desc[UR48][R202.64], !P0 ;  /* 0xc800c000ca0f7fae */ /* 0x004fe2000c121870 */
[----:B------:R-:W-:-:S02]  /*22e70*/  VIADD R13, R17, 0xfffffe5e ;  /* 0xfffffe5e110d7836 */ /* 0x000fc40000000000 */
[----:B------:R-:W2:Y:S01]  /*22e80*/  LDC R17, c[0x0][0x230] ;  /* 0x00008c00ff117b82 */ /* 0x000ea20000000800 */
[----:B------:R-:W-:Y:S04]  /*22e90*/  LDGSTS.E [R12+-0x33ff4], desc[UR48][R216.64], !P0 ;  /* 0xcc00c000d80c7fae */ /* 0x000fe8000c121870 */
[----:B------:R-:W2:Y:S01]  /*22ea0*/  LDL.64 R202, [R1+0x4a0] ;  /* 0x0004a00001ca7983 */ /* 0x000ea20000100a00 */
[----:B------:R-:W-:Y:S02]  /*22eb0*/  ISETP.GE.U32.AND P0, PT, R13, 0x7ffffe1f, PT ;  /* 0x7ffffe1f0d00780c */ /* 0x000fe40003f06070 */
[----:B------:R-:W-:Y:S01]  /*22ec0*/  IADD3 R13, R10, 0x100000, RZ ;  /* 0x001000000a0d7810 */ /* 0x000fe20007ffe0ff */
[----:B------:R-:W2:Y:S04]  /*22ed0*/  LDL.64 R216, [R1+0x4c8] ;  /* 0x0004c80001d87983 */ /* 0x000ea80000100a00 */
[----:B-----5:R1:W-:Y:S04]  /*22ee0*/  LDGSTS.E [R15+-0x30000], desc[UR48][R210.64], !P3 ;  /* 0xd0000000d20f7fae */ /* 0x0203e8000d921870 */
[----:B------:R-:W5:Y:S04]  /*22ef0*/  LDL.64 R210, [R1+0x4b8] ;  /* 0x0004b80001d27983 */ /* 0x000f680000100a00 */
[----:B---3--:R-:W-:Y:S04]  /*22f00*/  LDGSTS.E [R14+-0x2c000], desc[UR48][R204.64], !P3 ;  /* 0xd4000000cc0e7fae */ /* 0x008fe8000d921870 */
[----:B----4-:R-:W-:Y:S04]  /*22f10*/  LDGSTS.E [R13+-0x28000], desc[UR48][R200.64], !P3 ;  /* 0xd8000000c80d7fae */ /* 0x010fe8000d921870 */
[----:B------:R-:W3:Y:S04]  /*22f20*/  LDL.64 R204, [R1+0x7c8] ;  /* 0x0007c80001cc7983 */ /* 0x000ee80000100a00 */
[----:B------:R-:W-:Y:S04]  /*22f30*/  LDGSTS.E [R12+-0x24000], desc[UR48][R212.64], !P3 ;  /* 0xdc000000d40c7fae */ /* 0x000fe8000d921870 */
[----:B------:R-:W4:Y:S04]  /*22f40*/  LDL.64 R200, [R1+0x4c0] ;  /* 0x0004c00001c87983 */ /* 0x000f280000100a00 */
[----:B------:R1:W-:Y:S04]  /*22f50*/  LDGSTS.E [R14+-0x2fffc], desc[UR48][R146.64], !P0 ;  /* 0xd0004000920e7fae */ /* 0x0003e8000c121870 */
[----:B------:R-:W4:Y:S04]  /*22f60*/  LDL.64 R212, [R1+0x7e8] ;  /* 0x0007e80001d47983 */ /* 0x000f280000100a00 */
[----:B------:R-:W-:Y:S04]  /*22f70*/  LDGSTS.E [R13+-0x2bffc], desc[UR48][R208.64], !P0 ;  /* 0xd4004000d00d7fae */ /* 0x000fe8000c121870 */
[----:B------:R-:W4:Y:S01]  /*22f80*/  LDL.64 R146, [R1+0x4d8] ;  /* 0x0004d80001927983 */ /* 0x000f220000100a00 */
[----:B-1----:R-:W-:Y:S01]  /*22f90*/  VIADD R15, R16, 0xfffffe5d ;  /* 0xfffffe5d100f7836 */ /* 0x002fe20000000000 */
[----:B------:R-:W-:Y:S01]  /*22fa0*/  IADD3 R14, R18, -0x1a4, RZ ;  /* 0xfffffe5c120e7810 */ /* 0x000fe20007ffe0ff */
[----:B------:R-:W1:Y:S01]  /*22fb0*/  LDC R16, c[0x0][0x230] ;  /* 0x00008c00ff107b82 */ /* 0x000e620000000800 */
[----:B------:R-:W4:Y:S04]  /*22fc0*/  LDL.64 R208, [R1+0x4e8] ;  /* 0x0004e80001d07983 */ /* 0x000f280000100a00 */
[----:B--2---:R-:W-:Y:S01]  /*22fd0*/  LDGSTS.E [R12+-0x27ffc], desc[UR48][R202.64], !P0 ;  /* 0xd8004000ca0c7fae */ /* 0x004fe2000c121870 */
[----:B------:R-:W-:-:S02]  /*22fe0*/  ISETP.GE.U32.AND P2, PT, R15, 0x7ffffe1e, PT ;  /* 0x7ffffe1e0f00780c */ /* 0x000fc40003f46070 */
[----:B------:R-:W2:Y:S01]  /*22ff0*/  LDC R18, c[0x0][0x230] ;  /* 0x00008c00ff127b82 */ /* 0x000ea20000000800 */
[----:B------:R-:W2:Y:S01]  /*23000*/  LDL.64 R202, [R1+0x4e0] ;  /* 0x0004e00001ca7983 */ /* 0x000ea20000100a00 */
[----:B------:R-:W-:Y:S01]  /*23010*/  ISETP.GE.U32.AND P3, PT, R14, 0x7ffffe1d, PT ;  /* 0x7ffffe1d0e00780c */ /* 0x000fe20003f66070 */
[C---:B------:R-:W-:Y:S01]  /*23020*/  VIADD R14, R10.reuse, 0x100000 ;  /* 0x001000000a0e7836 */ /* 0x040fe20000000000 */
[----:B------:R-:W-:-:S04]  /*23030*/  IADD3 R15, R10, 0x100000, RZ ;  /* 0x001000000a0f7810 */ /* 0x000fc80007ffe0ff */
[----:B------:R-:W-:Y:S04]  /*23040*/  LDGSTS.E [R14+-0x23ffc], desc[UR48][R218.64], !P0 ;  /* 0xdc004000da0e7fae */ /* 0x000fe8000c121870 */
[----:B------:R-:W2:Y:S04]  /*23050*/  LDL.64 R218, [R1+0x110] ;  /* 0x0001100001da7983 */ /* 0x000ea80000100a00 */
[----:B---3--:R-:W-:Y:S04]  /*23060*/  LDGSTS.E [R13+-0x2fff8], desc[UR48][R204.64], !P2 ;  /* 0xd0008000cc0d7fae */ /* 0x008fe8000d121870 */
[----:B-----5:R-:W-:Y:S04]  /*23070*/  LDGSTS.E [R12+-0x2bff8], desc[UR48][R210.64], !P2 ;  /* 0xd4008000d20c7fae */ /* 0x020fe8000d121870 */
[----:B----4-:R3:W-:Y:S04]  /*23080*/  LDGSTS.E [R15+-0x27ff8], desc[UR48][R200.64], !P2 ;  /* 0xd8008000c80f7fae */ /* 0x0107e8000d121870 */
[----:B------:R-:W4:Y:S04]  /*23090*/  LDL.64 R204, [R1+0x200] ;  /* 0x0002000001cc7983 */ /* 0x000f280000100a00 */
[----:B------:R-:W5:Y:S04]  /*230a0*/  LDL.64 R210, [R1+0x100] ;  /* 0x0001000001d27983 */ /* 0x000f680000100a00 */
[----:B------:R-:W5:Y:S04]  /*230b0*/  LDL.64 R200, [R1+0x108] ;  /* 0x0001080001c87983 */ /* 0x000f680000100a00 */
[----:B------:R-:W-:Y:S04]  /*230c0*/  LDGSTS.E [R12+-0x23ff8], desc[UR48][R216.64], !P2 ;  /* 0xdc008000d80c7fae */ /* 0x000fe8000d121870 */
[----:B------:R1:W-:Y:S04]  /*230d0*/  LDGSTS.E [R14+-0x2fff4], desc[UR48][R212.64], !P3 ;  /* 0xd000c000d40e7fae */ /* 0x0003e8000d921870 */
[----:B------:R1:W-:Y:S01]  /*230e0*/  LDGSTS.E [R13+-0x2bff4], desc[UR48][R146.64], !P3 ;  /* 0xd400c000920d7fae */ /* 0x0003e2000d921870 */
[----:B---3--:R-:W-:Y:S01]  /*230f0*/  VIADD R15, R17, 0xfffffe7b ;  /* 0xfffffe7b110f7836 */ /* 0x008fe20000000000 */
[----:B------:R-:W-:Y:S01]  /*23100*/  IADD3 R10, R10, 0x100000, RZ ;  /* 0x001000000a0a7810 */ /* 0x000fe20007ffe0ff */
[----:B------:R-:W3:Y:S01]  /*23110*/  LDC R17, c[0x0][0x230] ;  /* 0x00008c00ff117b82 */ /* 0x000ee20000000800 */
[----:B------:R-:W3:Y:S04]  /*23120*/  LDL.64 R216, [R1+0x148] ;  /* 0x0001480001d87983 */ /* 0x000ee80000100a00 */
[----:B------:R-:W3:Y:S04]  /*23130*/  LDL.64 R212, [R1+0x128] ;  /* 0x0001280001d47983 */ /* 0x000ee80000100a00 */
[----:B------:R-:W3:Y:S04]  /*23140*/  LDL.64 R146, [R1+0x230] ;  /* 0x0002300001927983 */ /* 0x000ee80000100a00 */
[----:B--2---:R2:W-:Y:S01]  /*23150*/  LDGSTS.E [R12+-0x27ff4], desc[UR48][R202.64], !P3 ;  /* 0xd800c000ca0c7fae */ /* 0x0045e2000d921870 */
[----:B------:R-:W-:Y:S01]  /*23160*/  ISETP.GE.U32.AND P0, PT, R15, 0x7ffffe3c, PT ;  /* 0x7ffffe3c0f00780c */ /* 0x000fe20003f06070 */
[----:B-1----:R-:W-:Y:S01]  /*23170*/  VIADD R14, R16, 0xfffffe7a ;  /* 0xfffffe7a100e7836 */ /* 0x002fe20000000000 */
[C---:B------:R-:W-:Y:S01]  /*23180*/  IADD3 R13, R241.reuse, 0x100000, RZ ;  /* 0x00100000f10d7810 */ /* 0x040fe20007ffe0ff */
[----:B------:R1:W-:Y:S01]  /*23190*/  LDGSTS.E [R10+-0x23ff4], desc[UR48][R208.64], !P3 ;  /* 0xdc00c000d00a7fae */ /* 0x0003e2000d921870 */
[----:B------:R-:W3:Y:S03]  /*231a0*/  LDC R15, c[0x0][0x230] ;  /* 0x00008c00ff0f7b82 */ /* 0x000ee60000000800 */
[----:B------:R-:W3:Y:S01]  /*231b0*/  LDL.64 R202, [R1+0x138] ;  /* 0x0001380001ca7983 */ /* 0x000ee20000100a00 */
[----:B--2---:R-:W-:Y:S01]  /*231c0*/  VIADD R12, R241, 0x100000 ;  /* 0x00100000f10c7836 */ /* 0x004fe20000000000 */
[----:B------:R-:W-:-:S03]  /*231d0*/  ISETP.GE.U32.AND P2, PT, R14, 0x7ffffe3b, PT ;  /* 0x7ffffe3b0e00780c */ /* 0x000fc60003f46070 */
[----:B------:R-:W2:Y:S01]  /*231e0*/  LDC R16, c[0x0][0x230] ;  /* 0x00008c00ff107b82 */ /* 0x000ea20000000800 */
[C---:B-1----:R-:W-:Y:S01]  /*231f0*/  IADD3 R10, R241.reuse, 0x100000, RZ ;  /* 0x00100000f10a7810 */ /* 0x042fe20007ffe0ff */
[----:B------:R-:W2:Y:S01]  /*23200*/  LDL.64 R208, [R1+0x250] ;  /* 0x0002500001d07983 */ /* 0x000ea20000100a00 */
[----:B------:R-:W-:-:S03]  /*23210*/  VIADD R14, R241, 0x100000 ;  /* 0x00100000f10e7836 */ /* 0x000fc60000000000 */
[----:B----4-:R1:W-:Y:S04]  /*23220*/  LDGSTS.E [R13+-0x40000], desc[UR48][R204.64], !P0 ;  /* 0xc0000000cc0d7fae */ /* 0x0103e8000c121870 */
[----:B-----5:R-:W-:Y:S04]  /*23230*/  LDGSTS.E [R12+-0x3c000], desc[UR48][R210.64], !P0 ;  /* 0xc4000000d20c7fae */ /* 0x020fe8000c121870 */
[----:B------:R-:W-:Y:S01]  /*23240*/  LDGSTS.E [R10+-0x38000], desc[UR48][R200.64], !P0 ;  /* 0xc8000000c80a7fae */ /* 0x000fe2000c121870 */
[----:B-1----:R-:W-:-:S03]  /*23250*/  VIADD R13, R18, 0xfffffe79 ;  /* 0xfffffe79120d7836 */ /* 0x002fc60000000000 */
[----:B------:R-:W4:Y:S01]  /*23260*/  LDL.64 R204, [R1+0x170] ;  /* 0x0001700001cc7983 */ /* 0x000f220000100a00 */
[----:B------:R-:W1:Y:S01]  /*23270*/  LDC R18, c[0x0][0x230] ;  /* 0x00008c00ff127b82 */ /* 0x000e620000000800 */
[----:B------:R-:W-:Y:S02]  /*23280*/  ISETP.GE.U32.AND P3, PT, R13, 0x7ffffe3a, PT ;  /* 0x7ffffe3a0d00780c */ /* 0x000fe40003f66070 */
[----:B------:R-:W5:Y:S01]  /*23290*/  LDL.64 R210, [R1+0x188] ;  /* 0x0001880001d27983 */ /* 0x000f620000100a00 */
[----:B------:R-:W-:-:S03]  /*232a0*/  IADD3 R13, R241, 0x100000, RZ ;  /* 0x00100000f10d7810 */ /* 0x000fc60007ffe0ff */
[----:B------:R-:W5:Y:S04]  /*232b0*/  LDL.64 R200, [R1+0x178] ;  /* 0x0001780001c87983 */ /* 0x000f680000100a00 */
[----:B------:R-:W-:Y:S04]  /*232c0*/  LDGSTS.E [R13+-0x34000], desc[UR48][R218.64], !P0 ;  /* 0xcc000000da0d7fae */ /* 0x000fe8000c121870 */
[----:B---3--:R3:W-:Y:S04]  /*232d0*/  LDGSTS.E [R12+-0x3fffc], desc[UR48][R146.64], !P2 ;  /* 0xc0004000920c7fae */ /* 0x0087e8000d121870 */
[----:B------:R-:W-:Y:S04]  /*232e0*/  LDGSTS.E [R10+-0x3bffc], desc[UR48][R212.64], !P2 ;  /* 0xc4004000d40a7fae */ /* 0x000fe8000d121870 */
[----:B------:R-:W5:Y:S04]  /*232f0*/  LDL.64 R218, [R1+0x1b8] ;  /* 0x0001b80001da7983 */ /* 0x000f680000100a00 */
[----:B------:R-:W5:Y:S04]  /*23300*/  LDL.64 R146, [R1+0x278] ;  /* 0x0002780001927983 */ /* 0x000f680000100a00 */
[----:B------:R-:W5:Y:S04]  /*23310*/  LDL.64 R212, [R1+0x198] ;  /* 0x0001980001d47983 */ /* 0x000f680000100a00 */
[----:B------:R-:W-:Y:S01]  /*23320*/  LDGSTS.E [R14+-0x37ffc], desc[UR48][R202.64], !P2 ;  /* 0xc8004000ca0e7fae */ /* 0x000fe2000d121870 */
[----:B---3--:R-:W-:-:S02]  /*23330*/  IADD3 R12, R15, -0x188, RZ ;  /* 0xfffffe780f0c7810 */ /* 0x008fc40007ffe0ff */
[----:B------:R-:W3:Y:S01]  /*23340*/  LDC R15, c[0x0][0x230] ;  /* 0x00008c00ff0f7b82 */ /* 0x000ee20000000800 */
[----:B------:R-:W-:Y:S04]  /*23350*/  LDGSTS.E [R10+-0x33ffc], desc[UR48][R216.64], !P2 ;  /* 0xcc004000d80a7fae */ /* 0x000fe8000d121870 */
[----:B------:R-:W3:Y:S01]  /*23360*/  LDL.64 R202, [R1+0x1b0] ;  /* 0x0001b00001ca7983 */ /* 0x000ee20000100a00 */
[----:B------:R-:W-:Y:S01]  /*23370*/  ISETP.GE.U32.AND P0, PT, R12, 0x7ffffe39, PT ;  /* 0x7ffffe390c00780c */ /* 0x000fe20003f06070 */
[----:B------:R-:W-:Y:S02]  /*23380*/  VIADD R12, R241, 0x100000 ;  /* 0x00100000f10c7836 */ /* 0x000fe40000000000 */
[----:B--2---:R2:W-:Y:S04]  /*23390*/  LDGSTS.E [R14+-0x3fff8], desc[UR48][R208.64], !P3 ;  /* 0xc0008000d00e7fae */ /* 0x0045e8000d921870 */
[----:B------:R-:W3:Y:S04]  /*233a0*/  LDL.64 R216, [R1+0x508] ;  /* 0x0005080001d87983 */ /* 0x000ee80000100a00 */
[----:B------:R-:W3:Y:S04]  /*233b0*/  LDL.64 R208, [R1+0x818] ;  /* 0x0008180001d07983 */ /* 0x000ee80000100a00 */
[----:B----4-:R-:W-:Y:S04]  /*233c0*/  LDGSTS.E [R13+-0x3bff8], desc[UR48][R204.64], !P3 ;  /* 0xc4008000cc0d7fae */ /* 0x010fe8000d921870 */
[----:B-----5:R-:W-:Y:S04]  /*233d0*/  LDGSTS.E [R12+-0x37ff8], desc[UR48][R200.64], !P3 ;  /* 0xc8008000c80c7fae */ /* 0x020fe8000d921870 */
[----:B------:R-:W4:Y:S04]  /*233e0*/  LDL.64 R204, [R1+0x4f8] ;  /* 0x0004f80001cc7983 */ /* 0x000f280000100a00 */
[----:B------:R-:W-:Y:S04]  /*233f0*/  LDGSTS.E [R10+-0x33ff8], desc[UR48][R210.64], !P3 ;  /* 0xcc008000d20a7fae */ /* 0x000fe8000d921870 */
[----:B------:R-:W5:Y:S04]  /*23400*/  LDL.64 R200, [R1+0x500] ;  /* 0x0005000001c87983 */ /* 0x000f680000100a00 */
[----:B------:R-:W5:Y:S04]  /*23410*/  LDL.64 R210, [R1+0x850] ;  /* 0x0008500001d27983 */ /* 0x000f680000100a00 */
[----:B------:R1:W-:Y:S04]  /*23420*/  LDGSTS.E [R13+-0x3fff4], desc[UR48][R146.64], !P0 ;  /* 0xc000c000920d7fae */ /* 0x0003e8000c121870 */
[----:B------:R-:W-:Y:S04]  /*23430*/  LDGSTS.E [R12+-0x3bff4], desc[UR48][R212.64], !P0 ;  /* 0xc400c000d40c7fae */ /* 0x000fe8000c121870 */
[----:B------:R-:W5:Y:S01]  /*23440*/  LDL.64 R146, [R1+0x518] ;  /* 0x0005180001927983 */ /* 0x000f620000100a00 */
[----:B--2---:R-:W-:Y:S01]  /*23450*/  IADD3 R14, R17, -0x1a5, RZ ;  /* 0xfffffe5b110e7810 */ /* 0x004fe20007ffe0ff */
[----:B-1----:R-:W-:Y:S01]  /*23460*/  VIADD R13, R18, 0xfffffe5a ;  /* 0xfffffe5a120d7836 */ /* 0x002fe20000000000 */
[----:B------:R-:W1:Y:S01]  /*23470*/  LDC R17, c[0x0][0x230] ;  /* 0x00008c00ff117b82 */ /* 0x000e620000000800 */
[----:B------:R-:W2:Y:S04]  /*23480*/  LDL.64 R212, [R1+0x528] ;  /* 0x0005280001d47983 */ /* 0x000ea80000100a00 */
[----:B---3--:R-:W-:Y:S01]  /*23490*/  LDGSTS.E [R10+-0x37ff4], desc[UR48][R202.64], !P0 ;  /* 0xc800c000ca0a7fae */ /* 0x008fe2000c121870 */
[----:B------:R-:W-:-:S02]  /*234a0*/  ISETP.GE.U32.AND P2, PT, R14, 0x7ffffe1c, PT ;  /* 0x7ffffe1c0e00780c */ /* 0x000fc40003f46070 */
[----:B------:R-:W3:Y:S01]  /*234b0*/  LDC R18, c[0x0][0x230] ;  /* 0x00008c00ff127b82 */ /* 0x000ee20000000800 */
[----:B------:R-:W3:Y:S01]  /*234c0*/  LDL.64 R202, [R1+0x520] ;  /* 0x0005200001ca7983 */ /* 0x000ee20000100a00 */
[----:B------:R-:W-:Y:S02]  /*234d0*/  ISETP.GE.U32.AND P3, PT, R13, 0x7ffffe1b, PT ;  /* 0x7ffffe1b0d00780c */ /* 0x000fe40003f66070 */
[C---:B------:R-:W-:Y:S01]  /*234e0*/  IADD3 R13, R241.reuse, 0x100000, RZ ;  /* 0x00100000f10d7810 */ /* 0x040fe20007ffe0ff */
[----:B------:R-:W-:-:S04]  /*234f0*/  VIADD R14, R241, 0x100000 ;  /* 0x00100000f10e7836 */ /* 0x000fc80000000000 */
[----:B------:R-:W-:Y:S04]  /*23500*/  LDGSTS.E [R13+-0x33ff4], desc[UR48][R218.64], !P0 ;  /* 0xcc00c000da0d7fae */ /* 0x000fe8000c121870 */
[----:B------:R1:W-:Y:S04]  /*23510*/  LDGSTS.E [R12+-0x30000], desc[UR48][R208.64], !P2 ;  /* 0xd0000000d00c7fae */ /* 0x0003e8000d121870 */
[----:B------:R-:W2:Y:S04]  /*23520*/  LDL.64 R218, [R1+0x540] ;  /* 0x0005400001da7983 */ /* 0x000ea80000100a00 */
[----:B------:R-:W2:Y:S01]  /*23530*/  LDL.64 R208, [R1+0x890] ;  /* 0x0008900001d07983 */ /* 0x000ea20000100a00 */
[----:B-1----:R-:W-:-:S02]  /*23540*/  IADD3 R12, R16, -0x1a7, RZ ;  /* 0xfffffe59100c7810 */ /* 0x002fc40007ffe0ff */
[----:B------:R-:W1:Y:S01]  /*23550*/  LDC R16, c[0x0][0x230] ;  /* 0x00008c00ff107b82 */ /* 0x000e620000000800 */
[----:B----4-:R-:W-:Y:S04]  /*23560*/  LDGSTS.E [R10+-0x2c000], desc[UR48][R204.64], !P2 ;  /* 0xd4000000cc0a7fae */ /* 0x010fe8000d121870 */
[----:B-----5:R-:W-:Y:S04]  /*23570*/  LDGSTS.E [R14+-0x28000], desc[UR48][R200.64], !P2 ;  /* 0xd8000000c80e7fae */ /* 0x020fe8000d121870 */
[----:B------:R-:W4:Y:S04]  /*23580*/  LDL.64 R204, [R1+0x530] ;  /* 0x0005300001cc7983 */ /* 0x000f280000100a00 */
[----:B------:R-:W-:Y:S01]  /*23590*/  LDGSTS.E [R10+-0x24000], desc[UR48][R216.64], !P2 ;  /* 0xdc000000d80a7fae */ /* 0x000fe2000d121870 */
[----:B------:R-:W-:-:S03]  /*235a0*/  ISETP.GE.U32.AND P2, PT, R12, 0x7ffffe1a, PT ;  /* 0x7ffffe1a0c00780c */ /* 0x000fc60003f46070 */
[----:B------:R-:W5:Y:S01]  /*235b0*/  LDL.64 R200, [R1+0x538] ;  /* 0x0005380001c87983 */ /* 0x000f620000100a00 */
[----:B------:R-:W-:-:S03]  /*235c0*/  VIADD R12, R241, 0x100000 ;  /* 0x00100000f10c7836 */ /* 0x000fc60000000000 */
[----:B------:R1:W-:Y:S04]  /*235d0*/  LDGSTS.E [R14+-0x2fffc], desc[UR48][R210.64], !P3 ;  /* 0xd0004000d20e7fae */ /* 0x0003e8000d921870 */
[----:B------:R-:W5:Y:S04]  /*235e0*/  LDL.64 R216, [R1+0x568] ;  /* 0x0005680001d87983 */ /* 0x000f680000100a00 */
[----:B------:R-:W-:Y:S04]  /*235f0*/  LDGSTS.E [R13+-0x2bffc], desc[UR48][R146.64], !P3 ;  /* 0xd4004000920d7fae */ /* 0x000fe8000d921870 */
[----:B------:R-:W5:Y:S04]  /*23600*/  LDL.64 R210, [R1+0x550] ;  /* 0x0005500001d27983 */ /* 0x000f680000100a00 */
[----:B------:R-:W5:Y:S04]  /*23610*/  LDL.64 R146, [R1+0x8d0] ;  /* 0x0008d00001927983 */ /* 0x000f680000100a00 */
[----:B---3--:R-:W-:Y:S01]  /*23620*/  LDGSTS.E [R12+-0x27ffc], desc[UR48][R202.64], !P3 ;  /* 0xd8004000ca0c7fae */ /* 0x008fe2000d921870 */
[----:B-1----:R-:W-:-:S02]  /*23630*/  IADD3 R14, R15, -0x1a8, RZ ;  /* 0xfffffe580f0e7810 */ /* 0x002fc40007ffe0ff */
[----:B------:R-:W1:Y:S01]  /*23640*/  LDC R15, c[0x0][0x230] ;  /* 0x00008c00ff0f7b82 */ /* 0x000e620000000800 */
[----:B--2---:R-:W-:Y:S04]  /*23650*/  LDGSTS.E [R10+-0x23ffc], desc[UR48][R212.64], !P3 ;  /* 0xdc004000d40a7fae */ /* 0x004fe8000d921870 */
[----:B------:R-:W2:Y:S01]  /*23660*/  LDL.64 R202, [R1+0x558] ;  /* 0x0005580001ca7983 */ /* 0x000ea20000100a00 */
[----:B------:R-:W-:-:S03]  /*23670*/  ISETP.GE.U32.AND P3, PT, R14, 0x7ffffe19, PT ;  /* 0x7ffffe190e00780c */ /* 0x000fc60003f66070 */
[----:B------:R-:W3:Y:S04]  /*23680*/  LDL.64 R212, [R1+0x2a8] ;  /* 0x0002a80001d47983 */ /* 0x000ee80000100a00 */
[----:B------:R1:W-:Y:S01]  /*23690*/  LDGSTS.E [R13+-0x2fff8], desc[UR48][R208.64], !P2 ;  /* 0xd0008000d00d7fae */ /* 0x0003e2000d121870 */
[----:B------:R-:W-:Y:S02]  /*236a0*/  VIADD R14, R241, 0x100000 ;  /* 0x00100000f10e7836 */ /* 0x000fe40000000000 */
[----:B-1----:R-:W-:Y:S01]  /*236b0*/  VIADD R13, R18, 0xfffffe77 ;  /* 0xfffffe77120d7836 */ /* 0x002fe20000000000 */
[----:B------:R-:W3:Y:S01]  /*236c0*/  LDL.64 R208, [R1+0x1c8] ;  /* 0x0001c80001d07983 */ /* 0x000ee20000100a00 */
[----:B------:R-:W1:Y:S03]  /*236d0*/  LDC R18, c[0x0][0x230] ;  /* 0x00008c00ff127b82 */ /* 0x000e660000000800 */
[----:B------:R-:W-:-:S02]  /*236e0*/  ISETP.GE.U32.AND P0, PT, R13, 0x7ffffe38, PT ;  /* 0x7ffffe380d00780c */ /* 0x000fc40003f06070 */
[C---:B------:R-:W-:Y:S01]  /*236f0*/  IADD3 R13, R241.reuse, 0x100000, RZ ;  /* 0x00100000f10d7810 */ /* 0x040fe20007ffe0ff */
[----:B----4-:R-:W-:Y:S04]  /*23700*/  LDGSTS.E [R12+-0x2bff8], desc[UR48][R204.64], !P2 ;  /* 0xd4008000cc0c7fae */ /* 0x010fe8000d121870 */
[----:B-----5:R-:W-:Y:S04]  /*23710*/  LDGSTS.E [R10+-0x27ff8], desc[UR48][R200.64], !P2 ;  /* 0xd8008000c80a7fae */ /* 0x020fe8000d121870 */
[----:B------:R-:W-:Y:S04]  /*23720*/  LDGSTS.E [R13+-0x23ff8], desc[UR48][R218.64], !P2 ;  /* 0xdc008000da0d7fae */ /* 0x000fe8000d121870 */
[----:B------:R-:W4:Y:S04]  /*23730*/  LDL.64 R204, [R1+0x1e0] ;  /* 0x0001e00001cc7983 */ /* 0x000f280000100a00 */
[----:B------:R-:W5:Y:S01]  /*23740*/  LDL.64 R200, [R1+0x1d0] ;  /* 0x0001d00001c87983 */ /* 0x000f620000100a00 */
[----:B------:R-:W-:-:S03]  /*23750*/  IADD3 R241, R241, 0x100000, RZ ;  /* 0x00100000f1f17810 */ /* 0x000fc60007ffe0ff */
[----:B------:R-:W4:Y:S04]  /*23760*/  LDL.64 R218, [R1+0x208] ;  /* 0x0002080001da7983 */ /* 0x000f280000100a00 */
[----:B------:R1:W-:Y:S04]  /*23770*/  LDGSTS.E [R12+-0x2fff4], desc[UR48][R146.64], !P3 ;  /* 0xd000c000920c7fae */ /* 0x0003e8000d921870 */
[----:B------:R1:W-:Y:S04]  /*23780*/  LDGSTS.E [R10+-0x2bff4], desc[UR48][R210.64], !P3 ;  /* 0xd400c000d20a7fae */ /* 0x0003e8000d921870 */
[----:B------:R-:W4:Y:S04]  /*23790*/  LDL.64 R146, [R1+0x2d0] ;  /* 0x0002d00001927983 */ /* 0x000f280000100a00 */
[----:B------:R-:W4:Y:S04]  /*237a0*/  LDL.64 R210, [R1+0x1f0] ;  /* 0x0001f00001d27983 */ /* 0x000f280000100a00 */
[----:B--2---:R2:W-:Y:S01]  /*237b0*/  LDGSTS.E [R14+-0x27ff4], desc[UR48][R202.64], !P3 ;  /* 0xd800c000ca0e7fae */ /* 0x0045e2000d921870 */
[----:B-1----:R-:W-:Y:S01]  /*237c0*/  VIADD R12, R17, 0xfffffe76 ;  /* 0xfffffe76110c7836 */ /* 0x002fe20000000000 */
[C---:B------:R-:W-:Y:S01]  /*237d0*/  IADD3 R13, R11.reuse, 0x100000, RZ ;  /* 0x001000000b0d7810 */ /* 0x040fe20007ffe0ff */
[----:B------:R-:W-:Y:S01]  /*237e0*/  VIADD R10, R11, 0x100000 ;  /* 0x001000000b0a7836 */ /* 0x000fe20000000000 */
[----:B------:R-:W-:Y:S01]  /*237f0*/  LDGSTS.E [R241+-0x23ff4], desc[UR48][R216.64], !P3 ;  /* 0xdc00c000d8f17fae */ /* 0x000fe2000d921870 */
[----:B------:R-:W1:Y:S03]  /*23800*/  LDC R17, c[0x0][0x230] ;  /* 0x00008c00ff117b82 */ /* 0x000e660000000800 */
[----:B------:R-:W2:Y:S01]  /*23810*/  LDL.64 R202, [R1+0x1f8] ;  /* 0x0001f80001ca7983 */ /* 0x000ea20000100a00 */
[----:B------:R-:W-:-:S02]  /*23820*/  ISETP.GE.U32.AND P2, PT, R12, 0x7ffffe37, PT ;  /* 0x7ffffe370c00780c */ /* 0x000fc40003f46070 */
[----:B------:R-:W-:Y:S01]  /*23830*/  IADD3 R12, R11, 0x100000, RZ ;  /* 0x001000000b0c7810 */ /* 0x000fe20007ffe0ff */
[----:B------:R-:W2:Y:S04]  /*23840*/  LDL.64 R216, [R1+0x380] ;  /* 0x0003800001d87983 */ /* 0x000ea80000100a00 */
[----:B---3--:R-:W-:Y:S04]  /*23850*/  LDGSTS.E [R13+-0x40000], desc[UR48][R212.64], !P0 ;  /* 0xc0000000d40d7fae */ /* 0x008fe8000c121870 */
[----:B------:R-:W-:Y:S04]  /*23860*/  LDGSTS.E [R10+-0x3c000], desc[UR48][R208.64], !P0 ;  /* 0xc4000000d00a7fae */ /* 0x000fe8000c121870 */
[----:B------:R-:W3:Y:S04]  /*23870*/  LDL.64 R212, [R1+0x228] ;  /* 0x0002280001d47983 */ /* 0x000ee80000100a00 */
[----:B------:R-:W3:Y:S04]  /*23880*/  LDL.64 R208, [R1+0x218] ;  /* 0x0002180001d07983 */ /* 0x000ee80000100a00 */
[----:B-----5:R-:W-:Y:S04]  /*23890*/  LDGSTS.E [R12+-0x38000], desc[UR48][R200.64], !P0 ;  /* 0xc8000000c80c7fae */ /* 0x020fe8000c121870 */
[----:B----4-:R-:W-:Y:S04]  /*238a0*/  LDGSTS.E [R10+-0x34000], desc[UR48][R204.64], !P0 ;  /* 0xcc000000cc0a7fae */ /* 0x010fe8000c121870 */
[----:B------:R-:W4:Y:S04]  /*238b0*/  LDL.64 R200, [R1+0x220] ;  /* 0x0002200001c87983 */ /* 0x000f280000100a00 */
[----:B------:R-:W5:Y:S04]  /*238c0*/  LDL.64 R204, [R1+0x3b8] ;  /* 0x0003b80001cc7983 */ /* 0x000f680000100a00 */
[----:B------:R1:W-:Y:S04]  /*238d0*/  LDGSTS.E [R13+-0x3fffc], desc[UR48][R146.64], !P2 ;  /* 0xc0004000920d7fae */ /* 0x0003e8000d121870 */
[----:B------:R-:W-:Y:S04]  /*238e0*/  LDGSTS.E [R12+-0x3bffc], desc[UR48][R210.64], !P2 ;  /* 0xc4004000d20c7fae */ /* 0x000fe8000d121870 */
[----:B------:R-:W5:Y:S04]  /*238f0*/  LDL.64 R146, [R1+0x238] ;  /* 0x0002380001927983 */ /* 0x000f680000100a00 */
[----:B------:R-:W5:Y:S04]  /*23900*/  LDL.64 R210, [R1+0x240] ;  /* 0x0002400001d27983 */ /* 0x000f680000100a00 */
[----:B--2---:R-:W-:Y:S04]  /*23910*/  LDGSTS.E [R10+-0x37ffc], desc[UR48][R202.64], !P2 ;  /* 0xc8004000ca0a7fae */ /* 0x004fe8000d121870 */
[----:B------:R-:W2:Y:S01]  /*23920*/  LDL.64 R202, [R1+0x248] ;  /* 0x0002480001ca7983 */ /* 0x000ea20000100a00 */
[----:B------:R-:W-:Y:S01]  /*23930*/  VIADD R14, R16, 0xfffffe75 ;  /* 0xfffffe75100e7836 */ /* 0x000fe20000000000 */
[----:B-1----:R-:W-:Y:S01]  /*23940*/  IADD3 R13, R18, -0x18c, RZ ;  /* 0xfffffe74120d7810 */ /* 0x002fe20007ffe0ff */
[----:B------:R-:W1:Y:S03]  /*23950*/  LDC R16, c[0x0][0x230] ;  /* 0x00008c00ff107b82 */ /* 0x000e660000000800 */
[----:B------:R-:W-:-:S02]  /*23960*/  ISETP.GE.U32.AND P0, PT, R14, 0x7ffffe36, PT ;  /* 0x7ffffe360e00780c */ /* 0x000fc40003f06070 */
[----:B------:R-:W-:Y:S01]  /*23970*/  ISETP.GE.U32.AND P3, PT, R13, 0x7ffffe35, PT ;  /* 0x7ffffe350d00780c */ /* 0x000fe20003f66070 */
[C---:B------:R-:W-:Y:S01]  /*23980*/  VIADD R13, R11.reuse, 0x100000 ;  /* 0x001000000b0d7836 */ /* 0x040fe20000000000 */
[----:B------:R-:W-:-:S04]  /*23990*/  IADD3 R14, R11, 0x100000, RZ ;  /* 0x001000000b0e7810 */ /* 0x000fc80007ffe0ff */
[----:B------:R-:W-:Y:S05]  /*239a0*/  LDGSTS.E [R13+-0x33ffc], desc[UR48][R218.64], !P2 ;  /* 0xcc004000da0d7fae */ /* 0x000fea000d121870 */
[----:B------:R3:W-:Y:S04]  /*239b0*/  LDGSTS.E [R12+-0x3fff8], desc[UR48][R216.64], !P0 ;  /* 0xc0008000d80c7fae */ /* 0x0007e8000c121870 */
[----:B---3--:R-:W-:Y:S04]  /*239c0*/  LDGSTS.E [R10+-0x3bff8], desc[UR48][R208.64], !P0 ;  /* 0xc4008000d00a7fae */ /* 0x008fe8000c121870 */
[----:B------:R-:W3:Y:S01]  /*239d0*/  LDL.64 R218, [R1+0x910] ;  /* 0x0009100001da7983 */ /* 0x000ee20000100a00 */
[----:B------:R-:W-:-:S03]  /*239e0*/  VIADD R12, R15, 0xfffffe57 ;  /* 0xfffffe570f0c7836 */ /* 0x000fc60000000000 */
[----:B------:R-:W3:Y:S01]  /*239f0*/  LDL.64 R216, [R1+0x588] ;  /* 0x0005880001d87983 */ /* 0x000ee20000100a00 */
[----:B------:R-:W3:Y:S03]  /*23a00*/  LDC R15, c[0x0][0x230] ;  /* 0x00008c00ff0f7b82 */ /* 0x000ee60000000800 */
[----:B------:R-:W3:Y:S04]  /*23a10*/  LDL.64 R208, [R1+0x570] ;  /* 0x0005700001d07983 */ /* 0x000ee80000100a00 */
[----:B----4-:R-:W-:Y:S04]  /*23a20*/  LDGSTS.E [R14+-0x37ff8], desc[UR48][R200.64], !P0 ;  /* 0xc8008000c80e7fae */ /* 0x010fe8000c121870 */
[----:B------:R-:W-:Y:S01]  /*23a30*/  LDGSTS.E [R10+-0x33ff8], desc[UR48][R212.64], !P0 ;  /* 0xcc008000d40a7fae */ /* 0x000fe2000c121870 */
[----:B------:R-:W-:-:S02]  /*23a40*/  ISETP.GE.U32.AND P0, PT, R12, 0x7ffffe18, PT ;  /* 0x7ffffe180c00780c */ /* 0x000fc40003f06070 */
[----:B------:R-:W-:Y:S01]  /*23a50*/  IADD3 R12, R11, 0x100000, RZ ;  /* 0x001000000b0c7810 */ /* 0x000fe20007ffe0ff */
[----:B-----5:R1:W-:Y:S04]  /*23a60*/  LDGSTS.E [R14+-0x3fff4], desc[UR48][R204.64], !P3 ;  /* 0xc000c000cc0e7fae */ /* 0x0203e8000d921870 */
[----:B------:R-:W4:Y:S04]  /*23a70*/  LDL.64 R200, [R1+0x578] ;  /* 0x0005780001c87983 */ /* 0x000f280000100a00 */
[----:B------:R-:W5:Y:S04]  /*23a80*/  LDL.64 R212, [R1+0x968] ;  /* 0x0009680001d47983 */ /* 0x000f680000100a00 */
[----:B------:R-:W5:Y:S04]  /*23a90*/  LDL.64 R204, [R1+0x590] ;  /* 0x0005900001cc7983 */ /* 0x000f680000100a00 */
[----:B------:R-:W-:Y:S04]  /*23aa0*/  LDGSTS.E [R13+-0x3bff4], desc[UR48][R146.64], !P3 ;  /* 0xc400c000920d7fae */ /* 0x000fe8000d921870 */
[----:B------:R-:W-:Y:S04]  /*23ab0*/  LDGSTS.E [R12+-0x37ff4], desc[UR48][R210.64], !P3 ;  /* 0xc800c000d20c7fae */ /* 0x000fe8000d921870 */
[----:B------:R-:W5:Y:S04]  /*23ac0*/  LDL.64 R146, [R1+0x5a0] ;  /* 0x0005a00001927983 */ /* 0x000f680000100a00 */
[----:B------:R-:W5:Y:S04]  /*23ad0*/  LDL.64 R210, [R1+0x5a8] ;  /* 0x0005a80001d27983 */ /* 0x000f680000100a00 */
[----:B--2---:R-:W-:Y:S04]  /*23ae0*/  LDGSTS.E [R10+-0x33ff4], desc[UR48][R202.64], !P3 ;  /* 0xcc00c000ca0a7fae */ /* 0x004fe8000d921870 */
[----:B------:R-:W2:Y:S01]  /*23af0*/  LDL.64 R202, [R1+0x980] ;  /* 0x0009800001ca7983 */ /* 0x000ea20000100a00 */
[----:B-1----:R-:W-:-:S02]  /*23b00*/  VIADD R14, R16, 0xfffffe56 ;  /* 0xfffffe56100e7836 */ /* 0x002fc40000000000 */
[----:B------:R-:W1:Y:S03]  /*23b10*/  LDC R16, c[0x0][0x230] ;  /* 0x00008c00ff107b82 */ /* 0x000e660000000800 */
[----:B------:R-:W-:Y:S01]  /*23b20*/  ISETP.GE.U32.AND P2, PT, R14, 0x7ffffe17, PT ;  /* 0x7ffffe170e00780c */ /* 0x000fe20003f46070 */
[----:B---3--:R3:W-:Y:S01]  /*23b30*/  LDGSTS.E [R13+-0x30000], desc[UR48][R218.64], !P0 ;  /* 0xd0000000da0d7fae */ /* 0x0087e2000c121870 */
[----:B------:R-:W-:-:S03]  /*23b40*/  IADD3 R14, R11, 0x100000, RZ ;  /* 0x001000000b0e7810 */ /* 0x000fc60007ffe0ff */
[----:B------:R-:W-:Y:S01]  /*23b50*/  LDGSTS.E [R12+-0x2c000], desc[UR48][R208.64], !P0 ;  /* 0xd4000000d00c7fae */ /* 0x000fe2000c121870 */
[----:B---3--:R-:W-:Y:S02]  /*23b60*/  IADD3 R13, R17, -0x1ab, RZ ;  /* 0xfffffe55110d7810 */ /* 0x008fe40007ffe0ff */
[----:B------:R-:W3:Y:S02]  /*23b70*/  LDC R17, c[0x0][0x230] ;  /* 0x00008c00ff117b82 */ /* 0x000ee40000000800 */
[----:B------:R-:W-:Y:S01]  /*23b80*/  ISETP.GE.U32.AND P3, PT, R13, 0x7ffffe16, PT ;  /* 0x7ffffe160d00780c */ /* 0x000fe20003f66070 */
[----:B------:R-:W-:Y:S01]  /*23b90*/  VIADD R13, R11, 0x100000 ;  /* 0x001000000b0d7836 */ /* 0x000fe20000000000 */
[----:B------:R-:W3:Y:S04]  /*23ba0*/  LDL.64 R208, [R1+0x5c8] ;  /* 0x0005c80001d07983 */ /* 0x000ee80000100a00 */
[----:B----4-:R-:W-:Y:S04]  /*23bb0*/  LDGSTS.E [R10+-0x28000], desc[UR48][R200.64], !P0 ;  /* 0xd8000000c80a7fae */ /* 0x010fe8000c121870 */
[----:B------:R-:W-:Y:S04]  /*23bc0*/  LDGSTS.E [R13+-0x24000], desc[UR48][R216.64], !P0 ;  /* 0xdc000000d80d7fae */ /* 0x000fe8000c121870 */
[----:B-----5:R4:W-:Y:S04]  /*23bd0*/  LDGSTS.E [R12+-0x2fffc], desc[UR48][R212.64], !P2 ;  /* 0xd0004000d40c7fae */ /* 0x0209e8000d121870 */
[----:B------:R-:W-:Y:S04]  /*23be0*/  LDGSTS.E [R10+-0x2bffc], desc[UR48][R204.64], !P2 ;  /* 0xd4004000cc0a7fae */ /* 0x000fe8000d121870 */
[----:B------:R-:W5:Y:S04]  /*23bf0*/  LDL.64 R200, [R1+0x5c0] ;  /* 0x0005c00001c87983 */ /* 0x000f680000100a00 */
[----:B------:R-:W-:Y:S04]  /*23c00*/  LDGSTS.E [R14+-0x27ffc], desc[UR48][R146.64], !P2 ;  /* 0xd8004000920e7fae */ /* 0x000fe8000d121870 */
[----:B------:R-:W-:Y:S04]  /*23c10*/  LDGSTS.E [R10+-0x23ffc], desc[UR48][R210.64], !P2 ;  /* 0xdc004000d20a7fae */ /* 0x000fe8000d121870 */
[----:B------:R-:W3:Y:S04]  /*23c20*/  LDL.64 R204, [R1+0x5d8] ;  /* 0x0005d80001cc7983 */ /* 0x000ee80000100a00 */
[----:B------:R-:W3:Y:S04]  /*23c30*/  LDL.64 R146, [R1+0x5e0] ;  /* 0x0005e00001927983 */ /* 0x000ee80000100a00 */
[----:B--2---:R1:W-:Y:S04]  /*23c40*/  LDGSTS.E [R14+-0x2fff8], desc[UR48][R202.64], !P3 ;  /* 0xd0008000ca0e7fae */ /* 0x0043e8000d921870 */
[----:B------:R-:W-:Y:S04]  /*23c50*/  LDGSTS.E [R13+-0x2bff8], desc[UR48][R4.64], !P3 ;  /* 0xd4008000040d7fae */ /* 0x000fe8000d921870 */
[----:B------:R-:W2:Y:S01]  /*23c60*/  LDL.LU.64 R4, [R1+0xad8] ;  /* 0x000ad80001047983 */ /* 0x000ea20000300a00 */
[----:B----4-:R-:W-:-:S02]  /*23c70*/  VIADD R12, R15, 0xfffffe54 ;  /* 0xfffffe540f0c7836 */ /* 0x010fc40000000000 */
[----:B-1----:R-:W-:Y:S01]  /*23c80*/  VIADD R14, R16, 0xfffffe73 ;  /* 0xfffffe73100e7836 */ /* 0x002fe20000000000 */
[----:B------:R-:W4:Y:S01]  /*23c90*/  LDL.64 R218, [R1+0x5e8] ;  /* 0x0005e80001da7983 */ /* 0x000f220000100a00 */
[----:B------:R-:W1:Y:S01]  /*23ca0*/  LDC R15, c[0x0][0x230] ;  /* 0x00008c00ff0f7b82 */ /* 0x000e620000000800 */
[----:B------:R-:W-:Y:S02]  /*23cb0*/  ISETP.GE.U32.AND P4, PT, R12, 0x7ffffe15, PT ;  /* 0x7ffffe150c00780c */ /* 0x000fe40003f86070 */
[----:B------:R-:W-:Y:S01]  /*23cc0*/  IADD3 R12, R11, 0x100000, RZ ;  /* 0x001000000b0c7810 */ /* 0x000fe20007ffe0ff */
[----:B------:R-:W4:Y:S04]  /*23cd0*/  LDL.64 R202, [R1+0x400] ;  /* 0x0004000001ca7983 */ /* 0x000f280000100a00 */
[----:B------:R-:W4:Y:S01]  /*23ce0*/  LDL.64 R210, [R1+0x258] ;  /* 0x0002580001d27983 */ /* 0x000f220000100a00 */
[----:B------:R-:W1:Y:S03]  /*23cf0*/  LDC R16, c[0x0][0x230] ;  /* 0x00008c00ff107b82 */ /* 0x000e660000000800 */
[----:B------:R-:W4:Y:S04]  /*23d00*/  LDL.64 R216, [R1+0x260] ;  /* 0x0002600001d87983 */ /* 0x000f280000100a00 */
[----:B-----5:R-:W-:Y:S04]  /*23d10*/  LDGSTS.E [R12+-0x27ff8], desc[UR48][R200.64], !P3 ;  /* 0xd8008000c80c7fae */ /* 0x020fe8000d921870 */
[----:B---3--:R-:W-:Y:S04]  /*23d20*/  LDGSTS.E [R10+-0x23ff8], desc[UR48][R208.64], !P3 ;  /* 0xdc008000d00a7fae */ /* 0x008fe8000d921870 */
[----:B------:R-:W3:Y:S04]  /*23d30*/  LDL.64 R200, [R1+0x268] ;  /* 0x0002680001c87983 */ /* 0x000ee80000100a00 */
[----:B--2---:R2:W-:Y:S04]  /*23d40*/  LDGSTS.E [R13+-0x2fff4], desc[UR48][R4.64], !P4 ;  /* 0xd000c000040d7fae */ /* 0x0045e8000e121870 */
[----:B------:R-:W-:Y:S04]  /*23d50*/  LDGSTS.E [R12+-0x2bff4], desc[UR48][R204.64], !P4 ;  /* 0xd400c000cc0c7fae */ /* 0x000fe8000e121870 */
[----:B------:R5:W-:Y:S04]  /*23d60*/  LDGSTS.E [R10+-0x27ff4], desc[UR48][R146.64], !P4 ;  /* 0xd800c000920a7fae */ /* 0x000be8000e121870 */
[----:B------:R-:W5:Y:S04]  /*23d70*/  LDL.LU.64 R4, [R1+0xad0] ;  /* 0x000ad00001047983 */ /* 0x000f680000300a00 */
[----:B------:R-:W3:Y:S04]  /*23d80*/  LDL.64 R212, [R1+0x408] ;  /* 0x0004080001d47983 */ /* 0x000ee80000100a00 */
[----:B------:R-:W3:Y:S04]  /*23d90*/  LDL.64 R208, [R1+0x210] ;  /* 0x0002100001d07983 */ /* 0x000ee80000100a00 */
[----:B------:R-:W3:Y:S01]  /*23da0*/  LDL.64 R146, [R1+0x1e8] ;  /* 0x0001e80001927983 */ /* 0x000ee20000100a00 */
[----:B------:R-:W-:-:S02]  /*23db0*/  ISETP.GE.U32.AND P0, PT, R14, 0x7ffffe34, PT ;  /* 0x7ffffe340e00780c */ /* 0x000fc40003f06070 */
[----:B--2---:R-:W-:Y:S01]  /*23dc0*/  IADD3 R13, R17, -0x18e, RZ ;  /* 0xfffffe72110d7810 */ /* 0x004fe20007ffe0ff */
[----:B----4-:R-:W-:Y:S01]  /*23dd0*/  LDGSTS.E [R12+-0x23ff4], desc[UR48][R218.64], !P4 ;  /* 0xdc00c000da0c7fae */ /* 0x010fe2000e121870 */
[----:B------:R-:W2:Y:S02]  /*23de0*/  LDC R14, c[0x0][0x230] ;  /* 0x00008c00ff0e7b82 */ /* 0x000ea40000000800 */
[----:B------:R-:W-:Y:S01]  /*23df0*/  ISETP.GE.U32.AND P2, PT, R13, 0x7ffffe33, PT ;  /* 0x7ffffe330d00780c */ /* 0x000fe20003f46070 */
[----:B------:R-:W4:Y:S04]  /*23e00*/  LDL.64 R204, [R1+0x270] ;  /* 0x0002700001cc7983 */ /* 0x000f280000100a00 */
[----:B------:R-:W2:Y:S01]  /*23e10*/  LDL.64 R218, [R1+0x290] ;  /* 0x0002900001da7983 */ /* 0x000ea20000100a00 */
[C---:B-----5:R-:W-:Y:S01]  /*23e20*/  VIADD R11, R5.reuse, 0x100000 ;  /* 0x00100000050b7836 */ /* 0x060fe20000000000 */
[C---:B------:R-:W-:Y:S01]  /*23e30*/  IADD3 R10, R5.reuse, 0x100000, RZ ;  /* 0x00100000050a7810 */ /* 0x040fe20007ffe0ff */
[----:B------:R-:W-:-:S03]  /*23e40*/  VIADD R13, R5, 0x100000 ;  /* 0x00100000050d7836 */ /* 0x000fc60000000000 */
[----:B------:R1:W-:Y:S04]  /*23e50*/  LDGSTS.E [R11+-0x40000], desc[UR48][R202.64], !P0 ;  /* 0xc0000000ca0b7fae */ /* 0x0003e8000c121870 */
[----:B------:R-:W-:Y:S04]  /*23e60*/  LDGSTS.E [R10+-0x3c000], desc[UR48][R210.64], !P0 ;  /* 0xc4000000d20a7fae */ /* 0x000fe8000c121870 */
[----:B---3--:R-:W-:Y:S04]  /*23e70*/  LDGSTS.E [R13+-0x38000], desc[UR48][R200.64], !P0 ;  /* 0xc8000000c80d7fae */ /* 0x008fe8000c121870 */
[----:B------:R-:W3:Y:S04]  /*23e80*/  LDL.64 R202, [R1+0x430] ;  /* 0x0004300001ca7983 */ /* 0x000ee80000100a00 */
[----:B------:R-:W5:Y:S04]  /*23e90*/  LDL.64 R210, [R1+0x280] ;  /* 0x0002800001d27983 */ /* 0x000f680000100a00 */
[----:B------:R-:W5:Y:S01]  /*23ea0*/  LDL.64 R200, [R1+0x288] ;  /* 0x0002880001c87983 */ /* 0x000f620000100a00 */
[----:B-1----:R-:W-:Y:S01]  /*23eb0*/  IADD3 R11, R15, -0x18f, RZ ;  /* 0xfffffe710f0b7810 */ /* 0x002fe20007ffe0ff */
[----:B------:R-:W-:Y:S01]  /*23ec0*/  VIADD R12, R5, 0x100000 ;  /* 0x00100000050c7836 */ /* 0x000fe20000000000 */
[----:B------:R-:W1:Y:S01]  /*23ed0*/  LDC R15, c[0x0][0x230] ;  /* 0x00008c00ff0f7b82 */ /* 0x000e620000000800 */
[----:B------:R-:W-:Y:S01]  /*23ee0*/  LDGSTS.E [R10+-0x34000], desc[UR48][R216.64], !P0 ;  /* 0xcc000000d80a7fae */ /* 0x000fe2000c121870 */
[----:B------:R-:W-:-:S02]  /*23ef0*/  ISETP.GE.U32.AND P0, PT, R11, 0x7ffffe32, PT ;  /* 0x7ffffe320b00780c */ /* 0x000fc40003f06070 */
[----:B------:R-:W-:Y:S01]  /*23f00*/  IADD3 R11, R5, 0x100000, RZ ;  /* 0x00100000050b7810 */ /* 0x000fe20007ffe0ff */
[----:B------:R2:W-:Y:S04]  /*23f10*/  LDGSTS.E [R13+-0x3fffc], desc[UR48][R212.64], !P2 ;  /* 0xc0004000d40d7fae */ /* 0x0005e8000d121870 */
[----:B------:R-:W-:Y:S04]  /*23f20*/  LDGSTS.E [R12+-0x3bffc], desc[UR48][R208.64], !P2 ;  /* 0xc4004000d00c7fae */ /* 0x000fe8000d121870 */
[----:B------:R-:W5:Y:S04]  /*23f30*/  LDL.64 R216, [R1+0x458] ;  /* 0x0004580001d87983 */ /* 0x000f680000100a00 */
[----:B------:R-:W5:Y:S04]  /*23f40*/  LDL.64 R212, [R1+0x298] ;  /* 0x0002980001d47983 */ /* 0x000f680000100a00 */
[----:B------:R-:W-:Y:S04]  /*23f50*/  LDGSTS.E [R11+-0x37ffc], desc[UR48][R146.64], !P2 ;  /* 0xc8004000920b7fae */ /* 0x000fe8000d121870 */
[----:B----4-:R-:W-:Y:S04]  /*23f60*/  LDGSTS.E [R10+-0x33ffc], desc[UR48][R204.64], !P2 ;  /* 0xcc004000cc0a7fae */ /* 0x010fe8000d121870 */
[----:B------:R-:W4:Y:S04]  /*23f70*/  LDL.64 R208, [R1+0x2b0] ;  /* 0x0002b00001d07983 */ /* 0x000f280000100a00 */
[----:B------:R-:W4:Y:S04]  /*23f80*/  LDL.64 R146, [R1+0x2a0] ;  /* 0x0002a00001927983 */ /* 0x000f280000100a00 */
[----:B------:R-:W4:Y:S01]  /*23f90*/  LDL.64 R204, [R1+0x990] ;  /* 0x0009900001cc7983 */ /* 0x000f220000100a00 */
[----:B--2---:R-:W-:-:S02]  /*23fa0*/  VIADD R13, R14, 0xfffffe70 ;  /* 0xfffffe700e0d7836 */ /* 0x004fc40000000000 */
[----:B------:R-:W2:Y:S03]  /*23fb0*/  LDC R14, c[0x0][0x230] ;  /* 0x00008c00ff0e7b82 */ /* 0x000ea60000000800 */
[----:B------:R-:W-:Y:S02]  /*23fc0*/  ISETP.GE.U32.AND P2, PT, R13, 0x7ffffe31, PT ;  /* 0x7ffffe310d00780c */ /* 0x000fe40003f46070 */
[----:B------:R-:W-:Y:S01]  /*23fd0*/  IADD3 R13, R5, 0x100000, RZ ;  /* 0x00100000050d7810 */ /* 0x000fe20007ffe0ff */
[----:B---3--:R3:W-:Y:S04]  /*23fe0*/  LDGSTS.E [R12+-0x3fff8], desc[UR48][R202.64], !P0 ;  /* 0xc0008000ca0c7fae */ /* 0x0087e8000c121870 */
[----:B-----5:R-:W-:Y:S04]  /*23ff0*/  LDGSTS.E [R11+-0x3bff8], desc[UR48][R210.64], !P0 ;  /* 0xc4008000d20b7fae */ /* 0x020fe8000c121870 */
[----:B------:R-:W-:Y:S04]  /*24000*/  LDGSTS.E [R10+-0x37ff8], desc[UR48][R200.64], !P0 ;  /* 0xc8008000c80a7fae */ /* 0x000fe8000c121870 */
[----:B------:R-:W5:Y:S04]  /*24010*/  LDL.64 R202, [R1+0x5f0] ;  /* 0x0005f00001ca7983 */ /* 0x000f680000100a00 */
[----:B------:R-:W2:Y:S04]  /*24020*/  LDL.64 R210, [R1+0x5f8] ;  /* 0x0005f80001d27983 */ /* 0x000ea80000100a00 */
[----:B------:R-:W2:Y:S01]  /*24030*/  LDL.64 R200, [R1+0x600] ;  /* 0x0006000001c87983 */ /* 0x000ea20000100a00 */
[----:B---3--:R-:W-:-:S02]  /*24040*/  IADD3 R12, R16, -0x1ad, RZ ;  /* 0xfffffe53100c7810 */ /* 0x008fc40007ffe0ff */
[----:B------:R-:W3:Y:S02]  /*24050*/  LDC R16, c[0x0][0x230] ;  /* 0x00008c00ff107b82 */ /* 0x000ee40000000800 */
[----:B------:R-:W-:Y:S01]  /*24060*/  ISETP.GE.U32.AND P3, PT, R12, 0x7ffffe14, PT ;  /* 0x7ffffe140c00780c */ /* 0x000fe20003f66070 */
[----:B------:R-:W-:-:S05]  /*24070*/  VIADD R12, R5, 0x100000 ;  /* 0x00100000050c7836 */ /* 0x000fca0000000000 */
[----:B------:R-:W-:Y:S04]  /*24080*/  LDGSTS.E [R12+-0x33ff8], desc[UR48][R218.64], !P0 ;  /* 0xcc008000da0c7fae */ /* 0x000fe8000c121870 */
[----:B------:R1:W-:Y:S04]  /*24090*/  LDGSTS.E [R11+-0x3fff4], desc[UR48][R216.64], !P2 ;  /* 0xc000c000d80b7fae */ /* 0x0003e8000d121870 */
[----:B------:R-:W-:Y:S04]  /*240a0*/  LDGSTS.E [R10+-0x3bff4], desc[UR48][R212.64], !P2 ;  /* 0xc400c000d40a7fae */ /* 0x000fe8000d121870 */
[----:B------:R-:W3:Y:S04]  /*240b0*/  LDL.64 R218, [R1+0x998] ;  /* 0x0009980001da7983 */ /* 0x000ee80000100a00 */
[----:B----4-:R-:W-:Y:S04]  /*240c0*/  LDGSTS.E [R13+-0x37ff4], desc[UR48][R146.64], !P2 ;  /* 0xc800c000920d7fae */ /* 0x010fe8000d121870 */
[----:B------:R-:W4:Y:S01]  /*240d0*/  LDL.64 R212, [R1+0x608] ;  /* 0x0006080001d47983 */ /* 0x000f220000100a00 */
[----:B-1----:R-:W-:-:S02]  /*240e0*/  VIADD R11, R15, 0xfffffe52 ;  /* 0xfffffe520f0b7836 */ /* 0x002fc40000000000 */
[----:B------:R-:W1:Y:S01]  /*240f0*/  LDC R15, c[0x0][0x230] ;  /* 0x00008c00ff0f7b82 */ /* 0x000e620000000800 */
[----:B------:R-:W-:Y:S04]  /*24100*/  LDGSTS.E [R10+-0x33ff4], desc[UR48][R208.64], !P2 ;  /* 0xcc00c000d00a7fae */ /* 0x000fe8000d121870 */
[----:B------:R-:W4:Y:S01]  /*24110*/  LDL.64 R146, [R1+0x610] ;  /* 0x0006100001927983 */ /* 0x000f220000100a00 */
[----:B------:R-:W-:Y:S02]  /*24120*/  ISETP.GE.U32.AND P0, PT, R11, 0x7ffffe13, PT ;  /* 0x7ffffe130b00780c */ /* 0x000fe40003f06070 */
[----:B------:R-:W-:Y:S01]  /*24130*/  IADD3 R11, R5, 0x100000, RZ ;  /* 0x00100000050b7810 */ /* 0x000fe20007ffe0ff */
[----:B------:R-:W4:Y:S04]  /*24140*/  LDL.64 R216, [R1+0x618] ;  /* 0x0006180001d87983 */ /* 0x000f280000100a00 */
[----:B------:R4:W-:Y:S04]  /*24150*/  LDGSTS.E [R13+-0x30000], desc[UR48][R204.64], !P3 ;  /* 0xd0000000cc0d7fae */ /* 0x0009e8000d921870 */
[----:B------:R-:W4:Y:S04]  /*24160*/  LDL.64 R208, [R1+0x9a0] ;  /* 0x0009a00001d07983 */ /* 0x000f280000100a00 */
[----:B------:R-:W4:Y:S04]  /*24170*/  LDL.64 R204, [R1+0x620] ;  /* 0x0006200001cc7983 */ /* 0x000f280000100a00 */
[----:B-----5:R-:W-:Y:S04]  /*24180*/  LDGSTS.E [R12+-0x2c000], desc[UR48][R202.64], !P3 ;  /* 0xd4000000ca0c7fae */ /* 0x020fe8000d921870 */
[----:B--2---:R-:W-:Y:S04]  /*24190*/  LDGSTS.E [R11+-0x28000], desc[UR48][R210.64], !P3 ;  /* 0xd8000000d20b7fae */ /* 0x004fe8000d921870 */
[----:B------:R-:W-:Y:S04]  /*241a0*/  LDGSTS.E [R10+-0x24000], desc[UR48][R200.64], !P3 ;  /* 0xdc000000c80a7fae */ /* 0x000fe8000d921870 */
[----:B------:R-:W2:Y:S04]  /*241b0*/  LDL.64 R202, [R1+0x628] ;  /* 0x0006280001ca7983 */ /* 0x000ea80000100a00 */
[----:B------:R-:W5:Y:S04]  /*241c0*/  LDL.64 R210, [R1+0x630] ;  /* 0x0006300001d27983 */ /* 0x000f680000100a00 */
[----:B------:R-:W5:Y:S04]  /*241d0*/  LDL.64 R200, [R1+0x9a8] ;  /* 0x0009a80001c87983 */ /* 0x000f680000100a00 */
[----:B---3--:R3:W-:Y:S04]  /*241e0*/  LDGSTS.E [R12+-0x2fffc], desc[UR48][R218.64], !P0 ;  /* 0xd0004000da0c7fae */ /* 0x0087e8000c121870 */
[----:B----4-:R-:W-:Y:S04]  /*241f0*/  LDGSTS.E [R11+-0x2bffc], desc[UR48][R212.64], !P0 ;  /* 0xd4004000d40b7fae */ /* 0x010fe8000c121870 */
[----:B------:R-:W-:Y:S01]  /*24200*/  LDGSTS.E [R10+-0x27ffc], desc[UR48][R146.64], !P0 ;  /* 0xd8004000920a7fae */ /* 0x000fe2000c121870 */
[----:B------:R-:W-:Y:S01]  /*24210*/  VIADD R13, R14, 0xfffffe51 ;  /* 0xfffffe510e0d7836 */ /* 0x000fe20000000000 */
[----:B---3--:R-:W-:Y:S01]  /*24220*/  IADD3 R12, R16, -0x1b0, RZ ;  /* 0xfffffe50100c7810 */ /* 0x008fe20007ffe0ff */
[----:B------:R-:W3:Y:S01]  /*24230*/  LDC R14, c[0x0][0x230] ;  /* 0x00008c00ff0e7b82 */ /* 0x000ee20000000800 */
[----:B------:R-:W4:Y:S04]  /*24240*/  LDL.64 R212, [R1+0x648] ;  /* 0x0006480001d47983 */ /* 0x000f280000100a00 */
[----:B------:R-:W4:Y:S01]  /*24250*/  LDL.64 R146, [R1+0x640] ;  /* 0x0006400001927983 */ /* 0x000f220000100a00 */
[----:B------:R-:W-:-:S02]  /*24260*/  ISETP.GE.U32.AND P2, PT, R13, 0x7ffffe12, PT ;  /* 0x7ffffe120d00780c */ /* 0x000fc40003f46070 */
[----:B------:R-:W4:Y:S01]  /*24270*/  LDC R16, c[0x0][0x230] ;  /* 0x00008c00ff107b82 */ /* 0x000f220000000800 */
[----:B------:R-:W-:Y:S01]  /*24280*/  ISETP.GE.U32.AND P3, PT, R12, 0x7ffffe11, PT ;  /* 0x7ffffe110c00780c */ /* 0x000fe20003f66070 */
[C---:B------:R-:W-:Y:S01]  /*24290*/  VIADD R12, R5.reuse, 0x100000 ;  /* 0x00100000050c7836 */ /* 0x040fe20000000000 */
[----:B------:R-:W-:-:S04]  /*242a0*/  IADD3 R13, R5, 0x100000, RZ ;  /* 0x00100000050d7810 */ /* 0x000fc80007ffe0ff */
[----:B------:R-:W-:Y:S04]  /*242b0*/  LDGSTS.E [R12+-0x23ffc], desc[UR48][R216.64], !P0 ;  /* 0xdc004000d80c7fae */ /* 0x000fe8000c121870 */
[----:B------:R-:W-:Y:S04]  /*242c0*/  LDGSTS.E [R11+-0x2fff8], desc[UR48][R208.64], !P2 ;  /* 0xd0008000d00b7fae */ /* 0x000fe8000d121870 */
[----:B------:R-:W-:Y:S04]  /*242d0*/  LDGSTS.E [R10+-0x2bff8], desc[UR48][R204.64], !P2 ;  /* 0xd4008000cc0a7fae */ /* 0x000fe8000d121870 */
[----:B------:R-:W4:Y:S04]  /*242e0*/  LDL.64 R208, [R1+0x478] ;  /* 0x0004780001d07983 */ /* 0x000f280000100a00 */
[----:B------:R-:W4:Y:S04]  /*242f0*/  LDL.64 R204, [R1+0x2b8] ;  /* 0x0002b80001cc7983 */ /* 0x000f280000100a00 */
[----:B--2---:R1:W-:Y:S04]  /*24300*/  LDGSTS.E [R13+-0x27ff8], desc[UR48][R202.64], !P2 ;  /* 0xd8008000ca0d7fae */ /* 0x0043e8000d121870 */
[----:B-----5:R-:W-:Y:S04]  /*24310*/  LDGSTS.E [R10+-0x23ff8], desc[UR48][R210.64], !P2 ;  /* 0xdc008000d20a7fae */ /* 0x020fe8000d121870 */
[----:B------:R3:W-:Y:S04]  /*24320*/  LDGSTS.E [R12+-0x2fff4], desc[UR48][R200.64], !P3 ;  /* 0xd000c000c80c7fae */ /* 0x0007e8000d921870 */
[----:B------:R-:W2:Y:S04]  /*24330*/  LDL.64 R202, [R1+0x2c0] ;  /* 0x0002c00001ca7983 */ /* 0x000ea80000100a00 */
[----:B------:R5:W-:Y:S04]  /*24340*/  LDGSTS.E [R11+-0x2bff4], desc[UR48][R8.64], !P3 ;  /* 0xd400c000080b7fae */ /* 0x000be8000d921870 */
[----:B------:R-:W5:Y:S04]  /*24350*/  LDL.LU.64 R8, [R1+0xac8] ;  /* 0x000ac80001087983 */ /* 0x000f680000300a00 */
[----:B------:R-:W2:Y:S04]  /*24360*/  LDL.64 R218, [R1+0x2c8] ;  /* 0x0002c80001da7983 */ /* 0x000ea80000100a00 */
[----:B------:R-:W2:Y:S04]  /*24370*/  LDL.64 R210, [R1+0x498] ;  /* 0x0004980001d27983 */ /* 0x000ea80000100a00 */
[----:B------:R-:W2:Y:S01]  /*24380*/  LDL.64 R200, [R1+0x2d8] ;  /* 0x0002d80001c87983 */ /* 0x000ea20000100a00 */
[----:B-1----:R-:W-:Y:S01]  /*24390*/  VIADD R13, R15, 0xfffffe6f ;  /* 0xfffffe6f0f0d7836 */ /* 0x002fe20000000000 */
[----:B------:R-:W-:Y:S01]  /*243a0*/  IADD3 R5, R5, 0x100000, RZ ;  /* 0x0010000005057810 */ /* 0x000fe20007ffe0ff */
[----:B---3--:R-:W-:Y:S01]  /*243b0*/  VIADD R12, R14, 0xfffffe6e ;  /* 0xfffffe6e0e0c7836 */ /* 0x008fe20000000000 */
[----:B------:R-:W3:Y:S01]  /*243c0*/  LDL.64 R216, [R1+0x2e8] ;  /* 0x0002e80001d87983 */ /* 0x000ee20000100a00 */
[----:B------:R-:W1:Y:S03]  /*243d0*/  LDC R15, c[0x0][0x230] ;  /* 0x00008c00ff0f7b82 */ /* 0x000e660000000800 */
[----:B----4-:R4:W-:Y:S01]  /*243e0*/  LDGSTS.E [R10+-0x27ff4], desc[UR48][R146.64], !P3 ;  /* 0xd800c000920a7fae */ /* 0x0109e2000d921870 */
[----:B------:R-:W-:-:S03]  /*243f0*/  ISETP.GE.U32.AND P0, PT, R13, 0x7ffffe30, PT ;  /* 0x7ffffe300d00780c */ /* 0x000fc60003f06070 */
[----:B------:R4:W-:Y:S01]  /*24400*/  LDGSTS.E [R5+-0x23ff4], desc[UR48][R212.64], !P3 ;  /* 0xdc00c000d4057fae */ /* 0x0009e2000d921870 */
[----:B------:R-:W-:Y:S01]  /*24410*/  ISETP.GE.U32.AND P2, PT, R12, 0x7ffffe2f, PT ;  /* 0x7ffffe2f0c00780c */ /* 0x000fe20003f46070 */
[----:B------:R-:W1:Y:S02]  /*24420*/  LDC R13, c[0x0][0x230] ;  /* 0x00008c00ff0d7b82 */ /* 0x000e640000000800 */
[----:B------:R-:W3:Y:S04]  /*24430*/  LDL.64 R220, [R1+0x318] ;  /* 0x0003180001dc7983 */ /* 0x000ee80000100a00 */
[----:B------:R-:W3:Y:S02]  /*24440*/  LDL.64 R146, [R1+0x2e0] ;  /* 0x0002e00001927983 */ /* 0x000ee40000100a00 */
[----:B------:R-:W1:Y:S02]  /*24450*/  LDC R14, c[0x0][0x230] ;  /* 0x00008c00ff0e7b82 */ /* 0x000e640000000800 */
[----:B------:R-:W3:Y:S01]  /*24460*/  LDL.64 R212, [R1+0x4b0] ;  /* 0x0004b00001d47983 */ /* 0x000ee20000100a00 */
[C---:B-----5:R-:W-:Y:S01]  /*24470*/  IADD3 R11, R9.reuse, 0x100000, RZ ;  /* 0x00100000090b7810 */ /* 0x060fe20007ffe0ff */
[C---:B----4-:R-:W-:Y:S01]  /*24480*/  VIADD R10, R9.reuse, 0x100000 ;  /* 0x00100000090a7836 */ /* 0x050fe20000000000 */
[----:B------:R-:W-:-:S03]  /*24490*/  IADD3 R5, R9, 0x100000, RZ ;  /* 0x0010000009057810 */ /* 0x000fc60007ffe0ff */
[----:B------:R4:W-:Y:S04]  /*244a0*/  LDGSTS.E [R11+-0x40000], desc[UR48][R208.64], !P0 ;  /* 0xc0000000d00b7fae */ /* 0x0009e8000c121870 */
[----:B------:R-:W-:Y:S04]  /*244b0*/  LDGSTS.E [R10+-0x3c000], desc[UR48][R204.64], !P0 ;  /* 0xc4000000cc0a7fae */ /* 0x000fe8000c121870 */
[----:B--2---:R-:W-:Y:S04]  /*244c0*/  LDGSTS.E [R5+-0x38000], desc[UR48][R202.64], !P0 ;  /* 0xc8000000ca057fae */ /* 0x004fe8000c121870 */
[----:B------:R-:W2:Y:S01]  /*244d0*/  LDL.64 R208, [R1+0x2f0] ;  /* 0x0002f00001d07983 */ /* 0x000ea20000100a00 */
[----:B----4-:R-:W-:-:S02]  /*244e0*/  VIADD R11, R16, 0xfffffe6d ;  /* 0xfffffe6d100b7836 */ /* 0x010fc40000000000 */
[----:B------:R-:W-:Y:S01]  /*244f0*/  VIADD R12, R9, 0x100000 ;  /* 0x00100000090c7836 */ /* 0x000fe20000000000 */
[----:B------:R-:W4:Y:S01]  /*24500*/  LDL.64 R204, [R1+0x300] ;  /* 0x0003000001cc7983 */ /* 0x000f220000100a00 */
[----:B------:R-:W5:Y:S03]  /*24510*/  LDC R16, c[0x0][0x230] ;  /* 0x00008c00ff107b82 */ /* 0x000f660000000800 */
[----:B------:R-:W5:Y:S01]  /*24520*/  LDL.64 R202, [R1+0x2f8] ;  /* 0x0002f80001ca7983 */ /* 0x000f620000100a00 */
[----:B------:R-:W-:Y:S02]  /*24530*/  ISETP.GE.U32.AND P3, PT, R11, 0x7ffffe2e, PT ;  /* 0x7ffffe2e0b00780c */ /* 0x000fe40003f66070 */
[----:B------:R-:W-:-:S05]  /*24540*/  IADD3 R11, R9, 0x100000, RZ ;  /* 0x00100000090b7810 */ /* 0x000fca0007ffe0ff */
[----:B------:R-:W-:Y:S04]  /*24550*/  LDGSTS.E [R11+-0x34000], desc[UR48][R218.64], !P0 ;  /* 0xcc000000da0b7fae */ /* 0x000fe8000c121870 */
[----:B------:R1:W-:Y:S04]  /*24560*/  LDGSTS.E [R10+-0x3fffc], desc[UR48][R210.64], !P2 ;  /* 0xc0004000d20a7fae */ /* 0x0003e8000d121870 */
[----:B------:R-:W-:Y:S04]  /*24570*/  LDGSTS.E [R5+-0x3bffc], desc[UR48][R200.64], !P2 ;  /* 0xc4004000c8057fae */ /* 0x000fe8000d121870 */
[----:B---3--:R-:W-:Y:S04]  /*24580*/  LDGSTS.E [R12+-0x37ffc], desc[UR48][R146.64], !P2 ;  /* 0xc8004000920c7fae */ /* 0x008fe8000d121870 */
[----:B------:R-:W3:Y:S04]  /*24590*/  LDL.64 R210, [R1+0x4d0] ;  /* 0x0004d00001d27983 */ /* 0x000ee80000100a00 */
[----:B------:R-:W3:Y:S04]  /*245a0*/  LDL.64 R200, [R1+0x308] ;  /* 0x0003080001c87983 */ /* 0x000ee80000100a00 */
[----:B------:R-:W3:Y:S01]  /*245b0*/  LDL.64 R146, [R1+0x310] ;  /* 0x0003100001927983 */ /* 0x000ee20000100a00 */
[----:B-1----:R-:W-:-:S02]  /*245c0*/  IADD3 R10, R13, -0x194, RZ ;  /* 0xfffffe6c0d0a7810 */ /* 0x002fc40007ffe0ff */
[----:B------:R-:W1:Y:S01]  /*245d0*/  LDC R13, c[0x0][0x230] ;  /* 0x00008c00ff0d7b82 */ /* 0x000e620000000800 */
[----:B------:R-:W-:Y:S01]  /*245e0*/  LDGSTS.E [R5+-0x33ffc], desc[UR48][R216.64], !P2 ;  /* 0xcc004000d8057fae */ /* 0x000fe2000d121870 */
[----:B------:R-:W-:Y:S01]  /*245f0*/  ISETP.GE.U32.AND P0, PT, R10, 0x7ffffe2d, PT ;  /* 0x7ffffe2d0a00780c */ /* 0x000fe20003f06070 */
[----:B------:R-:W-:Y:S02]  /*24600*/  VIADD R10, R9, 0x100000 ;  /* 0x00100000090a7836 */ /* 0x000fe40000000000 */
[----:B------:R3:W-:Y:S04]  /*24610*/  LDGSTS.E [R12+-0x3fff8], desc[UR48][R212.64], !P3 ;  /* 0xc0008000d40c7fae */ /* 0x0007e8000d921870 */
[----:B------:R-:W3:Y:S04]  /*24620*/  LDL.64 R218, [R1+0x9b0] ;  /* 0x0009b00001da7983 */ /* 0x000ee80000100a00 */
[----:B------:R-:W3:Y:S04]  /*24630*/  LDL.64 R216, [R1+0x650] ;  /* 0x0006500001d87983 */ /* 0x000ee80000100a00 */
[----:B------:R-:W3:Y:S04]  /*24640*/  LDL.64 R212, [R1+0x668] ;  /* 0x0006680001d47983 */ /* 0x000ee80000100a00 */
[----:B--2---:R-:W-:Y:S04]  /*24650*/  LDGSTS.E [R11+-0x3bff8], desc[UR48][R208.64], !P3 ;  /* 0xc4008000d00b7fae */ /* 0x004fe8000d921870 */
[----:B-----5:R-:W-:Y:S04]  /*24660*/  LDGSTS.E [R10+-0x37ff8], desc[UR48][R202.64], !P3 ;  /* 0xc8008000ca0a7fae */ /* 0x020fe8000d921870 */
[----:B----4-:R-:W-:Y:S04]  /*24670*/  LDGSTS.E [R5+-0x33ff8], desc[UR48][R204.64], !P3 ;  /* 0xcc008000cc057fae */ /* 0x010fe8000d921870 */
[----:B------:R-:W2:Y:S04]  /*24680*/  LDL.64 R208, [R1+0x9b8] ;  /* 0x0009b80001d07983 */ /* 0x000ea80000100a00 */
[----:B------:R-:W4:Y:S04]  /*24690*/  LDL.64 R202, [R1+0x660] ;  /* 0x0006600001ca7983 */ /* 0x000f280000100a00 */
[----:B------:R-:W5:Y:S04]  /*246a0*/  LDL.64 R204, [R1+0x670] ;  /* 0x0006700001cc7983 */ /* 0x000f680000100a00 */
[----:B---3--:R3:W-:Y:S04]  /*246b0*/  LDGSTS.E [R11+-0x3fff4], desc[UR48][R210.64], !P0 ;  /* 0xc000c000d20b7fae */ /* 0x0087e8000c121870 */
[----:B------:R-:W-:Y:S04]  /*246c0*/  LDGSTS.E [R10+-0x3bff4], desc[UR48][R200.64], !P0 ;  /* 0xc400c000c80a7fae */ /* 0x000fe8000c121870 */
[----:B------:R-:W-:Y:S04]  /*246d0*/  LDGSTS.E [R5+-0x37ff4], desc[UR48][R146.64], !P0 ;  /* 0xc800c00092057fae */ /* 0x000fe8000c121870 */
[----:B------:R-:W5:Y:S04]  /*246e0*/  LDL.64 R210, [R1+0x680] ;  /* 0x0006800001d27983 */ /* 0x000f680000100a00 */
[----:B------:R-:W5:Y:S04]  /*246f0*/  LDL.64 R200, [R1+0x678] ;  /* 0x0006780001c87983 */ /* 0x000f680000100a00 */
[----:B------:R-:W5:Y:S01]  /*24700*/  LDL.64 R146, [R1+0x9c0] ;  /* 0x0009c00001927983 */ /* 0x000f620000100a00 */
[----:B------:R-:W-:Y:S01]  /*24710*/  IADD3 R12, R15, -0x1b1, RZ ;  /* 0xfffffe4f0f0c7810 */ /* 0x000fe20007ffe0ff */
[----:B---3--:R-:W-:Y:S01]  /*24720*/  VIADD R11, R16, 0xfffffe4e ;  /* 0xfffffe4e100b7836 */ /* 0x008fe20000000000 */
[----:B------:R-:W3:Y:S02]  /*24730*/  LDC R15, c[0x0][0x230] ;  /* 0x00008c00ff0f7b82 */ /* 0x000ee40000000800 */
[----:B------:R-:W-:-:S02]  /*24740*/  ISETP.GE.U32.AND P2, PT, R12, 0x7ffffe10, PT ;  /* 0x7ffffe100c00780c */ /* 0x000fc40003f46070 */
[----:B------:R-:W-:Y:S02]  /*24750*/  ISETP.GE.U32.AND P3, PT, R11, 0x7ffffe0f, PT ;  /* 0x7ffffe0f0b00780c */ /* 0x000fe40003f66070 */
[C---:B------:R-:W-:Y:S01]  /*24760*/  IADD3 R11, R9.reuse, 0x100000, RZ ;  /* 0x00100000090b7810 */ /* 0x040fe20007ffe0ff */
[----:B------:R-:W-:-:S04]  /*24770*/  VIADD R12, R9, 0x100000 ;  /* 0x00100000090c7836 */ /* 0x000fc80000000000 */
[----:B------:R-:W-:Y:S04]  /*24780*/  LDGSTS.E [R11+-0x33ff4], desc[UR48][R220.64], !P0 ;  /* 0xcc00c000dc0b7fae */ /* 0x000fe8000c121870 */
[----:B------:R1:W-:Y:S04]  /*24790*/  LDGSTS.E [R10+-0x30000], desc[UR48][R218.64], !P2 ;  /* 0xd0000000da0a7fae */ /* 0x0003e8000d121870 */
[----:B------:R-:W-:Y:S01]  /*247a0*/  LDGSTS.E [R5+-0x2c000], desc[UR48][R216.64], !P2 ;  /* 0xd4000000d8057fae */ /* 0x000fe2000d121870 */
[----:B-1----:R-:W-:Y:S02]  /*247b0*/  IADD3 R10, R14, -0x1b3, RZ ;  /* 0xfffffe4d0e0a7810 */ /* 0x002fe40007ffe0ff */
[----:B------:R-:W1:Y:S01]  /*247c0*/  LDC R14, c[0x0][0x230] ;  /* 0x00008c00ff0e7b82 */ /* 0x000e620000000800 */
[----:B------:R-:W3:Y:S04]  /*247d0*/  LDL.64 R216, [R1+0x6b0] ;  /* 0x0006b00001d87983 */ /* 0x000ee80000100a00 */
[----:B----4-:R-:W-:Y:S04]  /*247e0*/  LDGSTS.E [R12+-0x28000], desc[UR48][R202.64], !P2 ;  /* 0xd8000000ca0c7fae */ /* 0x010fe8000d121870 */
[----:B------:R-:W-:Y:S01]  /*247f0*/  LDGSTS.E [R5+-0x24000], desc[UR48][R212.64], !P2 ;  /* 0xdc000000d4057fae */ /* 0x000fe2000d121870 */
[----:B------:R-:W-:Y:S01]  /*24800*/  ISETP.GE.U32.AND P2, PT, R10, 0x7ffffe0e, PT ;  /* 0x7ffffe0e0a00780c */ /* 0x000fe20003f46070 */
[----:B------:R-:W-:-:S02]  /*24810*/  VIADD R10, R9, 0x100000 ;  /* 0x00100000090a7836 */ /* 0x000fc40000000000 */
[----:B--2---:R2:W-:Y:S04]  /*24820*/  LDGSTS.E [R12+-0x2fffc], desc[UR48][R208.64], !P3 ;  /* 0xd0004000d00c7fae */ /* 0x0045e8000d921870 */
[----:B-----5:R-:W-:Y:S04]  /*24830*/  LDGSTS.E [R11+-0x2bffc], desc[UR48][R204.64], !P3 ;  /* 0xd4004000cc0b7fae */ /* 0x020fe8000d921870 */
[----:B------:R-:W4:Y:S04]  /*24840*/  LDL.64 R202, [R1+0x690] ;  /* 0x0006900001ca7983 */ /* 0x000f280000100a00 */
[----:B------:R-:W5:Y:S04]  /*24850*/  LDL.64 R208, [R1+0x698] ;  /* 0x0006980001d07983 */ /* 0x000f680000100a00 */
[----:B------:R-:W5:Y:S04]  /*24860*/  LDL.64 R204, [R1+0x6a0] ;  /* 0x0006a00001cc7983 */ /* 0x000f680000100a00 */
[----:B------:R-:W-:Y:S04]  /*24870*/  LDGSTS.E [R10+-0x27ffc], desc[UR48][R200.64], !P3 ;  /* 0xd8004000c80a7fae */ /* 0x000fe8000d921870 */
[----:B------:R-:W-:Y:S04]  /*24880*/  LDGSTS.E [R5+-0x23ffc], desc[UR48][R210.64], !P3 ;  /* 0xdc004000d2057fae */ /* 0x000fe8000d921870 */
[----:B------:R3:W-:Y:S04]  /*24890*/  LDGSTS.E [R11+-0x2fff8], desc[UR48][R146.64], !P2 ;  /* 0xd0008000920b7fae */ /* 0x0007e8000d121870 */
[----:B------:R-:W5:Y:S04]  /*248a0*/  LDL.64 R200, [R1+0x6a8] ;  /* 0x0006a80001c87983 */ /* 0x000f680000100a00 */
[----:B------:R-:W5:Y:S04]  /*248b0*/  LDL.64 R212, [R1+0x4f0] ;  /* 0x0004f00001d47983 */ /* 0x000f680000100a00 */
[----:B------:R-:W5:Y:S04]  /*248c0*/  LDL.64 R210, [R1+0x320] ;  /* 0x0003200001d27983 */ /* 0x000f680000100a00 */
[----:B------:R-:W-:Y:S04]  /*248d0*/  LDGSTS.E [R10+-0x2bff8], desc[UR48][R6.64], !P2 ;  /* 0xd4008000060a7fae */ /* 0x000fe8000d121870 */
[----:B------:R-:W5:Y:S01]  /*248e0*/  LDL.LU.64 R6, [R1+0xac0] ;  /* 0x000ac00001067983 */ /* 0x000f620000300a00 */
[----:B--2---:R-:W-:Y:S01]  /*248f0*/  IADD3 R12, R13, -0x1b4, RZ ;  /* 0xfffffe4c0d0c7810 */ /* 0x004fe20007ffe0ff */
[----:B---3--:R-:W-:Y:S01]  /*24900*/  VIADD R11, R15, 0xfffffe6b ;  /* 0xfffffe6b0f0b7836 */ /* 0x008fe20000000000 */
[----:B------:R-:W2:Y:S01]  /*24910*/  LDC R13, c[0x0][0x230] ;  /* 0x00008c00ff0d7b82 */ /* 0x000ea20000000800 */
[----:B------:R-:W3:Y:S01]  /*24920*/  LDL.64 R146, [R1+0x328] ;  /* 0x0003280001927983 */ /* 0x000ee20000100a00 */
[----:B------:R-:W-:-:S02]  /*24930*/  ISETP.GE.U32.AND P3, PT, R12, 0x7ffffe0d, PT ;  /* 0x7ffffe0d0c00780c */ /* 0x000fc40003f66070 */
[----:B------:R-:W-:Y:S02]  /*24940*/  ISETP.GE.U32.AND P0, PT, R11, 0x7ffffe2c, PT ;  /* 0x7ffffe2c0b00780c */ /* 0x000fe40003f06070 */
[C---:B------:R-:W-:Y:S01]  /*24950*/  IADD3 R11, R9.reuse, 0x100000, RZ ;  /* 0x00100000090b7810 */ /* 0x040fe20007ffe0ff */
[----:B----4-:R-:W-:Y:S01]  /*24960*/  LDGSTS.E [R5+-0x27ff8], desc[UR48][R202.64], !P2 ;  /* 0xd8008000ca057fae */ /* 0x010fe2000d121870 */
[----:B------:R-:W4:Y:S03]  /*24970*/  LDC R15, c[0x0][0x230] ;  /* 0x00008c00ff0f7b82 */ /* 0x000f260000000800 */
[----:B-----5:R1:W-:Y:S04]  /*24980*/  LDGSTS.E [R11+-0x23ff8], desc[UR48][R208.64], !P2 ;  /* 0xdc008000d00b7fae */ /* 0x0203e8000d121870 */
[----:B------:R-:W5:Y:S04]  /*24990*/  LDL.64 R202, [R1+0x330] ;  /* 0x0003300001ca7983 */ /* 0x000f680000100a00 */
[----:B------:R-:W-:Y:S01]  /*249a0*/  LDGSTS.E [R10+-0x2fff4], desc[UR48][R6.64], !P3 ;  /* 0xd000c000060a7fae */ /* 0x000fe2000d921870 */
[----:B------:R-:W-:-:S03]  /*249b0*/  VIADD R12, R9, 0x100000 ;  /* 0x00100000090c7836 */ /* 0x000fc60000000000 */
[----:B------:R-:W2:Y:S01]  /*249c0*/  LDL.LU.64 R6, [R1+0xab8] ;  /* 0x000ab80001067983 */ /* 0x000ea20000300a00 */
[----:B------:R-:W-:-:S03]  /*249d0*/  IADD3 R9, R9, 0x100000, RZ ;  /* 0x0010000009097810 */ /* 0x000fc60007ffe0ff */
[----:B------:R-:W-:Y:S04]  /*249e0*/  LDGSTS.E [R5+-0x2bff4], desc[UR48][R204.64], !P3 ;  /* 0xd400c000cc057fae */ /* 0x000fe8000d921870 */
[----:B------:R-:W4:Y:S04]  /*249f0*/  LDL.64 R208, [R1+0x510] ;  /* 0x0005100001d07983 */ /* 0x000f280000100a00 */
[----:B------:R3:W-:Y:S04]  /*24a00*/  LDGSTS.E [R12+-0x27ff4], desc[UR48][R200.64], !P3 ;  /* 0xd800c000c80c7fae */ /* 0x0007e8000d921870 */
[----:B------:R2:W-:Y:S04]  /*24a10*/  LDGSTS.E [R9+-0x23ff4], desc[UR48][R216.64], !P3 ;  /* 0xdc00c000d8097fae */ /* 0x0005e8000d921870 */
[----:B------:R-:W4:Y:S04]  /*24a20*/  LDL.64 R204, [R1+0x340] ;  /* 0x0003400001cc7983 */ /* 0x000f280000100a00 */
[----:B------:R-:W4:Y:S01]  /*24a30*/  LDL.64 R200, [R1+0x338] ;  /* 0x0003380001c87983 */ /* 0x000f220000100a00 */
[----:B-1----:R-:W-:Y:S01]  /*24a40*/  VIADD R11, R14, 0xfffffe6a ;  /* 0xfffffe6a0e0b7836 */ /* 0x002fe20000000000 */
[----:B---3--:R-:W1:Y:S02]  /*24a50*/  LDC R12, c[0x0][0x230] ;  /* 0x00008c00ff0c7b82 */ /* 0x008e640000000800 */
[----:B------:R-:W3:Y:S04]  /*24a60*/  LDL.64 R224, [R1+0x548] ;  /* 0x0005480001e07983 */ /* 0x000ee80000100a00 */
[----:B------:R-:W3:Y:S04]  /*24a70*/  LDL.64 R220, [R1+0x350] ;  /* 0x0003500001dc7983 */ /* 0x000ee80000100a00 */
[----:B------:R-:W3:Y:S01]  /*24a80*/  LDL.64 R218, [R1+0x358] ;  /* 0x0003580001da7983 */ /* 0x000ee20000100a00 */
[C---:B--2---:R-:W-:Y:S01]  /*24a90*/  IADD3 R10, R6.reuse, 0x100000, RZ ;  /* 0x00100000060a7810 */ /* 0x044fe20007ffe0ff */
[C---:B------:R-:W-:Y:S01]  /*24aa0*/  VIADD R5, R6.reuse, 0x100000 ;  /* 0x0010000006057836 */ /* 0x040fe20000000000 */
[----:B------:R-:W-:Y:S01]  /*24ab0*/  IADD3 R9, R6, 0x100000, RZ ;  /* 0x0010000006097810 */ /* 0x000fe20007ffe0ff */
[----:B------:R-:W2:Y:S01]  /*24ac0*/  LDL.64 R216, [R1+0x560] ;  /* 0x0005600001d87983 */ /* 0x000ea20000100a00 */
[----:B------:R-:W2:Y:S03]  /*24ad0*/  LDC R14, c[0x0][0x230] ;  /* 0x00008c00ff0e7b82 */ /* 0x000ea60000000800 */
[----:B------:R-:W-:Y:S04]  /*24ae0*/  LDGSTS.E [R10+-0x40000], desc[UR48][R212.64], !P0 ;  /* 0xc0000000d40a7fae */ /* 0x000fe8000c121870 */
[----:B------:R-:W-:Y:S04]  /*24af0*/  LDGSTS.E [R5+-0x3c000], desc[UR48][R210.64], !P0 ;  /* 0xc4000000d2057fae */ /* 0x000fe8000c121870 */
[----:B------:R-:W-:Y:S01]  /*24b00*/  LDGSTS.E [R9+-0x38000], desc[UR48][R146.64], !P0 ;  /* 0xc800000092097fae */ /* 0x000fe2000c121870 */
[----:B------:R-:W-:-:S03]  /*24b10*/  ISETP.GE.U32.AND P2, PT, R11, 0x7ffffe2b, PT ;  /* 0x7ffffe2b0b00780c */ /* 0x000fc60003f46070 */
[----:B-----5:R-:W-:Y:S04]  /*24b20*/  LDGSTS.E [R5+-0x34000], desc[UR48][R202.64], !P0 ;  /* 0xcc000000ca057fae */ /* 0x020fe8000c121870 */
[----:B------:R-:W5:Y:S04]  /*24b30*/  LDL.64 R212, [R1+0x368] ;  /* 0x0003680001d47983 */ /* 0x000f680000100a00 */
[----:B------:R-:W3:Y:S04]  /*24b40*/  LDL.64 R146, [R1+0x348] ;  /* 0x0003480001927983 */ /* 0x000ee80000100a00 */
[----:B------:R-:W2:Y:S04]  /*24b50*/  LDL.64 R202, [R1+0x360] ;  /* 0x0003600001ca7983 */ /* 0x000ea80000100a00 */
[----:B----4-:R4:W-:Y:S04]  /*24b60*/  LDGSTS.E [R10+-0x3fffc], desc[UR48][R208.64], !P2 ;  /* 0xc0004000d00a7fae */ /* 0x0109e8000d121870 */
[----:B------:R-:W-:Y:S04]  /*24b70*/  LDGSTS.E [R9+-0x3bffc], desc[UR48][R200.64], !P2 ;  /* 0xc4004000c8097fae */ /* 0x000fe8000d121870 */
[----:B------:R-:W5:Y:S01]  /*24b80*/  LDL.64 R210, [R1+0x378] ;  /* 0x0003780001d27983 */ /* 0x000f620000100a00 */
[----:B----4-:R-:W-:-:S03]  /*24b90*/  IADD3 R10, R15, -0x198, RZ ;  /* 0xfffffe680f0a7810 */ /* 0x010fc60007ffe0ff */
[----:B------:R-:W-:Y:S04]  /*24ba0*/  LDGSTS.E [R5+-0x37ffc], desc[UR48][R204.64], !P2 ;  /* 0xc8004000cc057fae */ /* 0x000fe8000d121870 */
[----:B------:R-:W4:Y:S01]  /*24bb0*/  LDL.64 R200, [R1+0x370] ;  /* 0x0003700001c87983 */ /* 0x000f220000100a00 */
[----:B------:R-:W-:Y:S01]  /*24bc0*/  ISETP.GE.U32.AND P3, PT, R10, 0x7ffffe29, PT ;  /* 0x7ffffe290a00780c */ /* 0x000fe20003f66070 */
[----:B------:R-:W-:Y:S02]  /*24bd0*/  VIADD R10, R6, 0x100000 ;  /* 0x00100000060a7836 */ /* 0x000fe40000000000 */
[----:B------:R-:W4:Y:S04]  /*24be0*/  LDL.64 R208, [R1+0x9d0] ;  /* 0x0009d00001d07983 */ /* 0x000f280000100a00 */
[----:B------:R-:W4:Y:S01]  /*24bf0*/  LDL.64 R204, [R1+0x6c0] ;  /* 0x0006c00001cc7983 */ /* 0x000f220000100a00 */
[----:B------:R-:W-:-:S02]  /*24c00*/  VIADD R11, R13, 0xfffffe69 ;  /* 0xfffffe690d0b7836 */ /* 0x000fc40000000000 */
[----:B------:R-:W4:Y:S01]  /*24c10*/  LDC R13, c[0x0][0x230] ;  /* 0x00008c00ff0d7b82 */ /* 0x000f220000000800 */
[----:B---3--:R-:W-:Y:S04]  /*24c20*/  LDGSTS.E [R10+-0x33ffc], desc[UR48][R146.64], !P2 ;  /* 0xcc004000920a7fae */ /* 0x008fe8000d121870 */
[----:B------:R-:W3:Y:S01]  /*24c30*/  LDL.64 R146, [R1+0x6c8] ;  /* 0x0006c80001927983 */ /* 0x000ee20000100a00 */
[----:B------:R-:W-:Y:S02]  /*24c40*/  ISETP.GE.U32.AND P0, PT, R11, 0x7ffffe2a, PT ;  /* 0x7ffffe2a0b00780c */ /* 0x000fe40003f06070 */
[----:B------:R-:W-:-:S11]  /*24c50*/  IADD3 R11, R6, 0x100000, RZ ;  /* 0x00100000060b7810 */ /* 0x000fd60007ffe0ff */
[----:B------:R1:W-:Y:S04]  /*24c60*/  LDGSTS.E [R9+-0x3fff8], desc[UR48][R224.64], !P0 ;  /* 0xc0008000e0097fae */ /* 0x0003e8000c121870 */
[----:B------:R-:W-:Y:S04]  /*24c70*/  LDGSTS.E [R5+-0x3bff8], desc[UR48][R220.64], !P0 ;  /* 0xc4008000dc057fae */ /* 0x000fe8000c121870 */
[----:B------:R-:W-:Y:S01]  /*24c80*/  LDGSTS.E [R11+-0x37ff8], desc[UR48][R218.64], !P0 ;  /* 0xc8008000da0b7fae */ /* 0x000fe2000c121870 */
[----:B-1----:R-:W-:-:S03]  /*24c90*/  VIADD R9, R12, 0xfffffe4b ;  /* 0xfffffe4b0c097836 */ /* 0x002fc60000000000 */
[----:B--2---:R-:W-:Y:S01]  /*24ca0*/  LDGSTS.E [R5+-0x33ff8], desc[UR48][R202.64], !P0 ;  /* 0xcc008000ca057fae */ /* 0x004fe2000c121870 */
[----:B------:R-:W1:Y:S01]  /*24cb0*/  LDC R12, c[0x0][0x230] ;  /* 0x00008c00ff0c7b82 */ /* 0x000e620000000800 */
[----:B------:R-:W-:Y:S02]  /*24cc0*/  ISETP.GE.U32.AND P0, PT, R9, 0x7ffffe0c, PT ;  /* 0x7ffffe0c0900780c */ /* 0x000fe40003f06070 */
[----:B------:R2:W-:Y:S01]  /*24cd0*/  LDGSTS.E [R11+-0x3fff4], desc[UR48][R216.64], !P3 ;  /* 0xc000c000d80b7fae */ /* 0x0005e2000d921870 */
[----:B------:R-:W-:-:S03]  /*24ce0*/  IADD3 R9, R6, 0x100000, RZ ;  /* 0x0010000006097810 */ /* 0x000fc60007ffe0ff */
[----:B-----5:R-:W-:Y:S04]  /*24cf0*/  LDGSTS.E [R10+-0x3bff4], desc[UR48][R212.64], !P3 ;  /* 0xc400c000d40a7fae */ /* 0x020fe8000d921870 */
[----:B------:R-:W5:Y:S04]  /*24d00*/  LDL.64 R202, [R1+0x9d8] ;  /* 0x0009d80001ca7983 */ /* 0x000f680000100a00 */
[----:B----4-:R-:W-:Y:S04]  /*24d10*/  LDGSTS.E [R9+-0x37ff4], desc[UR48][R200.64], !P3 ;  /* 0xc800c000c8097fae */ /* 0x010fe8000d921870 */
[----:B------:R-:W-:Y:S04]  /*24d20*/  LDGSTS.E [R5+-0x33ff4], desc[UR48][R210.64], !P3 ;  /* 0xcc00c000d2057fae */ /* 0x000fe8000d921870 */
[----:B------:R4:W-:Y:S04]  /*24d30*/  LDGSTS.E [R10+-0x30000], desc[UR48][R208.64], !P0 ;  /* 0xd0000000d00a7fae */ /* 0x0009e8000c121870 */
[----:B------:R-:W5:Y:S04]  /*24d40*/  LDL.64 R200, [R1+0x9e0] ;  /* 0x0009e00001c87983 */ /* 0x000f680000100a00 */
[----:B------:R-:W-:Y:S04]  /*24d50*/  LDGSTS.E [R9+-0x2c000], desc[UR48][R204.64], !P0 ;  /* 0xd4000000cc097fae */ /* 0x000fe8000c121870 */
[----:B---3--:R-:W-:Y:S04]  /*24d60*/  LDGSTS.E [R5+-0x28000], desc[UR48][R146.64], !P0 ;  /* 0xd800000092057fae */ /* 0x008fe8000c121870 */
[----:B------:R-:W3:Y:S01]  /*24d70*/  LDL.64 R146, [R1+0x9e8] ;  /* 0x0009e80001927983 */ /* 0x000ee20000100a00 */
[----:B--2---:R-:W-:Y:S01]  /*24d80*/  VIADD R11, R13, 0xfffffe4a ;  /* 0xfffffe4a0d0b7836 */ /* 0x004fe20000000000 */
[----:B----4-:R-:W-:Y:S01]  /*24d90*/  IADD3 R10, R14, -0x1b7, RZ ;  /* 0xfffffe490e0a7810 */ /* 0x010fe20007ffe0ff */
[----:B------:R-:W2:Y:S03]  /*24da0*/  LDC R13, c[0x0][0x230] ;  /* 0x00008c00ff0d7b82 */ /* 0x000ea60000000800 */
[----:B------:R-:W-:-:S02]  /*24db0*/  ISETP.GE.U32.AND P2, PT, R11, 0x7ffffe0b, PT ;  /* 0x7ffffe0b0b00780c */ /* 0x000fc40003f46070 */
[----:B------:R-:W-:Y:S01]  /*24dc0*/  ISETP.GE.U32.AND P3, PT, R10, 0x7ffffe0a, PT ;  /* 0x7ffffe0a0a00780c */ /* 0x000fe20003f66070 */
[C---:B------:R-:W-:Y:S01]  /*24dd0*/  VIADD R10, R6.reuse, 0x100000 ;  /* 0x00100000060a7836 */ /* 0x040fe20000000000 */
[----:B------:R-:W-:Y:S01]  /*24de0*/  IADD3 R11, R6, 0x100000, RZ ;  /* 0x00100000060b7810 */ /* 0x000fe20007ffe0ff */
[----:B------:R-:W4:Y:S03]  /*24df0*/  LDC R14, c[0x0][0x230] ;  /* 0x00008c00ff0e7b82 */ /* 0x000f260000000800 */
[----:B------:R-:W-:Y:S04]  /*24e00*/  LDGSTS.E [R10+-0x24000], desc[UR48][R248.64], !P0 ;  /* 0xdc000000f80a7fae */ /* 0x000fe8000c121870 */
[----:B------:R-:W4:Y:S04]  /*24e10*/  LDL.LU.64 R248, [R1+0xab0] ;  /* 0x000ab00001f87983 */ /* 0x000f280000300a00 */
[----:B-----5:R1:W-:Y:S04]  /*24e20*/  LDGSTS.E [R9+-0x2fffc], desc[UR48][R202.64], !P2 ;  /* 0xd0004000ca097fae */ /* 0x0203e8000d121870 */
[----:B------:R-:W-:Y:S04]  /*24e30*/  LDGSTS.E [R5+-0x2bffc], desc[UR48][R194.64], !P2 ;  /* 0xd4004000c2057fae */ /* 0x000fe8000d121870 */
[----:B------:R-:W-:Y:S01]  /*24e40*/  LDGSTS.E [R11+-0x27ffc], desc[UR48][R192.64], !P2 ;  /* 0xd8004000c00b7fae */ /* 0x000fe2000d121870 */
[----:B-1----:R-:W-:-:S03]  /*24e50*/  VIADD R9, R12, 0xfffffe48 ;  /* 0xfffffe480c097836 */ /* 0x002fc60000000000 */
[----:B------:R-:W-:Y:S01]  /*24e60*/  LDGSTS.E [R5+-0x23ffc], desc[UR48][R206.64], !P2 ;  /* 0xdc004000ce057fae */ /* 0x000fe2000d121870 */
[----:B------:R-:W1:Y:S01]  /*24e70*/  LDC R12, c[0x0][0x230] ;  /* 0x00008c00ff0c7b82 */ /* 0x000e620000000800 */
[----:B------:R-:W-:Y:S02]  /*24e80*/  ISETP.GE.U32.AND P4, PT, R9, 0x7ffffe09, PT ;  /* 0x7ffffe090900780c */ /* 0x000fe40003f86070 */
[----:B------:R-:W5:Y:S01]  /*24e90*/  LDL.LU.64 R194, [R1+0xaa8] ;  /* 0x000aa80001c27983 */ /* 0x000f620000300a00 */
[----:B------:R-:W-:-:S03]  /*24ea0*/  IADD3 R9, R6, 0x100000, RZ ;  /* 0x0010000006097810 */ /* 0x000fc60007ffe0ff */
[----:B------:R-:W5:Y:S04]  /*24eb0*/  LDL.LU.64 R192, [R1+0xaa0] ;  /* 0x000aa00001c07983 */ /* 0x000f680000300a00 */
[----:B------:R2:W-:Y:S04]  /*24ec0*/  LDGSTS.E [R11+-0x2fff8], desc[UR48][R200.64], !P3 ;  /* 0xd0008000c80b7fae */ /* 0x0005e8000d921870 */
[----:B------:R-:W5:Y:S04]  /*24ed0*/  LDL.LU.64 R206, [R1+0xa98] ;  /* 0x000a980001ce7983 */ /* 0x000f680000300a00 */
[----:B------:R-:W-:Y:S04]  /*24ee0*/  LDGSTS.E [R10+-0x2bff8], desc[UR48][R214.64], !P3 ;  /* 0xd4008000d60a7fae */ /* 0x000fe8000d921870 */
[----:B------:R-:W-:Y:S04]  /*24ef0*/  LDGSTS.E [R9+-0x27ff8], desc[UR48][R250.64], !P3 ;  /* 0xd8008000fa097fae */ /* 0x000fe8000d921870 */
[----:B------:R-:W-:Y:S04]  /*24f00*/  LDGSTS.E [R5+-0x23ff8], desc[UR48][R222.64], !P3 ;  /* 0xdc008000de057fae */ /* 0x000fe8000d921870 */
[----:B------:R-:W5:Y:S04]  /*24f10*/  LDL.LU.64 R214, [R1+0xa90] ;  /* 0x000a900001d67983 */ /* 0x000f680000300a00 */
[----:B------:R-:W5:Y:S04]  /*24f20*/  LDL.64 R212, [R1+0x580] ;  /* 0x0005800001d47983 */ /* 0x000f680000100a00 */
[----:B------:R-:W5:Y:S04]  /*24f30*/  LDL.64 R210, [R1+0x388] ;  /* 0x0003880001d27983 */ /* 0x000f680000100a00 */
[----:B------:R-:W5:Y:S04]  /*24f40*/  LDL.LU.64 R250, [R1+0xa88] ;  /* 0x000a880001fa7983 */ /* 0x000f680000300a00 */
[----:B------:R-:W5:Y:S04]  /*24f50*/  LDL.64 R200, [R1+0x390] ;  /* 0x0003900001c87983 */ /* 0x000f680000100a00 */
[----:B------:R-:W5:Y:S04]  /*24f60*/  LDL.LU.64 R222, [R1+0xa80] ;  /* 0x000a800001de7983 */ /* 0x000f680000300a00 */
[----:B------:R-:W5:Y:S04]  /*24f70*/  LDL.64 R208, [R1+0x398] ;  /* 0x0003980001d07983 */ /* 0x000f680000100a00 */
[----:B------:R-:W5:Y:S04]  /*24f80*/  LDL.64 R204, [R1+0x598] ;  /* 0x0005980001cc7983 */ /* 0x000f680000100a00 */
[----:B---3--:R4:W-:Y:S04]  /*24f90*/  LDGSTS.E [R10+-0x2fff4], desc[UR48][R146.64], !P4 ;  /* 0xd000c000920a7fae */ /* 0x0089e8000e121870 */
[----:B------:R-:W-:Y:S04]  /*24fa0*/  LDGSTS.E [R9+-0x2bff4], desc[UR48][R198.64], !P4 ;  /* 0xd400c000c6097fae */ /* 0x000fe8000e121870 */
[----:B------:R3:W-:Y:S01]  /*24fb0*/  LDGSTS.E [R5+-0x27ff4], desc[UR48][R236.64], !P4 ;  /* 0xd800c000ec057fae */ /* 0x0007e2000e121870 */
[----:B--2---:R-:W-:-:S02]  /*24fc0*/  VIADD R11, R13, 0xfffffe67 ;  /* 0xfffffe670d0b7836 */ /* 0x004fc40000000000 */
[----:B------:R-:W-:Y:S01]  /*24fd0*/  VIADD R6, R4, 0x100000 ;  /* 0x0010000004067836 */ /* 0x000fe20000000000 */
[----:B------:R2:W-:Y:S01]  /*24fe0*/  LDGSTS.E [R9+-0x23ff4], desc[UR48][R190.64], !P4 ;  /* 0xdc00c000be097fae */ /* 0x0005e2000e121870 */
[----:B----4-:R-:W-:Y:S01]  /*24ff0*/  IADD3 R10, R14, -0x19a, RZ ;  /* 0xfffffe660e0a7810 */ /* 0x010fe20007ffe0ff */
[----:B------:R-:W4:Y:S02]  /*25000*/  LDC R13, c[0x0][0x230] ;  /* 0x00008c00ff0d7b82 */ /* 0x000f240000000800 */
[----:B------:R-:W4:Y:S04]  /*25010*/  LDL.LU.64 R198, [R1+0xa78] ;  /* 0x000a780001c67983 */ /* 0x000f280000300a00 */
[----:B------:R-:W4:Y:S01]  /*25020*/  LDL.64 R202, [R1+0x3a0] ;  /* 0x0003a00001ca7983 */ /* 0x000f220000100a00 */
[----:B------:R-:W-:Y:S01]  /*25030*/  ISETP.GE.U32.AND P0, PT, R11, 0x7ffffe28, PT ;  /* 0x7ffffe280b00780c */ /* 0x000fe20003f06070 */
[----:B------:R-:W4:Y:S02]  /*25040*/  LDC R14, c[0x0][0x230] ;  /* 0x00008c00ff0e7b82 */ /* 0x000f240000000800 */
[----:B------:R-:W4:Y:S04]  /*25050*/  LDL.LU.64 R236, [R1+0xa70] ;  /* 0x000a700001ec7983 */ /* 0x000f280000300a00 */
[----:B------:R-:W4:Y:S01]  /*25060*/  LDL.64 R146, [R1+0x3a8] ;  /* 0x0003a80001927983 */ /* 0x000f220000100a00 */
[----:B------:R-:W-:-:S02]  /*25070*/  ISETP.GE.U32.AND P2, PT, R10, 0x7ffffe27, PT ;  /* 0x7ffffe270a00780c */ /* 0x000fc40003f46070 */
[C---:B---3--:R-:W-:Y:S01]  /*25080*/  IADD3 R5, R4.reuse, 0x100000, RZ ;  /* 0x0010000004057810 */ /* 0x048fe20007ffe0ff */
[----:B------:R-:W3:Y:S01]  /*25090*/  LDL.64 R220, [R1+0x3b0] ;  /* 0x0003b00001dc7983 */ /* 0x000ee20000100a00 */
[C---:B--2---:R-:W-:Y:S01]  /*250a0*/  VIADD R9, R4.reuse, 0x100000 ;  /* 0x0010000004097836 */ /* 0x044fe20000000000 */
[----:B------:R-:W2:Y:S02]  /*250b0*/  LDC R11, c[0x0][0x230] ;  /* 0x00008c00ff0b7b82 */ /* 0x000ea40000000800 */
[----:B------:R-:W3:Y:S04]  /*250c0*/  LDL.LU.64 R190, [R1+0xa68] ;  /* 0x000a680001be7983 */ /* 0x000ee80000300a00 */
[----:B------:R-:W3:Y:S01]  /*250d0*/  LDL.64 R218, [R1+0x5b8] ;  /* 0x0005b80001da7983 */ /* 0x000ee20000100a00 */
[----:B------:R-:W-:-:S03]  /*250e0*/  VIADD R10, R4, 0x100000 ;  /* 0x00100000040a7836 */ /* 0x000fc60000000000 */
[----:B------:R-:W3:Y:S04]  /*250f0*/  LDL.64 R216, [R1+0x3c0] ;  /* 0x0003c00001d87983 */ /* 0x000ee80000100a00 */
[----:B-----5:R1:W-:Y:S04]  /*25100*/  LDGSTS.E [R6+-0x40000], desc[UR48][R212.64], !P0 ;  /* 0xc0000000d4067fae */ /* 0x0203e8000c121870 */
[----:B------:R-:W-:Y:S04]  /*25110*/  LDGSTS.E [R5+-0x3c000], desc[UR48][R210.64], !P0 ;  /* 0xc4000000d2057fae */ /* 0x000fe8000c121870 */
[----:B------:R-:W-:Y:S01]  /*25120*/  LDGSTS.E [R10+-0x38000], desc[UR48][R200.64], !P0 ;  /* 0xc8000000c80a7fae */ /* 0x000fe2000c121870 */
[----:B-1----:R-:W-:-:S02]  /*25130*/  IADD3 R6, R12, -0x19b, RZ ;  /* 0xfffffe650c067810 */ /* 0x002fc40007ffe0ff */
[----:B------:R-:W1:Y:S01]  /*25140*/  LDC R12, c[0x0][0x230] ;  /* 0x00008c00ff0c7b82 */ /* 0x000e620000000800 */
[----:B------:R-:W5:Y:S04]  /*25150*/  LDL.64 R212, [R1+0x3d0] ;  /* 0x0003d00001d47983 */ /* 0x000f680000100a00 */
[----:B------:R-:W5:Y:S04]  /*25160*/  LDL.64 R210, [R1+0x5d0] ;  /* 0x0005d00001d27983 */ /* 0x000f680000100a00 */
[----:B------:R-:W5:Y:S04]  /*25170*/  LDL.64 R200, [R1+0x3c8] ;  /* 0x0003c80001c87983 */ /* 0x000f680000100a00 */
[----:B------:R-:W-:Y:S01]  /*25180*/  LDGSTS.E [R5+-0x34000], desc[UR48][R208.64], !P0 ;  /* 0xcc000000d0057fae */ /* 0x000fe2000c121870 */
[----:B------:R-:W-:-:S02]  /*25190*/  ISETP.GE.U32.AND P0, PT, R6, 0x7ffffe26, PT ;  /* 0x7ffffe260600780c */ /* 0x000fc40003f06070 */
[----:B------:R-:W-:Y:S01]  /*251a0*/  IADD3 R6, R4, 0x100000, RZ ;  /* 0x0010000004067810 */ /* 0x000fe20007ffe0ff */
[----:B------:R2:W-:Y:S04]  /*251b0*/  LDGSTS.E [R10+-0x3fffc], desc[UR48][R204.64], !P2 ;  /* 0xc0004000cc0a7fae */ /* 0x0005e8000d121870 */
[----:B------:R-:W5:Y:S04]  /*251c0*/  LDL.64 R208, [R1+0x3d8] ;  /* 0x0003d80001d07983 */ /* 0x000f680000100a00 */
[----:B------:R-:W5:Y:S04]  /*251d0*/  LDL.64 R204, [R1+0x3e0] ;  /* 0x0003e00001cc7983 */ /* 0x000f680000100a00 */
[----:B----4-:R-:W-:Y:S04]  /*251e0*/  LDGSTS.E [R9+-0x3bffc], desc[UR48][R202.64], !P2 ;  /* 0xc4004000ca097fae */ /* 0x010fe8000d121870 */
[----:B------:R-:W-:Y:S04]  /*251f0*/  LDGSTS.E [R6+-0x37ffc], desc[UR48][R146.64], !P2 ;  /* 0xc800400092067fae */ /* 0x000fe8000d121870 */
[----:B------:R-:W4:Y:S01]  /*25200*/  LDL.64 R202, [R1+0x3e8] ;  /* 0x0003e80001ca7983 */ /* 0x000f220000100a00 */
[----:B--2---:R-:W-:-:S02]  /*25210*/  VIADD R10, R11, 0xfffffe64 ;  /* 0xfffffe640b0a7836 */ /* 0x004fc40000000000 */
[----:B------:R-:W2:Y:S01]  /*25220*/  LDC R11, c[0x0][0x230] ;  /* 0x00008c00ff0b7b82 */ /* 0x000ea20000000800 */
[----:B---3--:R-:W-:Y:S04]  /*25230*/  LDGSTS.E [R5+-0x33ffc], desc[UR48][R220.64], !P2 ;  /* 0xcc004000dc057fae */ /* 0x008fe8000d121870 */
[----:B------:R-:W3:Y:S01]  /*25240*/  LDL.64 R146, [R1+0x9f0] ;  /* 0x0009f00001927983 */ /* 0x000ee20000100a00 */
[----:B------:R-:W-:-:S03]  /*25250*/  ISETP.GE.U32.AND P2, PT, R10, 0x7ffffe25, PT ;  /* 0x7ffffe250a00780c */ /* 0x000fc60003f46070 */
[----:B------:R1:W-:Y:S04]  /*25260*/  LDGSTS.E [R9+-0x3fff8], desc[UR48][R218.64], !P0 ;  /* 0xc0008000da097fae */ /* 0x0003e8000c121870 */
[----:B------:R-:W-:Y:S01]  /*25270*/  LDGSTS.E [R6+-0x3bff8], desc[UR48][R216.64], !P0 ;  /* 0xc4008000d8067fae */ /* 0x000fe2000c121870 */
[----:B-1----:R-:W-:Y:S02]  /*25280*/  IADD3 R9, R13, -0x1b9, RZ ;  /* 0xfffffe470d097810 */ /* 0x002fe40007ffe0ff */
[C---:B------:R-:W-:Y:S01]  /*25290*/  IADD3 R10, R4.reuse, 0x100000, RZ ;  /* 0x00100000040a7810 */ /* 0x040fe20007ffe0ff */
[----:B------:R-:W1:Y:S01]  /*252a0*/  LDC R13, c[0x0][0x230] ;  /* 0x00008c00ff0d7b82 */ /* 0x000e620000000800 */
[----:B------:R-:W-:Y:S01]  /*252b0*/  ISETP.GE.U32.AND P3, PT, R9, 0x7ffffe08, PT ;  /* 0x7ffffe080900780c */ /* 0x000fe20003f66070 */
[----:B------:R-:W-:Y:S01]  /*252c0*/  VIADD R9, R4, 0x100000 ;  /* 0x0010000004097836 */ /* 0x000fe20000000000 */
[----:B-----5:R-:W-:Y:S04]  /*252d0*/  LDGSTS.E [R5+-0x37ff8], desc[UR48][R200.64], !P0 ;  /* 0xc8008000c8057fae */ /* 0x020fe8000c121870 */
[----:B------:R-:W-:Y:S04]  /*252e0*/  LDGSTS.E [R9+-0x33ff8], desc[UR48][R212.64], !P0 ;  /* 0xcc008000d4097fae */ /* 0x000fe8000c121870 */
[----:B------:R5:W-:Y:S04]  /*252f0*/  LDGSTS.E [R6+-0x3fff4], desc[UR48][R210.64], !P2 ;  /* 0xc000c000d2067fae */ /* 0x000be8000d121870 */
[----:B------:R-:W2:Y:S04]  /*25300*/  LDL.64 R200, [R1+0x9f8] ;  /* 0x0009f80001c87983 */ /* 0x000ea80000100a00 */
[----:B------:R-:W-:Y:S01]  /*25310*/  LDGSTS.E [R5+-0x3bff4], desc[UR48][R208.64], !P2 ;  /* 0xc400c000d0057fae */ /* 0x000fe2000d121870 */
[----:B-----5:R-:W-:-:S03]  /*25320*/  VIADD R6, R12, 0xfffffe46 ;  /* 0xfffffe460c067836 */ /* 0x020fc60000000000 */
[----:B------:R-:W-:Y:S01]  /*25330*/  LDGSTS.E [R10+-0x37ff4], desc[UR48][R204.64], !P2 ;  /* 0xc800c000cc0a7fae */ /* 0x000fe2000d121870 */
[----:B------:R-:W5:Y:S01]  /*25340*/  LDC R12, c[0x0][0x230] ;  /* 0x00008c00ff0c7b82 */ /* 0x000f620000000800 */
[----:B------:R-:W-:Y:S02]  /*25350*/  ISETP.GE.U32.AND P0, PT, R6, 0x7ffffe07, PT ;  /* 0x7ffffe070600780c */ /* 0x000fe40003f06070 */
[----:B------:R-:W-:Y:S01]  /*25360*/  IADD3 R6, R4, 0x100000, RZ ;  /* 0x0010000004067810 */ /* 0x000fe20007ffe0ff */
[----:B----4-:R-:W-:Y:S04]  /*25370*/  LDGSTS.E [R5+-0x33ff4], desc[UR48][R202.64], !P2 ;  /* 0xcc00c000ca057fae */ /* 0x010fe8000d121870 */
[----:B---3--:R2:W-:Y:S04]  /*25380*/  LDGSTS.E [R10+-0x30000], desc[UR48][R146.64], !P3 ;  /* 0xd0000000920a7fae */ /* 0x0085e8000d921870 */
[----:B------:R-:W-:Y:S04]  /*25390*/  LDGSTS.E [R9+-0x2c000], desc[UR48][R174.64], !P3 ;  /* 0xd4000000ae097fae */ /* 0x000fe8000d921870 */
[----:B------:R-:W-:Y:S04]  /*253a0*/  LDGSTS.E [R6+-0x28000], desc[UR48][R182.64], !P3 ;  /* 0xd8000000b6067fae */ /* 0x000fe8000d921870 */
[----:B------:R-:W-:Y:S04]  /*253b0*/  LDGSTS.E [R5+-0x24000], desc[UR48][R2.64], !P3 ;  /* 0xdc00000002057fae */ /* 0x000fe8000d921870 */
[----:B------:R-:W3:Y:S04]  /*253c0*/  LDL.LU.64 R174, [R1+0xa60] ;  /* 0x000a600001ae7983 */ /* 0x000ee80000300a00 */
[----:B------:R-:W4:Y:S04]  /*253d0*/  LDL.LU.64 R182, [R1+0xa58] ;  /* 0x000a580001b67983 */ /* 0x000f280000300a00 */
[----:B------:R-:W5:Y:S01]  /*253e0*/  LDL.LU.64 R2, [R1+0xa50] ;  /* 0x000a500001027983 */ /* 0x000f620000300a00 */
[----:B--2---:R-:W-:-:S02]  /*253f0*/  VIADD R10, R11, 0xfffffe45 ;  /* 0xfffffe450b0a7836 */ /* 0x004fc40000000000 */
[----:B------:R-:W2:Y:S01]  /*25400*/  LDC R11, c[0x0][0x230] ;  /* 0x00008c00ff0b7b82 */ /* 0x000ea20000000800 */
[----:B------:R-:W2:Y:S02]  /*25410*/  LDL.64 R146, [R1+0xa08] ;  /* 0x000a080001927983 */ /* 0x000ea40000100a00 */
[----:B------:R-:W-:Y:S02]  /*25420*/  ISETP.GE.U32.AND P2, PT, R10, 0x7ffffe06, PT ;  /* 0x7ffffe060a00780c */ /* 0x000fe40003f46070 */
[----:B------:R1:W-:Y:S04]  /*25430*/  LDGSTS.E [R9+-0x2fffc], desc[UR48][R200.64], !P0 ;  /* 0xd0004000c8097fae */ /* 0x0003e8000c121870 */
[----:B------:R-:W-:Y:S04]  /*25440*/  LDGSTS.E [R6+-0x2bffc], desc[UR48][R232.64], !P0 ;  /* 0xd4004000e8067fae */ /* 0x000fe8000c121870 */
[----:B------:R5:W-:Y:S01]  /*25450*/  LDGSTS.E [R5+-0x27ffc], desc[UR48][R234.64], !P0 ;  /* 0xd8004000ea057fae */ /* 0x000be2000c121870 */
[----:B-1----:R-:W-:-:S02]  /*25460*/  IADD3 R9, R14, -0x1bc, RZ ;  /* 0xfffffe440e097810 */ /* 0x002fc40007ffe0ff */
[C---:B------:R-:W-:Y:S01]  /*25470*/  IADD3 R10, R4.reuse, 0x100000, RZ ;  /* 0x00100000040a7810 */ /* 0x040fe20007ffe0ff */
[----:B------:R-:W1:Y:S01]  /*25480*/  LDC R14, c[0x0][0x230] ;  /* 0x00008c00ff0e7b82 */ /* 0x000e620000000800 */
[----:B------:R-:W-:Y:S01]  /*25490*/  ISETP.GE.U32.AND P3, PT, R9, 0x7ffffe05, PT ;  /* 0x7ffffe050900780c */ /* 0x000fe20003f66070 */
[----:B------:R-:W-:Y:S01]  /*254a0*/  VIADD R9, R4, 0x100000 ;  /* 0x0010000004097836 */ /* 0x000fe20000000000 */
[----:B------:R-:W3:Y:S04]  /*254b0*/  LDL.64 R232, [R1+0x658] ;  /* 0x0006580001e87983 */ /* 0x000ee80000100a00 */
[----:B------:R-:W-:Y:S04]  /*254c0*/  LDGSTS.E [R9+-0x23ffc], desc[UR48][R148.64], !P0 ;  /* 0xdc00400094097fae */ /* 0x000fe8000c121870 */
[----:B-----5:R-:W-:Y:S01]  /*254d0*/  LDGSTS.E [R6+-0x2fff8], desc[UR48][R2.64], !P2 ;  /* 0xd000800002067fae */ /* 0x020fe2000d121870 */
[----:B------:R-:W-:Y:S01]  /*254e0*/  IMAD.MOV.U32 R234, RZ, RZ, R246 ;  /* 0x000000ffffea7224 */ /* 0x000fe200078e00f6 */
[----:B------:R-:W-:-:S02]  /*254f0*/  MOV R235, R247 ;  /* 0x000000f700eb7202 */ /* 0x000fc40000000f00 */
[----:B------:R-:W-:Y:S04]  /*25500*/  LDGSTS.E [R5+-0x2bff8], desc[UR48][R152.64], !P2 ;  /* 0xd400800098057fae */ /* 0x000fe8000d121870 */
[----:B------:R5:W-:Y:S04]  /*25510*/  LDGSTS.E [R10+-0x27ff8], desc[UR48][R154.64], !P2 ;  /* 0xd80080009a0a7fae */ /* 0x000be8000d121870 */
[----:B------:R-:W4:Y:S04]  /*25520*/  LDL.LU.64 R2, [R1+0xa48] ;  /* 0x000a480001027983 */ /* 0x000f280000300a00 */
[----:B------:R-:W3:Y:S01]  /*25530*/  LDL.64 R246, [R1+0x6e0] ;  /* 0x0006e00001f67983 */ /* 0x000ee20000100a00 */
[----:B-----5:R-:W-:Y:S01]  /*25540*/  VIADD R10, R13, 0xfffffe63 ;  /* 0xfffffe630d0a7836 */ /* 0x020fe20000000000 */
[----:B------:R-:W-:-:S02]  /*25550*/  IADD3 R4, R4, 0x100000, RZ ;  /* 0x0010000004047810 */ /* 0x000fc40007ffe0ff */
[----:B------:R-:W-:Y:S01]  /*25560*/  LDGSTS.E [R5+-0x23ff8], desc[UR48][R156.64], !P2 ;  /* 0xdc0080009c057fae */ /* 0x000fe2000d121870 */
[----:B------:R-:W5:Y:S01]  /*25570*/  LDC R13, c[0x0][0x230] ;  /* 0x00008c00ff0d7b82 */ /* 0x000f620000000800 */
[----:B------:R-:W-:Y:S02]  /*25580*/  ISETP.GE.U32.AND P0, PT, R10, 0x7ffffe24, PT ;  /* 0x7ffffe240a00780c */ /* 0x000fe40003f06070 */
[----:B--2---:R2:W-:Y:S04]  /*25590*/  LDGSTS.E [R9+-0x2fff4], desc[UR48][R146.64], !P3 ;  /* 0xd000c00092097fae */ /* 0x0045e8000d921870 */
[----:B------:R4:W-:Y:S01]  /*255a0*/  LDGSTS.E [R6+-0x2bff4], desc[UR48][R160.64], !P3 ;  /* 0xd400c000a0067fae */ /* 0x0009e2000d921870 */
[----:B------:R-:W5:Y:S03]  /*255b0*/  LDC R10, c[0x0][0x230] ;  /* 0x00008c00ff0a7b82 */ /* 0x000f660000000800 */
[----:B------:R1:W-:Y:S04]  /*255c0*/  LDGSTS.E [R5+-0x27ff4], desc[UR48][R162.64], !P3 ;  /* 0xd800c000a2057fae */ /* 0x0003e8000d921870 */
[----:B------:R1:W-:Y:S01]  /*255d0*/  LDGSTS.E [R4+-0x23ff4], desc[UR48][R164.64], !P3 ;  /* 0xdc00c000a4047fae */ /* 0x0003e2000d921870 */
[----:B--2---:R-:W-:-:S02]  /*255e0*/  VIADD R9, R12, 0xfffffe62 ;  /* 0xfffffe620c097836 */ /* 0x004fc40000000000 */
[----:B------:R-:W2:Y:S01]  /*255f0*/  LDC R12, c[0x0][0x230] ;  /* 0x00008c00ff0c7b82 */ /* 0x000ea20000000800 */
[C---:B----4-:R-:W-:Y:S01]  /*25600*/  IADD3 R6, R2.reuse, 0x100000, RZ ;  /* 0x0010000002067810 */ /* 0x050fe20007ffe0ff */
[C---:B-1----:R-:W-:Y:S01]  /*25610*/  VIADD R5, R2.reuse, 0x100000 ;  /* 0x0010000002057836 */ /* 0x042fe20000000000 */
[----:B------:R-:W-:-:S03]  /*25620*/  IADD3 R4, R2, 0x100000, RZ ;  /* 0x0010000002047810 */ /* 0x000fc60007ffe0ff */
[----:B---3--:R1:W-:Y:S04]  /*25630*/  LDGSTS.E [R6+-0x40000], desc[UR48][R232.64], !P0 ;  /* 0xc0000000e8067fae */ /* 0x0083e8000c121870 */
[----:B------:R-:W-:Y:S04]  /*25640*/  LDGSTS.E [R5+-0x3c000], desc[UR48][R190.64], !P0 ;  /* 0xc4000000be057fae */ /* 0x000fe8000c121870 */
[----:B------:R-:W-:Y:S04]  /*25650*/  LDGSTS.E [R4+-0x38000], desc[UR48][R236.64], !P0 ;  /* 0xc8000000ec047fae */ /* 0x000fe8000c121870 */
[----:B------:R-:W-:Y:S04]  /*25660*/  LDGSTS.E [R5+-0x34000], desc[UR48][R198.64], !P0 ;  /* 0xcc000000c6057fae */ /* 0x000fe8000c121870 */
[----:B------:R-:W3:Y:S04]  /*25670*/  LDL.LU.64 R190, [R1+0xa40] ;  /* 0x000a400001be7983 */ /* 0x000ee80000300a00 */
[----:B------:R-:W4:Y:S04]  /*25680*/  LDL.64 R236, [R1+0x750] ;  /* 0x0007500001ec7983 */ /* 0x000f280000100a00 */
[----:B------:R-:W2:Y:S01]  /*25690*/  LDL.LU.64 R198, [R1+0xa38] ;  /* 0x000a380001c67983 */ /* 0x000ea20000300a00 */
[----:B------:R-:W-:-:S02]  /*256a0*/  ISETP.GE.U32.AND P2, PT, R9, 0x7ffffe23, PT ;  /* 0x7ffffe230900780c */ /* 0x000fc40003f46070 */
[----:B------:R-:W-:Y:S01]  /*256b0*/  IADD3 R9, R2, 0x100000, RZ ;  /* 0x0010000002097810 */ /* 0x000fe20007ffe0ff */
[----:B-1----:R-:W-:-:S05]  /*256c0*/  VIADD R6, R14, 0xfffffe61 ;  /* 0xfffffe610e067836 */ /* 0x002fca0000000000 */
[----:B------:R-:W-:-:S05]  /*256d0*/  ISETP.GE.U32.AND P3, PT, R6, 0x7ffffe22, PT ;  /* 0x7ffffe220600780c */ /* 0x000fca0003f66070 */
[----:B------:R-:W-:Y:S04]  /*256e0*/  LDGSTS.E [R4+-0x3fffc], desc[UR48][R246.64], !P2 ;  /* 0xc0004000f6047fae */ /* 0x000fe8000d121870 */
[----:B------:R1:W-:Y:S01]  /*256f0*/  LDGSTS.E [R9+-0x3bffc], desc[UR48][R222.64], !P2 ;  /* 0xc4004000de097fae */ /* 0x0003e2000d121870 */
[----:B------:R-:W-:Y:S01]  /*25700*/  VIADD R6, R2, 0x100000 ;  /* 0x0010000002067836 */ /* 0x000fe20000000000 */
[----:B------:R-:W-:Y:S01]  /*25710*/  MOV R14, R234 ;  /* 0x000000ea000e7202 */ /* 0x000fe20000000f00 */
[----:B------:R-:W-:Y:S01]  /*25720*/  IMAD.MOV.U32 R15, RZ, RZ, R235 ;  /* 0x000000ffff0f7224 */ /* 0x000fe200078e00eb */
[----:B------:R-:W-:Y:S01]  /*25730*/  MOV R17, R145 ;  /* 0x0000009100117202 */ /* 0x000fe20000000f00 */
[----:B------:R-:W-:Y:S01]  /*25740*/  IMAD.MOV.U32 R16, RZ, RZ, R144 ;  /* 0x000000ffff107224 */ /* 0x000fe200078e0090 */
[----:B------:R-:W-:Y:S01]  /*25750*/  LDGSTS.E [R6+-0x37ffc], desc[UR48][R250.64], !P2 ;  /* 0xc8004000fa067fae */ /* 0x000fe2000d121870 */
[----:B------:R-:W-:Y:S01]  /*25760*/  MOV R18, R196 ;  /* 0x000000c400127202 */ /* 0x000fe20000000f00 */
[----:B------:R-:W-:-:S02]  /*25770*/  IMAD.MOV.U32 R19, RZ, RZ, R197 ;  /* 0x000000ffff137224 */ /* 0x000fc400078e00c5 */
[----:B------:R-:W-:Y:S01]  /*25780*/  LDGSTS.E [R4+-0x33ffc], desc[UR48][R214.64], !P2 ;  /* 0xcc004000d6047fae */ /* 0x000fe2000d121870 */
[----:B-1----:R-:W-:Y:S02]  /*25790*/  IADD3 R9, R11, -0x1a0, RZ ;  /* 0xfffffe600b097810 */ /* 0x002fe40007ffe0ff */
[----:B------:R-:W1:Y:S01]  /*257a0*/  LDC R11, c[0x0][0x230] ;  /* 0x00008c00ff0b7b82 */ /* 0x000e620000000800 */
[----:B------:R-:W-:Y:S01]  /*257b0*/  LDGSTS.E [R6+-0x3fff8], desc[UR48][R14.64], !P3 ;  /* 0xc00080000e067fae */ /* 0x000fe2000d921870 */
[----:B------:R-:W-:Y:S01]  /*257c0*/  ISETP.GE.U32.AND P0, PT, R9, 0x7ffffe21, PT ;  /* 0x7ffffe210900780c */ /* 0x000fe20003f06070 */
[----:B-----5:R-:W-:Y:S02]  /*257d0*/  VIADD R9, R10, 0xfffffe43 ;  /* 0xfffffe430a097836 */ /* 0x020fe40000000000 */
[----:B------:R-:W-:Y:S03]  /*257e0*/  LDGSTS.E [R5+-0x3bff8], desc[UR48][R16.64], !P3 ;  /* 0xc400800010057fae */ /* 0x000fe6000d921870 */
[----:B------:R-:W-:Y:S01]  /*257f0*/  ISETP.GE.U32.AND P2, PT, R9, 0x7ffffe04, PT ;  /* 0x7ffffe040900780c */ /* 0x000fe20003f46070 */
[----:B------:R-:W-:Y:S01]  /*25800*/  LDGSTS.E [R4+-0x37ff8], desc[UR48][R206.64], !P3 ;  /* 0xc8008000ce047fae */ /* 0x000fe2000d921870 */
[----:B------:R-:W-:Y:S01]  /*25810*/  IADD3 R9, R13, -0x1be, RZ ;  /* 0xfffffe420d097810 */ /* 0x000fe20007ffe0ff */
[----:B------:R-:W-:Y:S01]  /*25820*/  IMAD.MOV.U32 R21, RZ, RZ, R195 ;  /* 0x000000ffff157224 */ /* 0x000fe200078e00c3 */
[----:B------:R-:W-:Y:S01]  /*25830*/  MOV R20, R194 ;  /* 0x000000c200147202 */ /* 0x000fe20000000f00 */
[----:B------:R-:W-:Y:S01]  /*25840*/  LDGSTS.E [R6+-0x33ff8], desc[UR48][R18.64], !P3 ;  /* 0xcc00800012067fae */ /* 0x000fe2000d921870 */
[----:B------:R-:W-:Y:S01]  /*25850*/  ISETP.GE.U32.AND P3, PT, R9, 0x7ffffe03, PT ;  /* 0x7ffffe030900780c */ /* 0x000fe20003f66070 */
[C---:B------:R-:W-:Y:S01]  /*25860*/  VIADD R10, R2.reuse, 0x100000 ;  /* 0x00100000020a7836 */ /* 0x040fe20000000000 */
[----:B------:R-:W-:Y:S01]  /*25870*/  IADD3 R9, R2, 0x100000, RZ ;  /* 0x0010000002097810 */ /* 0x000fe20007ffe0ff */
[----:B----4-:R-:W-:Y:S04]  /*25880*/  LDGSTS.E [R5+-0x3fff4], desc[UR48][R236.64], !P0 ;  /* 0xc000c000ec057fae */ /* 0x010fe8000c121870 */
[----:B------:R-:W-:Y:S04]  /*25890*/  LDGSTS.E [R4+-0x3bff4], desc[UR48][R192.64], !P0 ;  /* 0xc400c000c0047fae */ /* 0x000fe8000c121870 */
[----:B------:R4:W-:Y:S04]  /*258a0*/  LDGSTS.E [R10+-0x37ff4], desc[UR48][R20.64], !P0 ;  /* 0xc800c000140a7fae */ /* 0x0009e8000c121870 */
[----:B------:R1:W-:Y:S04]  /*258b0*/  LDGSTS.E [R9+-0x33ff4], desc[UR48][R248.64], !P0 ;  /* 0xcc00c000f8097fae */ /* 0x0003e8000c121870 */
[----:B--2---:R-:W-:Y:S01]  /*258c0*/  LDGSTS.E [R6+-0x30000], desc[UR48][R198.64], !P2 ;  /* 0xd0000000c6067fae */ /* 0x004fe2000d121870 */
[----:B----4-:R-:W-:-:S03]  /*258d0*/  IADD3 R10, R12, -0x1c0, RZ ;  /* 0xfffffe400c0a7810 */ /* 0x010fc60007ffe0ff */
[----:B------:R-:W-:Y:S01]  /*258e0*/  LDGSTS.E [R5+-0x2c000], desc[UR48][R188.64], !P2 ;  /* 0xd4000000bc057fae */ /* 0x000fe2000d121870 */
[----:B-1----:R-:W-:-:S03]  /*258f0*/  VIADD R9, R11, 0xfffffe41 ;  /* 0xfffffe410b097836 */ /* 0x002fc60000000000 */
[----:B------:R-:W-:Y:S02]  /*25900*/  LDGSTS.E [R4+-0x28000], desc[UR48][R186.64], !P2 ;  /* 0xd8000000ba047fae */ /* 0x000fe4000d121870 */
[----:B------:R-:W-:Y:S02]  /*25910*/  ISETP.GE.U32.AND P0, PT, R9, 0x7ffffe02, PT ;  /* 0x7ffffe020900780c */ /* 0x000fe40003f06070 */
[----:B------:R-:W-:Y:S01]  /*25920*/  LDGSTS.E [R6+-0x24000], desc[UR48][R184.64], !P2 ;  /* 0xdc000000b8067fae */ /* 0x000fe2000d121870 */
[----:B------:R-:W-:Y:S01]  /*25930*/  ISETP.GE.U32.AND P2, PT, R10, 0x7ffffe01, PT ;  /* 0x7ffffe010a00780c */ /* 0x000fe20003f46070 */
[C---:B------:R-:W-:Y:S01]  /*25940*/  VIADD R10, R2.reuse, 0x100000 ;  /* 0x00100000020a7836 */ /* 0x040fe20000000000 */
[C---:B------:R-:W-:Y:S01]  /*25950*/  IADD3 R9, R2.reuse, 0x100000, RZ ;  /* 0x0010000002097810 */ /* 0x040fe20007ffe0ff */
[----:B---3--:R-:W-:Y:S04]  /*25960*/  LDGSTS.E [R5+-0x2fffc], desc[UR48][R190.64], !P3 ;  /* 0xd0004000be057fae */ /* 0x008fe8000d921870 */
[----:B------:R-:W-:Y:S04]  /*25970*/  LDGSTS.E [R4+-0x2bffc], desc[UR48][R180.64], !P3 ;  /* 0xd4004000b4047fae */ /* 0x000fe8000d921870 */
[----:B------:R-:W-:Y:S04]  /*25980*/  LDGSTS.E [R10+-0x27ffc], desc[UR48][R178.64], !P3 ;  /* 0xd8004000b20a7fae */ /* 0x000fe8000d921870 */
[----:B------:R-:W-:Y:S04]  /*25990*/  LDGSTS.E [R9+-0x23ffc], desc[UR48][R176.64], !P3 ;  /* 0xdc004000b0097fae */ /* 0x000fe8000d921870 */
[----:B------:R-:W-:Y:S04]  /*259a0*/  LDGSTS.E [R6+-0x2fff8], desc[UR48][R182.64], !P0 ;  /* 0xd0008000b6067fae */ /* 0x000fe8000c121870 */
[----:B------:R-:W-:Y:S04]  /*259b0*/  LDGSTS.E [R5+-0x2bff8], desc[UR48][R172.64], !P0 ;  /* 0xd4008000ac057fae */ /* 0x000fe8000c121870 */
[----:B------:R-:W-:Y:S04]  /*259c0*/  LDGSTS.E [R4+-0x27ff8], desc[UR48][R170.64], !P0 ;  /* 0xd8008000aa047fae */ /* 0x000fe8000c121870 */
[----:B------:R-:W-:Y:S04]  /*259d0*/  LDGSTS.E [R9+-0x23ff8], desc[UR48][R168.64], !P0 ;  /* 0xdc008000a8097fae */ /* 0x000fe8000c121870 */
[----:B------:R1:W-:Y:S04]  /*259e0*/  LDGSTS.E [R6+-0x2fff4], desc[UR48][R174.64], !P2 ;  /* 0xd000c000ae067fae */ /* 0x0003e8000d121870 */
[----:B------:R-:W-:Y:S04]  /*259f0*/  LDGSTS.E [R5+-0x2bff4], desc[UR48][R166.64], !P2 ;  /* 0xd400c000a6057fae */ /* 0x000fe8000d121870 */
[----:B------:R-:W-:Y:S01]  /*25a00*/  LDGSTS.E [R4+-0x27ff4], desc[UR48][R158.64], !P2 ;  /* 0xd800c0009e047fae */ /* 0x000fe2000d121870 */
[----:B------:R-:W-:Y:S01]  /*25a10*/  VIADD R2, R2, 0x100000 ;  /* 0x0010000002027836 */ /* 0x000fe20000000000 */
[----:B-1----:R-:W1:Y:S04]  /*25a20*/  LDC R6, c[0x0][0x230] ;  /* 0x00008c00ff067b82 */ /* 0x002e680000000800 */
[----:B------:R-:W-:Y:S04]  /*25a30*/  LDGSTS.E [R2+-0x23ff4], desc[UR48][R150.64], !P2 ;  /* 0xdc00c00096027fae */ /* 0x000fe8000d121870 */
[----:B------:R-:W0:Y:S04]  /*25a40*/  LDGDEPBAR ;  /* 0x00000000000079af */ /* 0x000e280000000000 */
[----:B------:R-:W2:Y:S04]  /*25a50*/  LDL.64 R4, [R1+0x978] ;  /* 0x0009780001047983 */ /* 0x000ea80000100a00 */
[----:B------:R3:W-:Y:S04]  /*25a60*/  STL [R1], RZ ;  /* 0x000000ff01007387 */ /* 0x0007e80000100800 */
[----:B------:R3:W-:Y:S04]  /*25a70*/  STL [R1+0x4], RZ ;  /* 0x000004ff01007387 */ /* 0x0007e80000100800 */
        /* <DEDUP_REMOVED lines=14> */
[----:B------:R-:W-:Y:S04]  /*25b60*/  LDGSTS.E [R244+0x18000], desc[UR48][R142.64], P1 ;  /* 0x180000008ef47fae */ /* 0x000fe80008921870 */
        /* <DEDUP_REMOVED lines=24> */
[----:B------:R3:W-:Y:S01]  /*25cf0*/  STL [R1+0x70], RZ ;  /* 0x000070ff01007387 */ /* 0x0007e20000100800 */
[----:B-1----:R-:W-:-:S03]  /*25d00*/  IADD3 R6, R6, 0x3f, RZ ;  /* 0x0000003f06067810 */ /* 0x002fc60007ffe0ff */
[----:B------:R-:W-:Y:S04]  /*25d10*/  LDGSTS.E [R242+0x19500], desc[UR48][R116.64], P1 ;  /* 0x1950000074f27fae */ /* 0x000fe80008921870 */
[----:B------:R3:W-:Y:S04]  /*25d20*/  STL [R1+0x74], RZ ;  /* 0x000074ff01007387 */ /* 0x0007e80000100800 */
[----:B------:R-:W-:Y:S04]  /*25d30*/  LDGSTS.E [R242+0x19900], desc[UR48][R114.64], P1 ;  /* 0x1990000072f27fae */ /* 0x000fe80008921870 */
[----:B------:R3:W-:Y:S04]  /*25d40*/  STL [R1+0x78], RZ ;  /* 0x000078ff01007387 */ /* 0x0007e80000100800 */
[----:B------:R-:W-:Y:S04]  /*25d50*/  LDGSTS.E [R242+0x19d00], desc[UR48][R112.64], P1 ;  /* 0x19d0000070f27fae */ /* 0x000fe80008921870 */
[----:B------:R3:W-:Y:S04]  /*25d60*/  STL [R1+0x7c], RZ ;  /* 0x00007cff01007387 */ /* 0x0007e80000100800 */
[----:B------:R-:W-:Y:S01]  /*25d70*/  LDGSTS.E [R240+0x18200], desc[UR48][R110.64], P1 ;  /* 0x182000006ef07fae */ /* 0x000fe20008921870 */
[----:B------:R-:W-:-:S03]  /*25d80*/  ISETP.GE.AND P0, PT, R6, 0x40, PT ;  /* 0x000000400600780c */ /* 0x000fc60003f06270 */
        /* <DEDUP_REMOVED lines=9> */
[----:B------:R-:W-:Y:S04]  /*25e20*/  LDGSTS.E [R0+0x18b00], desc[UR48][R90.64], P1 ;  /* 0x18b000005a007fae */ /* 0x000fe80008921870 */
[----:B------:R4:W-:Y:S04]  /*25e30*/  LDGSTS.E [R0+0x18f00], desc[UR48][R88.64], P1 ;  /* 0x18f0000058007fae */ /* 0x0009e80008921870 */
[----:B------:R-:W-:Y:S04]  /*25e40*/  LDGSTS.E [R0+0x19300], desc[UR48][R86.64], P1 ;  /* 0x1930000056007fae */ /* 0x000fe80008921870 */
[----:B------:R-:W-:Y:S04]  /*25e50*/  LDGSTS.E [R0+0x19700], desc[UR48][R84.64], P1 ;  /* 0x1970000054007fae */ /* 0x000fe80008921870 */
[----:B------:R5:W-:Y:S01]  /*25e60*/  LDGSTS.E [R0+0x19b00], desc[UR48][R82.64], P1 ;  /* 0x19b0000052007fae */ /* 0x000be20008921870 */
[----:B------:R-:W-:-:S02]  /*25e70*/  CS2R R216, SRZ ;  /* 0x0000000000d87805 */ /* 0x000fc4000001ff00 */
[----:B------:R-:W-:Y:S02]  /*25e80*/  CS2R R218, SRZ ;  /* 0x0000000000da7805 */ /* 0x000fe4000001ff00 */
[----:B------:R-:W-:Y:S02]  /*25e90*/  CS2R R220, SRZ ;  /* 0x0000000000dc7805 */ /* 0x000fe4000001ff00 */
[----:B------:R-:W-:Y:S02]  /*25ea0*/  CS2R R222, SRZ ;  /* 0x0000000000de7805 */ /* 0x000fe4000001ff00 */
[----:B------:R-:W-:Y:S02]  /*25eb0*/  CS2R R224, SRZ ;  /* 0x0000000000e07805 */ /* 0x000fe4000001ff00 */
[----:B------:R-:W-:Y:S02]  /*25ec0*/  CS2R R226, SRZ ;  /* 0x0000000000e27805 */ /* 0x000fe4000001ff00 */
[----:B------:R-:W-:-:S02]  /*25ed0*/  CS2R R228, SRZ ;  /* 0x0000000000e47805 */ /* 0x000fc4000001ff00 */
[----:B------:R-:W-:Y:S02]  /*25ee0*/  CS2R R230, SRZ ;  /* 0x0000000000e67805 */ /* 0x000fe4000001ff00 */
[----:B------:R-:W-:Y:S02]  /*25ef0*/  CS2R R232, SRZ ;  /* 0x0000000000e87805 */ /* 0x000fe4000001ff00 */
[----:B------:R-:W-:Y:S02]  /*25f00*/  CS2R R234, SRZ ;  /* 0x0000000000ea7805 */ /* 0x000fe4000001ff00 */
[----:B------:R-:W-:Y:S02]  /*25f10*/  CS2R R236, SRZ ;  /* 0x0000000000ec7805 */ /* 0x000fe4000001ff00 */
[----:B------:R-:W-:Y:S02]  /*25f20*/  CS2R R238, SRZ ;  /* 0x0000000000ee7805 */ /* 0x000fe4000001ff00 */
[----:B-1----:R-:W-:-:S02]  /*25f30*/  CS2R R240, SRZ ;  /* 0x0000000000f07805 */ /* 0x002fc4000001ff00 */
        /* <DEDUP_REMOVED lines=30> */
[----:B------:R-:W-:Y:S01]  /*26120*/  CS2R R174, SRZ ;  /* 0x0000000000ae7805 */ /* 0x000fe2000001ff00 */
[----:B--2---:R3:W-:Y:S01]  /*26130*/  LDGSTS.E [R0+0x19f00], desc[UR48][R4.64], P1 ;  /* 0x19f0000004007fae */ /* 0x0047e20008921870 */
[----:B------:R-:W-:-:S03]  /*26140*/  CS2R R176, SRZ ;  /* 0x0000000000b07805 */ /* 0x000fc6000001ff00 */
[----:B------:R-:W0:Y:S01]  /*26150*/  LDGDEPBAR ;  /* 0x00000000000079af */ /* 0x000e220000000000 */
        /* <DEDUP_REMOVED lines=19> */
[----:B----4-:R-:W-:Y:S02]  /*26290*/  CS2R R88, SRZ ;  /* 0x0000000000587805 */ /* 0x010fe4000001ff00 */
        /* <DEDUP_REMOVED lines=28> */
[----:B-----5:R-:W-:Y:S02]  /*26460*/  CS2R R82, SRZ ;  /* 0x0000000000527805 */ /* 0x020fe4000001ff00 */
        /* <DEDUP_REMOVED lines=18> */
[----:B---3--:R-:W-:Y:S06]  /*26590*/  @!P0 BRA `(.L_x_0) ;  /* 0x0000011c00588947 */ /* 0x008fec0003800000 */
[----:B------:R-:W2:Y:S04]  /*265a0*/  LDL.LU.64 R48, [R1+0x428] ;  /* 0x0004280001307983 */ /* 0x000ea80000300a00 */
[----:B------:R-:W3:Y:S04]  /*265b0*/  LDL.LU.64 R50, [R1+0x440] ;  /* 0x0004400001327983 */ /* 0x000ee80000300a00 */
[----:B------:R-:W4:Y:S04]  /*265c0*/  LDL.LU.64 R52, [R1+0x750] ;  /* 0x0007500001347983 */ /* 0x000f280000300a00 */
[----:B------:R-:W5:Y:S04]  /*265d0*/  LDL.LU.64 R54, [R1+0x6e0] ;  /* 0x0006e00001367983 */ /* 0x000f680000300a00 */
[----:B------:R-:W4:Y:S04]  /*265e0*/  LDL.LU.64 R10, [R1+0x450] ;  /* 0x00045000010a7983 */ /* 0x000f280000300a00 */
[----:B------:R-:W4:Y:S04]  /*265f0*/  LDL.LU.64 R12, [R1+0x118] ;  /* 0x00011800010c7983 */ /* 0x000f280000300a00 */
[----:B------:R-:W4:Y:S04]  /*26600*/  LDL.LU.64 R42, [R1+0x120] ;  /* 0x00012000012a7983 */ /* 0x000f280000300a00 */
[----:B------:R-:W4:Y:S04]  /*26610*/  LDL.LU.64 R36, [R1+0x130] ;  /* 0x0001300001247983 */ /* 0x000f280000300a00 */
[----:B------:R-:W4:Y:S04]  /*26620*/  LDL.LU.64 R46, [R1+0x150] ;  /* 0x00015000012e7983 */ /* 0x000f280000300a00 */
[----:B------:R-:W4:Y:S01]  /*26630*/  LDL.LU.64 R34, [R1+0x160] ;  /* 0x0001600001227983 */ /* 0x000f220000300a00 */
[----:B--2---:R-:W-:Y:S01]  /*26640*/  IMAD.MOV.U32 R44, RZ, RZ, R48 ;  /* 0x000000ffff2c7224 */ /* 0x004fe200078e0030 */
[----:B------:R-:W-:Y:S01]  /*26650*/  MOV R45, R49 ;  /* 0x00000031002d7202 */ /* 0x000fe20000000f00 */
[----:B---3--:R-:W-:Y:S01]  /*26660*/  IMAD.MOV.U32 R38, RZ, RZ, R50 ;  /* 0x000000ffff267224 */ /* 0x008fe200078e0032 */
[----:B------:R-:W-:Y:S01]  /*26670*/  MOV R39, R51 ;  /* 0x0000003300277202 */ /* 0x000fe20000000f00 */
[----:B-----5:R-:W-:Y:S01]  /*26680*/  IMAD.MOV.U32 R50, RZ, RZ, R54 ;  /* 0x000000ffff327224 */ /* 0x020fe200078e0036 */
[----:B------:R-:W-:-:S02]  /*26690*/  MOV R51, R55 ;  /* 0x0000003700337202 */ /* 0x000fc40000000f00 */
[----:B------:R-:W2:Y:S04]  /*266a0*/  LDL.LU.64 R54, [R1+0x80] ;  /* 0x0000800001367983 */ /* 0x000ea80000300a00 */
[----:B------:R-:W3:Y:S04]  /*266b0*/  LDL.LU.64 R40, [R1+0x88] ;  /* 0x0000880001287983 */ /* 0x000ee80000300a00 */
[----:B------:R-:W5:Y:S04]  /*266c0*/  LDL.LU.64 R30, [R1+0x1a0] ;  /* 0x0001a000011e7983 */ /* 0x000f680000300a00 */
[----:B------:R-:W5:Y:S04]  /*266d0*/  LDL.LU.64 R80, [R1+0xa8] ;  /* 0x0000a80001507983 */ /* 0x000f680000300a00 */
[----:B------:R-:W5:Y:S04]  /*266e0*/  LDL.LU.64 R24, [R1+0xc8] ;  /* 0x0000c80001187983 */ /* 0x000f680000300a00 */
[----:B------:R-:W5:Y:S04]  /*266f0*/  LDL.LU.64 R26, [R1+0xd8] ;  /* 0x0000d800011a7983 */ /* 0x000f680000300a00 */
[----:B------:R-:W5:Y:S04]  /*26700*/  LDL.LU.64 R32, [R1+0x1d8] ;  /* 0x0001d80001207983 */ /* 0x000f680000300a00 */
[----:B------:R-:W5:Y:S04]  /*26710*/  LDL.LU.64 R82, [R1+0xe0] ;  /* 0x0000e00001527983 */ /* 0x000f680000300a00 */
[----:B------:R-:W5:Y:S01]  /*26720*/  LDL.LU.64 R84, [R1+0xf0] ;  /* 0x0000f00001547983 */ /* 0x000f620000300a00 */
[----:B----4-:R-:W-:-:S02]  /*26730*/  IMAD.MOV.U32 R48, RZ, RZ, R52 ;  /* 0x000000ffff307224 */ /* 0x010fc400078e0034 */
[----:B------:R-:W-:Y:S01]  /*26740*/  IMAD.MOV.U32 R52, RZ, RZ, R10 ;  /* 0x000000ffff347224 */ /* 0x000fe200078e000a */
[----:B------:R-:W4:Y:S01]  /*26750*/  LDL.LU.64 R86, [R1+0xf8] ;  /* 0x0000f80001567983 */ /* 0x000f220000300a00 */
[----:B------:R-:W-:Y:S02]  /*26760*/  IMAD.MOV.U32 R10, RZ, RZ, R12 ;  /* 0x000000ffff0a7224 */ /* 0x000fe400078e000c */
[----:B------:R-:W-:Y:S01]  /*26770*/  IMAD.MOV.U32 R12, RZ, RZ, R42 ;  /* 0x000000ffff0c7224 */ /* 0x000fe200078e002a */
[----:B------:R-:W-:Y:S01]  /*26780*/  MOV R9, R13 ;  /* 0x0000000d00097202 */ /* 0x000fe20000000f00 */
[----:B------:R-:W-:Y:S01]  /*26790*/  IMAD.MOV.U32 R42, RZ, RZ, R44 ;  /* 0x000000ffff2a7224 */ /* 0x000fe200078e002c */
[----:B------:R-:W-:Y:S01]  /*267a0*/  MOV R49, R53 ;  /* 0x0000003500317202 */ /* 0x000fe20000000f00 */
[----:B------:R-:W-:Y:S01]  /*267b0*/  IMAD.MOV.U32 R44, RZ, RZ, R14 ;  /* 0x000000ffff2c7224 */ /* 0x000fe200078e000e */
[----:B------:R-:W4:Y:S01]  /*267c0*/  LDL.LU.64 R28, [R1+0x200] ;  /* 0x00020000011c7983 */ /* 0x000f220000300a00 */
[----:B------:R-:W-:-:S02]  /*267d0*/  IMAD.MOV.U32 R14, RZ, RZ, R36 ;  /* 0x000000ffff0e7224 */ /* 0x000fc400078e0024 */
[----:B------:R-:W-:Y:S02]  /*267e0*/  IMAD.MOV.U32 R36, RZ, RZ, R38 ;  /* 0x000000ffff247224 */ /* 0x000fe400078e0026 */
[----:B------:R-:W-:Y:S02]  /*267f0*/  IMAD.MOV.U32 R38, RZ, RZ, R16 ;  /* 0x000000ffff267224 */ /* 0x000fe400078e0010 */
[----:B------:R-:W-:Y:S01]  /*26800*/  IMAD.MOV.U32 R16, RZ, RZ, R46 ;  /* 0x000000ffff107224 */ /* 0x000fe200078e002e */
[----:B------:R-:W-:Y:S01]  /*26810*/  MOV R13, R37 ;  /* 0x00000025000d7202 */ /* 0x000fe20000000f00 */
        /* <DEDUP_REMOVED lines=11> */
[----:B------:R-:W-:-:S02]  /*268d0*/  MOV R51, R53 ;  /* 0x0000003500337202 */ /* 0x000fc40000000f00 */
[----:B------:R-:W-:Y:S02]  /*268e0*/  MOV R53, R21 ;  /* 0x0000001500357202 */ /* 0x000fe40000000f00 */
[----:B------:R-:W-:Y:S02]  /*268f0*/  MOV R11, R43 ;  /* 0x0000002b000b7202 */ /* 0x000fe40000000f00 */
[----:B------:R-:W-:Y:S02]  /*26900*/  MOV R43, R45 ;  /* 0x0000002d002b7202 */ /* 0x000fe40000000f00 */
[----:B------:R-:W-:Y:S02]  /*26910*/  MOV R45, R15 ;  /* 0x0000000f002d7202 */ /* 0x000fe40000000f00 */
[----:B------:R-:W-:Y:S02]  /*26920*/  MOV R15, R47 ;  /* 0x0000002f000f7202 */ /* 0x000fe40000000f00 */
[----:B------:R-:W-:-:S02]  /*26930*/  MOV R47, R19 ;  /* 0x00000013002f7202 */ /* 0x000fc40000000f00 */
[----:B------:R-:W-:Y:S01]  /*26940*/  MOV R19, R23 ;  /* 0x0000001700137202 */ /* 0x000fe20000000f00 */
[----:B--2---:R-:W-:Y:S01]  /*26950*/  IMAD.MOV.U32 R22, RZ, RZ, R54 ;  /* 0x000000ffff167224 */ /* 0x004fe200078e0036 */
[----:B------:R-:W-:Y:S01]  /*26960*/  MOV R21, R55 ;  /* 0x0000003700157202 */ /* 0x000fe20000000f00 */
[----:B------:R-:W-:Y:S01]  /*26970*/  IMAD.MOV.U32 R54, RZ, RZ, R248 ;  /* 0x000000ffff367224 */ /* 0x000fe200078e00f8 */
[----:B------:R-:W-:Y:S01]  /*26980*/  MOV R55, R249 ;  /* 0x000000f900377202 */ /* 0x000fe20000000f00 */
[----:B---3--:R-:W-:Y:S02]  /*26990*/  IMAD.MOV.U32 R248, RZ, RZ, R40 ;  /* 0x000000fffff87224 */ /* 0x008fe400078e0028 */
[----:B------:R-:W-:Y:S02]  /*269a0*/  IMAD.MOV.U32 R40, RZ, RZ, R250 ;  /* 0x000000ffff287224 */ /* 0x000fe400078e00fa */
[----:B-----5:R-:W-:Y:S01]  /*269b0*/  IMAD.MOV.U32 R250, RZ, RZ, R30 ;  /* 0x000000fffffa7224 */ /* 0x020fe200078e001e */
[----:B------:R-:W-:-:S02]  /*269c0*/  MOV R249, R31 ;  /* 0x0000001f00f97202 */ /* 0x000fc40000000f00 */
[----:B------:R-:W2:Y:S01]  /*269d0*/  LDL.LU.64 R30, [R1+0x100] ;  /* 0x00010000011e7983 */ /* 0x000ea20000300a00 */
[----:B------:R-:W-:-:S03]  /*269e0*/  IMAD.MOV.U32 R0, RZ, RZ, R25 ;  /* 0x000000ffff007224 */ /* 0x000fc600078e0019 */
[----:B------:R1:W-:Y:S04]  /*269f0*/  STL [R1+0x84], R24 ;  /* 0x0000841801007387 */ /* 0x0003e80000100800 */
[----:B------:R-:W-:Y:S04]  /*26a00*/  STL [R1+0x8c], R26 ;  /* 0x00008c1a01007387 */ /* 0x000fe80000100800 */
[----:B------:R3:W-:Y:S04]  /*26a10*/  STL [R1+0x80], R0 ;  /* 0x0000800001007387 */ /* 0x0007e80000100800 */
[----:B-1----:R-:W5:Y:S01]  /*26a20*/  LDL.LU.64 R24, [R1+0x108] ;  /* 0x0001080001187983 */ /* 0x002f620000300a00 */
[----:B---3--:R-:W-:-:S05]  /*26a30*/  MOV R0, R27 ;  /* 0x0000001b00007202 */ /* 0x008fca0000000f00 */
[----:B------:R1:W-:Y:S04]  /*26a40*/  STL [R1+0x88], R0 ;  /* 0x0000880001007387 */ /* 0x0003e80000100800 */
[----:B------:R3:W-:Y:S04]  /*26a50*/  STL [R1+0x94], R32 ;  /* 0x0000942001007387 */ /* 0x0007e80000100800 */
[----:B------:R-:W5:Y:S01]  /*26a60*/  LDL.LU.64 R26, [R1+0x110] ;  /* 0x00011000011a7983 */ /* 0x000f620000300a00 */
[----:B-1----:R-:W-:Y:S01]  /*26a70*/  IMAD.MOV.U32 R0, RZ, RZ, R33 ;  /* 0x000000ffff007224 */ /* 0x002fe200078e0021 */
[----:B------:R-:W-:-:S04]  /*26a80*/  MOV R23, R41 ;  /* 0x0000002900177202 */ /* 0x000fc80000000f00 */
[----:B------:R1:W-:Y:S01]  /*26a90*/  STL [R1+0x90], R0 ;  /* 0x0000900001007387 */ /* 0x0003e20000100800 */
[----:B------:R-:W-:-:S03]  /*26aa0*/  MOV R41, R251 ;  /* 0x000000fb00297202 */ /* 0x000fc60000000f00 */
[----:B------:R4:W-:Y:S01]  /*26ab0*/  STL [R1+0x9c], R82 ;  /* 0x00009c5201007387 */ /* 0x0009e20000100800 */
[----:B------:R-:W-:-:S03]  /*26ac0*/  IMAD.MOV.U32 R252, RZ, RZ, R80 ;  /* 0x000000fffffc7224 */ /* 0x000fc600078e0050 */
[----:B---3--:R-:W3:Y:S01]  /*26ad0*/  LDL.LU.64 R32, [R1+0x230] ;  /* 0x0002300001207983 */ /* 0x008ee20000300a00 */
[----:B------:R-:W-:-:S03]  /*26ae0*/  MOV R251, R81 ;  /* 0x0000005100fb7202 */ /* 0x000fc60000000f00 */
[----:B------:R-:W3:Y:S01]  /*26af0*/  LDL.LU.64 R80, [R1+0x128] ;  /* 0x0001280001507983 */ /* 0x000ee20000300a00 */
[----:B-1----:R-:W-:-:S05]  /*26b00*/  MOV R0, R83 ;  /* 0x0000005300007202 */ /* 0x002fca0000000f00 */
[----:B------:R1:W-:Y:S04]  /*26b10*/  STL [R1+0x98], R0 ;  /* 0x0000980001007387 */ /* 0x0003e80000100800 */
[----:B------:R-:W-:Y:S04]  /*26b20*/  STL [R1+0xa4], R84 ;  /* 0x0000a45401007387 */ /* 0x000fe80000100800 */
[----:B----4-:R-:W4:Y:S01]  /*26b30*/  LDL.LU.64 R82, [R1+0x138] ;  /* 0x0001380001527983 */ /* 0x010f220000300a00 */
[----:B-1----:R-:W-:-:S05]  /*26b40*/  IMAD.MOV.U32 R0, RZ, RZ, R85 ;  /* 0x000000ffff007224 */ /* 0x002fca00078e0055 */
[----:B------:R1:W-:Y:S04]  /*26b50*/  STL [R1+0xa0], R0 ;  /* 0x0000a00001007387 */ /* 0x0003e80000100800 */
[----:B------:R-:W-:Y:S01]  /*26b60*/  STL [R1+0xac], R86 ;  /* 0x0000ac5601007387 */ /* 0x000fe20000100800 */
[----:B-1----:R-:W-:-:S05]  /*26b70*/  MOV R0, R87 ;  /* 0x0000005700007202 */ /* 0x002fca0000000f00 */
[----:B------:R1:W-:Y:S04]  /*26b80*/  STL [R1+0xa8], R0 ;  /* 0x0000a80001007387 */ /* 0x0003e80000100800 */
[----:B------:R1:W-:Y:S02]  /*26b90*/  STL [R1+0xb4], R28 ;  /* 0x0000b41c01007387 */ /* 0x0003e40000100800 */
[----:B-1----:R-:W-:Y:S02]  /*26ba0*/  IMAD.MOV.U32 R0, RZ, RZ, R29 ;  /* 0x000000ffff007224 */ /* 0x002fe400078e001d */
[----:B------:R-:W4:Y:S04]  /*26bb0*/  LDL.LU.64 R28, [R1+0x148] ;  /* 0x00014800011c7983 */ /* 0x000f280000300a00 */
[----:B------:R1:W-:Y:S04]  /*26bc0*/  STL [R1+0xb0], R0 ;  /* 0x0000b00001007387 */ /* 0x0003e80000100800 */
[----:B--2---:R2:W-:Y:S01]  /*26bd0*/  STL [R1+0xbc], R30 ;  /* 0x0000bc1e01007387 */ /* 0x0045e20000100800 */
[----:B-1----:R-:W-:-:S03]  /*26be0*/  MOV R0, R31 ;  /* 0x0000001f00007202 */ /* 0x002fc60000000f00 */
[----:B--2---:R-:W2:Y:S04]  /*26bf0*/  LDL.LU.64 R30, [R1+0x250] ;  /* 0x00025000011e7983 */ /* 0x004ea80000300a00 */
[----:B------:R5:W-:Y:S04]  /*26c00*/  STL [R1+0xb8], R0 ;  /* 0x0000b80001007387 */ /* 0x000be80000100800 */
[----:B------:R-:W2:Y:S01]  /*26c10*/  LDL.LU.64 R84, [R1+0x170] ;  /* 0x0001700001547983 */ /* 0x000ea20000300a00 */
[----:B-----5:R-:W-:-:S03]  /*26c20*/  IMAD.MOV.U32 R0, RZ, RZ, R25 ;  /* 0x000000ffff007224 */ /* 0x020fc600078e0019 */
[----:B------:R1:W-:Y:S04]  /*26c30*/  STL [R1+0xc4], R24 ;  /* 0x0000c41801007387 */ /* 0x0003e80000100800 */
[----:B-1----:R-:W5:Y:S04]  /*26c40*/  LDL.LU.64 R24, [R1+0x178] ;  /* 0x0001780001187983 */ /* 0x002f680000300a00 */
[----:B------:R1:W-:Y:S04]  /*26c50*/  STL [R1+0xc0], R0 ;  /* 0x0000c00001007387 */ /* 0x0003e80000100800 */
[----:B------:R-:W-:Y:S01]  /*26c60*/  STL [R1+0xcc], R26 ;  /* 0x0000cc1a01007387 */ /* 0x000fe20000100800 */
[----:B-1----:R-:W-:-:S05]  /*26c70*/  MOV R0, R27 ;  /* 0x0000001b00007202 */ /* 0x002fca0000000f00 */
[----:B------:R3:W-:Y:S04]  /*26c80*/  STL [R1+0xc8], R0 ;  /* 0x0000c80001007387 */ /* 0x0007e80000100800 */
[----:B------:R-:W5:Y:S01]  /*26c90*/  LDL.LU.64 R86, [R1+0x188] ;  /* 0x0001880001567983 */ /* 0x000f620000300a00 */
[----:B---3--:R-:W-:-:S03]  /*26ca0*/  IMAD.MOV.U32 R0, RZ, RZ, R33 ;  /* 0x000000ffff007224 */ /* 0x008fc600078e0021 */
[----:B------:R1:W-:Y:S04]  /*26cb0*/  STL [R1+0xd4], R32 ;  /* 0x0000d42001007387 */ /* 0x0003e80000100800 */
[----:B------:R-:W-:Y:S04]  /*26cc0*/  STL [R1+0xdc], R80 ;  /* 0x0000dc5001007387 */ /* 0x000fe80000100800 */
[----:B------:R3:W-:Y:S04]  /*26cd0*/  STL [R1+0xd0], R0 ;  /* 0x0000d00001007387 */ /* 0x0007e80000100800 */
[----:B-1----:R-:W5:Y:S04]  /*26ce0*/  LDL.LU.64 R32, [R1+0x278] ;  /* 0x0002780001207983 */ /* 0x002f680000300a00 */
[----:B------:R-:W5:Y:S01]  /*26cf0*/  LDL.LU.64 R26, [R1+0x198] ;  /* 0x00019800011a7983 */ /* 0x000f620000300a00 */
[----:B---3--:R-:W-:-:S03]  /*26d00*/  MOV R0, R81 ;  /* 0x0000005100007202 */ /* 0x008fc60000000f00 */
[----:B----4-:R-:W-:Y:S04]  /*26d10*/  STL [R1+0xe4], R82 ;  /* 0x0000e45201007387 */ /* 0x010fe80000100800 */
[----:B------:R1:W-:Y:S04]  /*26d20*/  STL [R1+0xd8], R0 ;  /* 0x0000d80001007387 */ /* 0x0003e80000100800 */
[----:B------:R-:W3:Y:S01]  /*26d30*/  LDL.LU.64 R80, [R1+0x1b0] ;  /* 0x0001b00001507983 */ /* 0x000ee20000300a00 */
[----:B-1----:R-:W-:-:S05]  /*26d40*/  IMAD.MOV.U32 R0, RZ, RZ, R83 ;  /* 0x000000ffff007224 */ /* 0x002fca00078e0053 */
[----:B------:R1:W-:Y:S04]  /*26d50*/  STL [R1+0xe0], R0 ;  /* 0x0000e00001007387 */ /* 0x0003e80000100800 */
[----:B------:R4:W-:Y:S01]  /*26d60*/  STL [R1+0xec], R28 ;  /* 0x0000ec1c01007387 */ /* 0x0009e20000100800 */
[----:B-1----:R-:W-:-:S05]  /*26d70*/  MOV R0, R29 ;  /* 0x0000001d00007202 */ /* 0x002fca0000000f00 */
[----:B------:R2:W-:Y:S04]  /*26d80*/  STL [R1+0xe8], R0 ;  /* 0x0000e80001007387 */ /* 0x0005e80000100800 */
[----:B----4-:R-:W4:Y:S01]  /*26d90*/  LDL.LU.64 R28, [R1+0x1b8] ;  /* 0x0001b800011c7983 */ /* 0x010f220000300a00 */
[----:B--2---:R-:W-:-:S03]  /*26da0*/  IMAD.MOV.U32 R0, RZ, RZ, R31 ;  /* 0x000000ffff007224 */ /* 0x004fc600078e001f */
[----:B------:R1:W-:Y:S04]  /*26db0*/  STL [R1+0xf4], R30 ;  /* 0x0000f41e01007387 */ /* 0x0003e80000100800 */
[----:B------:R2:W-:Y:S04]  /*26dc0*/  STL [R1+0xf0], R0 ;  /* 0x0000f00001007387 */ /* 0x0005e80000100800 */
[----:B------:R-:W-:Y:S04]  /*26dd0*/  STL [R1+0xfc], R84 ;  /* 0x0000fc5401007387 */ /* 0x000fe80000100800 */
[----:B-1----:R-:W4:Y:S04]  /*26de0*/  LDL.LU.64 R30, [R1+0x2a8] ;  /* 0x0002a800011e7983 */ /* 0x002f280000300a00 */
[----:B------:R-:W4:Y:S01]  /*26df0*/  LDL.LU.64 R82, [R1+0x1c8] ;  /* 0x0001c80001527983 */ /* 0x000f220000300a00 */
[----:B--2---:R-:W-:-:S03]  /*26e00*/  MOV R0, R85 ;  /* 0x0000005500007202 */ /* 0x004fc60000000f00 */
[----:B-----5:R-:W-:Y:S04]  /*26e10*/  STL [R1+0x104], R24 ;  /* 0x0001041801007387 */ /* 0x020fe80000100800 */
[----:B------:R1:W-:Y:S02]  /*26e20*/  STL [R1+0xf8], R0 ;  /* 0x0000f80001007387 */ /* 0x0003e40000100800 */
[----:B-1----:R-:W-:Y:S02]  /*26e30*/  IMAD.MOV.U32 R0, RZ, RZ, R25 ;  /* 0x000000ffff007224 */ /* 0x002fe400078e0019 */
[----:B------:R-:W-:Y:S04]  /*26e40*/  STL [R1+0x10c], R86 ;  /* 0x00010c5601007387 */ /* 0x000fe80000100800 */
[----:B------:R1:W-:Y:S04]  /*26e50*/  STL [R1+0x100], R0 ;  /* 0x0001000001007387 */ /* 0x0003e80000100800 */
[----:B------:R-:W2:Y:S01]  /*26e60*/  LDL.LU.64 R24, [R1+0x1d0] ;  /* 0x0001d00001187983 */ /* 0x000ea20000300a00 */
[----:B-1----:R-:W-:-:S05]  /*26e70*/  MOV R0, R87 ;  /* 0x0000005700007202 */ /* 0x002fca0000000f00 */
[----:B------:R1:W-:Y:S04]  /*26e80*/  STL [R1+0x108], R0 ;  /* 0x0001080001007387 */ /* 0x0003e80000100800 */
[----:B------:R5:W-:Y:S04]  /*26e90*/  STL [R1+0x114], R32 ;  /* 0x0001142001007387 */ /* 0x000be80000100800 */
[----:B------:R-:W2:Y:S01]  /*26ea0*/  LDL.LU.64 R84, [R1+0x1e0] ;  /* 0x0001e00001547983 */ /* 0x000ea20000300a00 */
[----:B-1----:R-:W-:-:S05]  /*26eb0*/  IMAD.MOV.U32 R0, RZ, RZ, R33 ;  /* 0x000000ffff007224 */ /* 0x002fca00078e0021 */
[----:B------:R1:W-:Y:S04]  /*26ec0*/  STL [R1+0x110], R0 ;  /* 0x0001100001007387 */ /* 0x0003e80000100800 */
[----:B------:R3:W-:Y:S04]  /*26ed0*/  STL [R1+0x11c], R26 ;  /* 0x00011c1a01007387 */ /* 0x0007e80000100800 */
[----:B-----5:R-:W5:Y:S01]  /*26ee0*/  LDL.LU.64 R32, [R1+0x2d0] ;  /* 0x0002d00001207983 */ /* 0x020f620000300a00 */
[----:B-1----:R-:W-:-:S03]  /*26ef0*/  MOV R0, R27 ;  /* 0x0000001b00007202 */ /* 0x002fc60000000f00 */
[----:B------:R-:W5:Y:S04]  /*26f00*/  LDL.LU.64 R86, [R1+0x1f0] ;  /* 0x0001f00001567983 */ /* 0x000f680000300a00 */
[----:B---3--:R-:W-:Y:S04]  /*26f10*/  STL [R1+0x124], R80 ;  /* 0x0001245001007387 */ /* 0x008fe80000100800 */
[----:B------:R1:W-:Y:S04]  /*26f20*/  STL [R1+0x118], R0 ;  /* 0x0001180001007387 */ /* 0x0003e80000100800 */
[----:B------:R-:W3:Y:S01]  /*26f30*/  LDL.LU.64 R26, [R1+0x1f8] ;  /* 0x0001f800011a7983 */ /* 0x000ee20000300a00 */
[----:B-1----:R-:W-:-:S03]  /*26f40*/  IMAD.MOV.U32 R0, RZ, RZ, R81 ;  /* 0x000000ffff007224 */ /* 0x002fc600078e0051 */
[----:B----4-:R-:W-:Y:S04]  /*26f50*/  STL [R1+0x12c], R28 ;  /* 0x00012c1c01007387 */ /* 0x010fe80000100800 */
[----:B------:R1:W-:Y:S02]  /*26f60*/  STL [R1+0x120], R0 ;  /* 0x0001200001007387 */ /* 0x0003e40000100800 */
[----:B-1----:R-:W-:Y:S02]  /*26f70*/  MOV R0, R29 ;  /* 0x0000001d00007202 */ /* 0x002fe40000000f00 */
[----:B------:R-:W4:Y:S04]  /*26f80*/  LDL.LU.64 R28, [R1+0x208] ;  /* 0x00020800011c7983 */ /* 0x000f280000300a00 */
[----:B------:R1:W-:Y:S02]  /*26f90*/  STL [R1+0x128], R0 ;  /* 0x0001280001007387 */ /* 0x0003e40000100800 */
[----:B-1----:R-:W-:-:S02]  /*26fa0*/  IMAD.MOV.U32 R0, RZ, RZ, R31 ;  /* 0x000000ffff007224 */ /* 0x002fc400078e001f */
[----:B------:R1:W-:Y:S04]  /*26fb0*/  STL [R1+0x134], R30 ;  /* 0x0001341e01007387 */ /* 0x0003e80000100800 */
[----:B------:R-:W-:Y:S04]  /*26fc0*/  STL [R1+0x13c], R82 ;  /* 0x00013c5201007387 */ /* 0x000fe80000100800 */
[----:B------:R1:W-:Y:S04]  /*26fd0*/  STL [R1+0x130], R0 ;  /* 0x0001300001007387 */ /* 0x0003e80000100800 */
[----:B-1----:R-:W4:Y:S04]  /*26fe0*/  LDL.LU.64 R30, [R1+0x380] ;  /* 0x00038000011e7983 */ /* 0x002f280000300a00 */
[----:B------:R-:W4:Y:S01]  /*26ff0*/  LDL.LU.64 R80, [R1+0x218] ;  /* 0x0002180001507983 */ /* 0x000f220000300a00 */
[----:B------:R-:W-:-:S05]  /*27000*/  MOV R0, R83 ;  /* 0x0000005300007202 */ /* 0x000fca0000000f00 */
[----:B------:R2:W-:Y:S02]  /*27010*/  STL [R1+0x138], R0 ;  /* 0x0001380001007387 */ /* 0x0005e40000100800 */
[----:B--2---:R-:W-:Y:S02]  /*27020*/  IMAD.MOV.U32 R0, RZ, RZ, R25 ;  /* 0x000000ffff007224 */ /* 0x004fe400078e0019 */
[----:B------:R1:W-:Y:S04]  /*27030*/  STL [R1+0x144], R24 ;  /* 0x0001441801007387 */ /* 0x0003e80000100800 */
[----:B-1----:R-:W2:Y:S04]  /*27040*/  LDL.LU.64 R24, [R1+0x220] ;  /* 0x0002200001187983 */ /* 0x002ea80000300a00 */
[----:B------:R1:W-:Y:S04]  /*27050*/  STL [R1+0x140], R0 ;  /* 0x0001400001007387 */ /* 0x0003e80000100800 */
[----:B------:R-:W-:Y:S01]  /*27060*/  STL [R1+0x14c], R84 ;  /* 0x00014c5401007387 */ /* 0x000fe20000100800 */
[----:B-1----:R-:W-:-:S05]  /*27070*/  MOV R0, R85 ;  /* 0x0000005500007202 */ /* 0x002fca0000000f00 */
[----:B------:R1:W-:Y:S04]  /*27080*/  STL [R1+0x148], R0 ;  /* 0x0001480001007387 */ /* 0x0003e80000100800 */
[----:B-----5:R5:W-:Y:S01]  /*27090*/  STL [R1+0x154], R32 ;  /* 0x0001542001007387 */ /* 0x020be20000100800 */
[----:B-1----:R-:W-:-:S03]  /*270a0*/  IMAD.MOV.U32 R0, RZ, RZ, R33 ;  /* 0x000000ffff007224 */ /* 0x002fc600078e0021 */
[----:B-----5:R-:W5:Y:S04]  /*270b0*/  LDL.LU.64 R32, [R1+0x228] ;  /* 0x0002280001207983 */ /* 0x020f680000300a00 */
[----:B------:R1:W-:Y:S04]  /*270c0*/  STL [R1+0x150], R0 ;  /* 0x0001500001007387 */ /* 0x0003e80000100800 */
[----:B------:R-:W-:Y:S04]  /*270d0*/  STL [R1+0x15c], R86 ;  /* 0x00015c5601007387 */ /* 0x000fe80000100800 */
[----:B------:R-:W5:Y:S01]  /*270e0*/  LDL.LU.64 R82, [R1+0x3b8] ;  /* 0x0003b80001527983 */ /* 0x000f620000300a00 */
[----:B-1----:R-:W-:-:S05]  /*270f0*/  MOV R0, R87 ;  /* 0x0000005700007202 */ /* 0x002fca0000000f00 */
[----:B------:R1:W-:Y:S04]  /*27100*/  STL [R1+0x158], R0 ;  /* 0x0001580001007387 */ /* 0x0003e80000100800 */
[----:B---3--:R3:W-:Y:S04]  /*27110*/  STL [R1+0x164], R26 ;  /* 0x0001641a01007387 */ /* 0x0087e80000100800 */
[----:B------:R-:W5:Y:S01]  /*27120*/  LDL.LU.64 R84, [R1+0x238] ;  /* 0x0002380001547983 */ /* 0x000f620000300a00 */
[----:B-1----:R-:W-:-:S03]  /*27130*/  IMAD.MOV.U32 R0, RZ, RZ, R27 ;  /* 0x000000ffff007224 */ /* 0x002fc600078e001b */
[----:B----4-:R-:W-:Y:S04]  /*27140*/  STL [R1+0x16c], R28 ;  /* 0x00016c1c01007387 */ /* 0x010fe80000100800 */
[----:B------:R1:W-:Y:S04]  /*27150*/  STL [R1+0x160], R0 ;  /* 0x0001600001007387 */ /* 0x0003e80000100800 */
[----:B---3--:R-:W3:Y:S01]  /*27160*/  LDL.LU.64 R26, [R1+0x240] ;  /* 0x00024000011a7983 */ /* 0x008ee20000300a00 */
[----:B-1----:R-:W-:-:S05]  /*27170*/  MOV R0, R29 ;  /* 0x0000001d00007202 */ /* 0x002fca0000000f00 */
[----:B------:R1:W-:Y:S04]  /*27180*/  STL [R1+0x168], R0 ;  /* 0x0001680001007387 */ /* 0x0003e80000100800 */
[----:B------:R-:W4:Y:S01]  /*27190*/  LDL.LU.64 R86, [R1+0x248] ;  /* 0x0002480001567983 */ /* 0x000f220000300a00 */
[----:B-1----:R-:W-:-:S03]  /*271a0*/  IMAD.MOV.U32 R0, RZ, RZ, R31 ;  /* 0x000000ffff007224 */ /* 0x002fc600078e001f */
[----:B------:R1:W-:Y:S04]  /*271b0*/  STL [R1+0x174], R30 ;  /* 0x0001741e01007387 */ /* 0x0003e80000100800 */
[----:B------:R-:W-:Y:S04]  /*271c0*/  STL [R1+0x17c], R80 ;  /* 0x00017c5001007387 */ /* 0x000fe80000100800 */
[----:B------:R1:W-:Y:S04]  /*271d0*/  STL [R1+0x170], R0 ;  /* 0x0001700001007387 */ /* 0x0003e80000100800 */
[----:B------:R-:W4:Y:S04]  /*271e0*/  LDL.LU.64 R28, [R1+0x400] ;  /* 0x00040000011c7983 */ /* 0x000f280000300a00 */
[----:B-1----:R-:W4:Y:S01]  /*271f0*/  LDL.LU.64 R30, [R1+0x258] ;  /* 0x00025800011e7983 */ /* 0x002f220000300a00 */
[----:B------:R-:W-:-:S03]  /*27200*/  MOV R0, R81 ;  /* 0x0000005100007202 */ /* 0x000fc60000000f00 */
[----:B--2---:R-:W-:Y:S04]  /*27210*/  STL [R1+0x184], R24 ;  /* 0x0001841801007387 */ /* 0x004fe80000100800 */
[----:B------:R1:W-:Y:S02]  /*27220*/  STL [R1+0x178], R0 ;  /* 0x0001780001007387 */ /* 0x0003e40000100800 */
[----:B-1----:R-:W-:Y:S02]  /*27230*/  IMAD.MOV.U32 R0, RZ, RZ, R25 ;  /* 0x000000ffff007224 */ /* 0x002fe400078e0019 */
[----:B------:R-:W2:Y:S04]  /*27240*/  LDL.LU.64 R24, [R1+0x268] ;  /* 0x0002680001187983 */ /* 0x000ea80000300a00 */
[----:B------:R5:W-:Y:S02]  /*27250*/  STL [R1+0x180], R0 ;  /* 0x0001800001007387 */ /* 0x000be40000100800 */
[----:B-----5:R-:W-:-:S02]  /*27260*/  MOV R0, R33 ;  /* 0x0000002100007202 */ /* 0x020fc40000000f00 */
[----:B------:R1:W-:Y:S04]  /*27270*/  STL [R1+0x18c], R32 ;  /* 0x00018c2001007387 */ /* 0x0003e80000100800 */
[----:B------:R5:W-:Y:S04]  /*27280*/  STL [R1+0x188], R0 ;  /* 0x0001880001007387 */ /* 0x000be80000100800 */
[----:B-1----:R-:W2:Y:S01]  /*27290*/  LDL.LU.64 R32, [R1+0x260] ;  /* 0x0002600001207983 */ /* 0x002ea20000300a00 */
[----:B-----5:R-:W-:-:S03]  /*272a0*/  IMAD.MOV.U32 R0, RZ, RZ, R83 ;  /* 0x000000ffff007224 */ /* 0x020fc600078e0053 */
[----:B------:R-:W-:Y:S04]  /*272b0*/  STL [R1+0x194], R82 ;  /* 0x0001945201007387 */ /* 0x000fe80000100800 */
[----:B------:R1:W-:Y:S04]  /*272c0*/  STL [R1+0x190], R0 ;  /* 0x0001900001007387 */ /* 0x0003e80000100800 */
[----:B------:R-:W-:Y:S04]  /*272d0*/  STL [R1+0x19c], R84 ;  /* 0x00019c5401007387 */ /* 0x000fe80000100800 */
[----:B------:R-:W5:Y:S01]  /*272e0*/  LDL.LU.64 R80, [R1+0x408] ;  /* 0x0004080001507983 */ /* 0x000f620000300a00 */
[----:B-1----:R-:W-:-:S03]  /*272f0*/  MOV R0, R85 ;  /* 0x0000005500007202 */ /* 0x002fc60000000f00 */
[----:B------:R-:W5:Y:S04]  /*27300*/  LDL.LU.64 R82, [R1+0x210] ;  /* 0x0002100001527983 */ /* 0x000f680000300a00 */
[----:B------:R1:W-:Y:S04]  /*27310*/  STL [R1+0x198], R0 ;  /* 0x0001980001007387 */ /* 0x0003e80000100800 */
[----:B---3--:R3:W-:Y:S01]  /*27320*/  STL [R1+0x1a4], R26 ;  /* 0x0001a41a01007387 */ /* 0x0087e20000100800 */
[----:B-1----:R-:W-:-:S05]  /*27330*/  IMAD.MOV.U32 R0, RZ, RZ, R27 ;  /* 0x000000ffff007224 */ /* 0x002fca00078e001b */
[----:B------:R1:W-:Y:S04]  /*27340*/  STL [R1+0x1a0], R0 ;  /* 0x0001a00001007387 */ /* 0x0003e80000100800 */
[----:B----4-:R-:W-:Y:S04]  /*27350*/  STL [R1+0x1ac], R86 ;  /* 0x0001ac5601007387 */ /* 0x010fe80000100800 */
[----:B---3--:R-:W3:Y:S01]  /*27360*/  LDL.LU.64 R26, [R1+0x1e8] ;  /* 0x0001e800011a7983 */ /* 0x008ee20000300a00 */
[----:B-1----:R-:W-:-:S05]  /*27370*/  MOV R0, R87 ;  /* 0x0000005700007202 */ /* 0x002fca0000000f00 */
[----:B------:R1:W-:Y:S04]  /*27380*/  STL [R1+0x1a8], R0 ;  /* 0x0001a80001007387 */ /* 0x0003e80000100800 */
[----:B------:R4:W-:Y:S01]  /*27390*/  STL [R1+0x1b4], R28 ;  /* 0x0001b41c01007387 */ /* 0x0009e20000100800 */
[----:B-1----:R-:W-:-:S03]  /*273a0*/  IMAD.MOV.U32 R0, RZ, RZ, R29 ;  /* 0x000000ffff007224 */ /* 0x002fc600078e001d */
[----:B------:R-:W3:Y:S04]  /*273b0*/  LDL.LU.64 R84, [R1+0x270] ;  /* 0x0002700001547983 */ /* 0x000ee80000300a00 */
[----:B------:R1:W-:Y:S04]  /*273c0*/  STL [R1+0x1b0], R0 ;  /* 0x0001b00001007387 */ /* 0x0003e80000100800 */
[----:B------:R2:W-:Y:S04]  /*273d0*/  STL [R1+0x1bc], R30 ;  /* 0x0001bc1e01007387 */ /* 0x0005e80000100800 */
[----:B----4-:R-:W4:Y:S04]  /*273e0*/  LDL.LU.64 R28, [R1+0x430] ;  /* 0x00043000011c7983 */ /* 0x010f280000300a00 */
[----:B------:R-:W4:Y:S01]  /*273f0*/  LDL.LU.64 R86, [R1+0x280] ;  /* 0x0002800001567983 */ /* 0x000f220000300a00 */
[----:B-1----:R-:W-:-:S03]  /*27400*/  MOV R0, R31 ;  /* 0x0000001f00007202 */ /* 0x002fc60000000f00 */
[----:B--2---:R-:W-:Y:S04]  /*27410*/  STL [R1+0x1c4], R24 ;  /* 0x0001c41801007387 */ /* 0x004fe80000100800 */
[----:B------:R1:W-:Y:S04]  /*27420*/  STL [R1+0x1b8], R0 ;  /* 0x0001b80001007387 */ /* 0x0003e80000100800 */
[----:B------:R-:W2:Y:S01]  /*27430*/  LDL.LU.64 R30, [R1+0x288] ;  /* 0x00028800011e7983 */ /* 0x000ea20000300a00 */
[----:B-1----:R-:W-:-:S03]  /*27440*/  IMAD.MOV.U32 R0, RZ, RZ, R25 ;  /* 0x000000ffff007224 */ /* 0x002fc600078e0019 */
[----:B------:R-:W-:Y:S04]  /*27450*/  STL [R1+0x1cc], R32 ;  /* 0x0001cc2001007387 */ /* 0x000fe80000100800 */
[----:B------:R1:W-:Y:S02]  /*27460*/  STL [R1+0x1c0], R0 ;  /* 0x0001c00001007387 */ /* 0x0003e40000100800 */
[----:B-1----:R-:W-:Y:S02]  /*27470*/  MOV R0, R33 ;  /* 0x0000002100007202 */ /* 0x002fe40000000f00 */
[----:B------:R-:W2:Y:S04]  /*27480*/  LDL.LU.64 R32, [R1+0x290] ;  /* 0x0002900001207983 */ /* 0x000ea80000300a00 */
[----:B------:R1:W-:Y:S04]  /*27490*/  STL [R1+0x1c8], R0 ;  /* 0x0001c80001007387 */ /* 0x0003e80000100800 */
[----:B-----5:R5:W-:Y:S04]  /*274a0*/  STL [R1+0x1d4], R80 ;  /* 0x0001d45001007387 */ /* 0x020be80000100800 */
[----:B------:R-:W2:Y:S01]  /*274b0*/  LDL.LU.64 R24, [R1+0x458] ;  /* 0x0004580001187983 */ /* 0x000ea20000300a00 */
[----:B-1----:R-:W-:-:S03]  /*274c0*/  IMAD.MOV.U32 R0, RZ, RZ, R81 ;  /* 0x000000ffff007224 */ /* 0x002fc600078e0051 */
[----:B------:R-:W-:Y:S04]  /*274d0*/  STL [R1+0x1dc], R82 ;  /* 0x0001dc5201007387 */ /* 0x000fe80000100800 */
[----:B------:R1:W-:Y:S04]  /*274e0*/  STL [R1+0x1d0], R0 ;  /* 0x0001d00001007387 */ /* 0x0003e80000100800 */
[----:B-----5:R-:W5:Y:S01]  /*274f0*/  LDL.LU.64 R80, [R1+0x298] ;  /* 0x0002980001507983 */ /* 0x020f620000300a00 */
[----:B-1----:R-:W-:-:S05]  /*27500*/  MOV R0, R83 ;  /* 0x0000005300007202 */ /* 0x002fca0000000f00 */
[----:B------:R1:W-:Y:S04]  /*27510*/  STL [R1+0x1d8], R0 ;  /* 0x0001d80001007387 */ /* 0x0003e80000100800 */
[----:B---3--:R3:W-:Y:S01]  /*27520*/  STL [R1+0x1e4], R26 ;  /* 0x0001e41a01007387 */ /* 0x0087e20000100800 */
[----:B-1----:R-:W-:-:S03]  /*27530*/  IMAD.MOV.U32 R0, RZ, RZ, R27 ;  /* 0x000000ffff007224 */ /* 0x002fc600078e001b */
[----:B---3--:R-:W3:Y:S04]  /*27540*/  LDL.LU.64 R26, [R1+0x2a0] ;  /* 0x0002a000011a7983 */ /* 0x008ee80000300a00 */
[----:B------:R1:W-:Y:S02]  /*27550*/  STL [R1+0x1e0], R0 ;  /* 0x0001e00001007387 */ /* 0x0003e40000100800 */
[----:B-1----:R-:W-:Y:S02]  /*27560*/  MOV R0, R85 ;  /* 0x0000005500007202 */ /* 0x002fe40000000f00 */
[----:B------:R-:W-:Y:S04]  /*27570*/  STL [R1+0x1ec], R84 ;  /* 0x0001ec5401007387 */ /* 0x000fe80000100800 */
[----:B------:R1:W-:Y:S04]  /*27580*/  STL [R1+0x1e8], R0 ;  /* 0x0001e80001007387 */ /* 0x0003e80000100800 */
[----:B----4-:R4:W-:Y:S01]  /*27590*/  STL [R1+0x1f4], R28 ;  /* 0x0001f41c01007387 */ /* 0x0109e20000100800 */
[----:B-1----:R-:W-:-:S03]  /*275a0*/  IMAD.MOV.U32 R0, RZ, RZ, R29 ;  /* 0x000000ffff007224 */ /* 0x002fc600078e001d */
[----:B------:R-:W3:Y:S04]  /*275b0*/  LDL.LU.64 R82, [R1+0x2b0] ;  /* 0x0002b00001527983 */ /* 0x000ee80000300a00 */
[----:B------:R1:W-:Y:S04]  /*275c0*/  STL [R1+0x1f0], R0 ;  /* 0x0001f00001007387 */ /* 0x0003e80000100800 */
[----:B------:R2:W-:Y:S04]  /*275d0*/  STL [R1+0x1fc], R86 ;  /* 0x0001fc5601007387 */ /* 0x0005e80000100800 */
[----:B----4-:R-:W4:Y:S01]  /*275e0*/  LDL.LU.64 R28, [R1+0x478] ;  /* 0x00047800011c7983 */ /* 0x010f220000300a00 */
[----:B-1----:R-:W-:-:S03]  /*275f0*/  MOV R0, R87 ;  /* 0x0000005700007202 */ /* 0x002fc60000000f00 */
[----:B--2---:R-:W-:Y:S04]  /*27600*/  STL [R1+0x204], R30 ;  /* 0x0002041e01007387 */ /* 0x004fe80000100800 */
[----:B------:R1:W-:Y:S04]  /*27610*/  STL [R1+0x1f8], R0 ;  /* 0x0001f80001007387 */ /* 0x0003e80000100800 */
[----:B------:R-:W2:Y:S01]  /*27620*/  LDL.LU.64 R86, [R1+0x2b8] ;  /* 0x0002b80001567983 */ /* 0x000ea20000300a00 */
[----:B-1----:R-:W-:-:S05]  /*27630*/  IMAD.MOV.U32 R0, RZ, RZ, R31 ;  /* 0x000000ffff007224 */ /* 0x002fca00078e001f */
[----:B------:R1:W-:Y:S04]  /*27640*/  STL [R1+0x200], R0 ;  /* 0x0002000001007387 */ /* 0x0003e80000100800 */
[----:B------:R1:W-:Y:S04]  /*27650*/  STL [R1+0x20c], R32 ;  /* 0x00020c2001007387 */ /* 0x0003e80000100800 */
[----:B------:R-:W2:Y:S01]  /*27660*/  LDL.LU.64 R30, [R1+0x2c0] ;  /* 0x0002c000011e7983 */ /* 0x000ea20000300a00 */
[----:B-1----:R-:W-:-:S05]  /*27670*/  MOV R0, R33 ;  /* 0x0000002100007202 */ /* 0x002fca0000000f00 */
[----:B------:R1:W-:Y:S01]  /*27680*/  STL [R1+0x208], R0 ;  /* 0x0002080001007387 */ /* 0x0003e20000100800 */
[----:B------:R-:W-:Y:S01]  /*27690*/  IMAD.MOV.U32 R32, RZ, RZ, R34 ;  /* 0x000000ffff207224 */ /* 0x000fe200078e0022 */
[----:B------:R-:W-:Y:S02]  /*276a0*/  MOV R33, R35 ;  /* 0x0000002300217202 */ /* 0x000fe40000000f00 */
[----:B------:R5:W-:Y:S04]  /*276b0*/  STL [R1+0x214], R24 ;  /* 0x0002141801007387 */ /* 0x000be80000100800 */
[----:B------:R-:W2:Y:S01]  /*276c0*/  LDL.LU.64 R34, [R1+0x2c8] ;  /* 0x0002c80001227983 */ /* 0x000ea20000300a00 */
[----:B-1----:R-:W-:-:S05]  /*276d0*/  IMAD.MOV.U32 R0, RZ, RZ, R25 ;  /* 0x000000ffff007224 */ /* 0x002fca00078e0019 */
[----:B------:R1:W-:Y:S04]  /*276e0*/  STL [R1+0x210], R0 ;  /* 0x0002100001007387 */ /* 0x0003e80000100800 */
[----:B-----5:R-:W-:Y:S04]  /*276f0*/  STL [R1+0x21c], R80 ;  /* 0x00021c5001007387 */ /* 0x020fe80000100800 */
[----:B------:R-:W5:Y:S01]  /*27700*/  LDL.LU.64 R24, [R1+0x498] ;  /* 0x0004980001187983 */ /* 0x000f620000300a00 */
[----:B-1----:R-:W-:-:S03]  /*27710*/  MOV R0, R81 ;  /* 0x0000005100007202 */ /* 0x002fc60000000f00 */
[----:B------:R-:W5:Y:S04]  /*27720*/  LDL.LU.64 R84, [R1+0x2d8] ;  /* 0x0002d80001547983 */ /* 0x000f680000300a00 */
[----:B---3--:R-:W-:Y:S04]  /*27730*/  STL [R1+0x224], R26 ;  /* 0x0002241a01007387 */ /* 0x008fe80000100800 */
[----:B------:R1:W-:Y:S02]  /*27740*/  STL [R1+0x218], R0 ;  /* 0x0002180001007387 */ /* 0x0003e40000100800 */
[----:B-1----:R-:W-:-:S02]  /*27750*/  IMAD.MOV.U32 R0, RZ, RZ, R27 ;  /* 0x000000ffff007224 */ /* 0x002fc400078e001b */
[----:B------:R-:W3:Y:S04]  /*27760*/  LDL.LU.64 R26, [R1+0x2e0] ;  /* 0x0002e000011a7983 */ /* 0x000ee80000300a00 */
[----:B------:R1:W-:Y:S02]  /*27770*/  STL [R1+0x220], R0 ;  /* 0x0002200001007387 */ /* 0x0003e40000100800 */
[----:B-1----:R-:W-:Y:S02]  /*27780*/  MOV R0, R83 ;  /* 0x0000005300007202 */ /* 0x002fe40000000f00 */
[----:B------:R-:W-:Y:S04]  /*27790*/  STL [R1+0x22c], R82 ;  /* 0x00022c5201007387 */ /* 0x000fe80000100800 */
[----:B------:R1:W-:Y:S04]  /*277a0*/  STL [R1+0x228], R0 ;  /* 0x0002280001007387 */ /* 0x0003e80000100800 */
[----:B----4-:R4:W-:Y:S01]  /*277b0*/  STL [R1+0x234], R28 ;  /* 0x0002341c01007387 */ /* 0x0109e20000100800 */
[----:B-1----:R-:W-:-:S03]  /*277c0*/  IMAD.MOV.U32 R0, RZ, RZ, R29 ;  /* 0x000000ffff007224 */ /* 0x002fc600078e001d */
[----:B----4-:R-:W4:Y:S04]  /*277d0*/  LDL.LU.64 R28, [R1+0x2e8] ;  /* 0x0002e800011c7983 */ /* 0x010f280000300a00 */
[----:B------:R2:W-:Y:S04]  /*277e0*/  STL [R1+0x230], R0 ;  /* 0x0002300001007387 */ /* 0x0005e80000100800 */
[----:B------:R-:W4:Y:S01]  /*277f0*/  LDL.LU.64 R80, [R1+0x4b0] ;  /* 0x0004b00001507983 */ /* 0x000f220000300a00 */
[----:B--2---:R-:W-:-:S03]  /*27800*/  MOV R0, R87 ;  /* 0x0000005700007202 */ /* 0x004fc60000000f00 */
[----:B------:R1:W-:Y:S04]  /*27810*/  STL [R1+0x23c], R86 ;  /* 0x00023c5601007387 */ /* 0x0003e80000100800 */
[----:B-1----:R-:W2:Y:S04]  /*27820*/  LDL.LU.64 R86, [R1+0x2f0] ;  /* 0x0002f00001567983 */ /* 0x002ea80000300a00 */
[----:B------:R1:W-:Y:S02]  /*27830*/  STL [R1+0x238], R0 ;  /* 0x0002380001007387 */ /* 0x0003e40000100800 */
[----:B-1----:R-:W-:-:S02]  /*27840*/  IMAD.MOV.U32 R0, RZ, RZ, R31 ;  /* 0x000000ffff007224 */ /* 0x002fc400078e001f */
[----:B------:R1:W-:Y:S04]  /*27850*/  STL [R1+0x244], R30 ;  /* 0x0002441e01007387 */ /* 0x0003e80000100800 */
[----:B------:R1:W-:Y:S04]  /*27860*/  STL [R1+0x240], R0 ;  /* 0x0002400001007387 */ /* 0x0003e80000100800 */
[----:B-1----:R-:W2:Y:S01]  /*27870*/  LDL.LU.64 R30, [R1+0x2f8] ;  /* 0x0002f800011e7983 */ /* 0x002ea20000300a00 */
[----:B------:R-:W-:-:S03]  /*27880*/  MOV R0, R35 ;  /* 0x0000002300007202 */ /* 0x000fc60000000f00 */
[----:B------:R1:W-:Y:S04]  /*27890*/  STL [R1+0x24c], R34 ;  /* 0x00024c2201007387 */ /* 0x0003e80000100800 */
[----:B-1----:R-:W2:Y:S04]  /*278a0*/  LDL.LU.64 R34, [R1+0x300] ;  /* 0x0003000001227983 */ /* 0x002ea80000300a00 */
[----:B------:R1:W-:Y:S04]  /*278b0*/  STL [R1+0x248], R0 ;  /* 0x0002480001007387 */ /* 0x0003e80000100800 */
[----:B-----5:R5:W-:Y:S01]  /*278c0*/  STL [R1+0x254], R24 ;  /* 0x0002541801007387 */ /* 0x020be20000100800 */
[----:B-1----:R-:W-:-:S03]  /*278d0*/  IMAD.MOV.U32 R0, RZ, RZ, R25 ;  /* 0x000000ffff007224 */ /* 0x002fc600078e0019 */
[----:B------:R-:W-:Y:S04]  /*278e0*/  STL [R1+0x25c], R84 ;  /* 0x00025c5401007387 */ /* 0x000fe80000100800 */
[----:B------:R1:W-:Y:S04]  /*278f0*/  STL [R1+0x250], R0 ;  /* 0x0002500001007387 */ /* 0x0003e80000100800 */
[----:B-----5:R-:W5:Y:S04]  /*27900*/  LDL.LU.64 R24, [R1+0x4d0] ;  /* 0x0004d00001187983 */ /* 0x020f680000300a00 */
[----:B------:R-:W5:Y:S01]  /*27910*/  LDL.LU.64 R82, [R1+0x308] ;  /* 0x0003080001527983 */ /* 0x000f620000300a00 */
[----:B-1----:R-:W-:-:S03]  /*27920*/  MOV R0, R85 ;  /* 0x0000005500007202 */ /* 0x002fc60000000f00 */
[----:B---3--:R-:W-:Y:S04]  /*27930*/  STL [R1+0x264], R26 ;  /* 0x0002641a01007387 */ /* 0x008fe80000100800 */
[----:B------:R1:W-:Y:S04]  /*27940*/  STL [R1+0x258], R0 ;  /* 0x0002580001007387 */ /* 0x0003e80000100800 */
[----:B------:R-:W3:Y:S01]  /*27950*/  LDL.LU.64 R84, [R1+0x310] ;  /* 0x0003100001547983 */ /* 0x000ee20000300a00 */
[----:B-1----:R-:W-:-:S05]  /*27960*/  IMAD.MOV.U32 R0, RZ, RZ, R27 ;  /* 0x000000ffff007224 */ /* 0x002fca00078e001b */
[----:B------:R4:W-:Y:S02]  /*27970*/  STL [R1+0x260], R0 ;  /* 0x0002600001007387 */ /* 0x0009e40000100800 */
[----:B----4-:R-:W-:Y:S02]  /*27980*/  MOV R0, R29 ;  /* 0x0000001d00007202 */ /* 0x010fe40000000f00 */
[----:B------:R-:W-:Y:S04]  /*27990*/  STL [R1+0x26c], R28 ;  /* 0x00026c1c01007387 */ /* 0x000fe80000100800 */
[----:B------:R1:W-:Y:S04]  /*279a0*/  STL [R1+0x268], R0 ;  /* 0x0002680001007387 */ /* 0x0003e80000100800 */
[----:B------:R-:W-:Y:S04]  /*279b0*/  STL [R1+0x274], R80 ;  /* 0x0002745001007387 */ /* 0x000fe80000100800 */
[----:B------:R-:W4:Y:S01]  /*279c0*/  LDL.LU.64 R26, [R1+0x318] ;  /* 0x00031800011a7983 */ /* 0x000f220000300a00 */
[----:B-1----:R-:W-:-:S03]  /*279d0*/  IMAD.MOV.U32 R0, RZ, RZ, R81 ;  /* 0x000000ffff007224 */ /* 0x002fc600078e0051 */
[----:B------:R-:W4:Y:S04]  /*279e0*/  LDL.LU.64 R28, [R1+0x4f0] ;  /* 0x0004f000011c7983 */ /* 0x000f280000300a00 */
[----:B--2---:R-:W-:Y:S04]  /*279f0*/  STL [R1+0x27c], R86 ;  /* 0x00027c5601007387 */ /* 0x004fe80000100800 */
[----:B------:R1:W-:Y:S02]  /*27a00*/  STL [R1+0x270], R0 ;  /* 0x0002700001007387 */ /* 0x0003e40000100800 */
[----:B-1----:R-:W-:-:S02]  /*27a10*/  MOV R0, R87 ;  /* 0x0000005700007202 */ /* 0x002fc40000000f00 */
[----:B------:R-:W-:Y:S04]  /*27a20*/  STL [R1+0x284], R30 ;  /* 0x0002841e01007387 */ /* 0x000fe80000100800 */
[----:B------:R1:W-:Y:S04]  /*27a30*/  STL [R1+0x278], R0 ;  /* 0x0002780001007387 */ /* 0x0003e80000100800 */
[----:B------:R-:W2:Y:S01]  /*27a40*/  LDL.LU.64 R86, [R1+0x320] ;  /* 0x0003200001567983 */ /* 0x000ea20000300a00 */
[----:B-1----:R-:W-:-:S03]  /*27a50*/  IMAD.MOV.U32 R0, RZ, RZ, R31 ;  /* 0x000000ffff007224 */ /* 0x002fc600078e001f */
[----:B------:R-:W-:Y:S04]  /*27a60*/  STL [R1+0x28c], R34 ;  /* 0x00028c2201007387 */ /* 0x000fe80000100800 */
[----:B------:R1:W-:Y:S04]  /*27a70*/  STL [R1+0x280], R0 ;  /* 0x0002800001007387 */ /* 0x0003e80000100800 */
[----:B------:R-:W2:Y:S01]  /*27a80*/  LDL.LU.64 R30, [R1+0x328] ;  /* 0x00032800011e7983 */ /* 0x000ea20000300a00 */
[----:B-1----:R-:W-:-:S03]  /*27a90*/  MOV R0, R35 ;  /* 0x0000002300007202 */ /* 0x002fc60000000f00 */
[----:B------:R-:W2:Y:S04]  /*27aa0*/  LDL.LU.64 R34, [R1+0x330] ;  /* 0x0003300001227983 */ /* 0x000ea80000300a00 */
        /* <DEDUP_REMOVED lines=9> */
[----:B------:R1:W-:Y:S02]  /*27b40*/  STL [R1+0x298], R0 ;  /* 0x0002980001007387 */ /* 0x0003e40000100800 */
[----:B-1----:R-:W-:Y:S02]  /*27b50*/  IMAD.MOV.U32 R0, RZ, RZ, R85 ;  /* 0x000000ffff007224 */ /* 0x002fe400078e0055 */
[----:B----4-:R-:W-:Y:S04]  /*27b60*/  STL [R1+0x2ac], R26 ;  /* 0x0002ac1a01007387 */ /* 0x010fe80000100800 */
[----:B------:R1:W-:Y:S04]  /*27b70*/  STL [R1+0x2a0], R0 ;  /* 0x0002a00001007387 */ /* 0x0003e80000100800 */
[----:B------:R-:W3:Y:S01]  /*27b80*/  LDL.LU.64 R82, [R1+0x340] ;  /* 0x0003400001527983 */ /* 0x000ee20000300a00 */
[----:B-1----:R-:W-:-:S05]  /*27b90*/  MOV R0, R27 ;  /* 0x0000001b00007202 */ /* 0x002fca0000000f00 */
[----:B------:R1:W-:Y:S04]  /*27ba0*/  STL [R1+0x2a8], R0 ;  /* 0x0002a80001007387 */ /* 0x0003e80000100800 */
[----:B------:R4:W-:Y:S04]  /*27bb0*/  STL [R1+0x2b4], R28 ;  /* 0x0002b41c01007387 */ /* 0x0009e80000100800 */
[----:B------:R-:W3:Y:S01]  /*27bc0*/  LDL.LU.64 R26, [R1+0x348] ;  /* 0x00034800011a7983 */ /* 0x000ee20000300a00 */
[----:B-1----:R-:W-:-:S05]  /*27bd0*/  IMAD.MOV.U32 R0, RZ, RZ, R29 ;  /* 0x000000ffff007224 */ /* 0x002fca00078e001d */
[----:B------:R1:W-:Y:S04]  /*27be0*/  STL [R1+0x2b0], R0 ;  /* 0x0002b00001007387 */ /* 0x0003e80000100800 */
[----:B--2---:R-:W-:Y:S04]  /*27bf0*/  STL [R1+0x2bc], R86 ;  /* 0x0002bc5601007387 */ /* 0x004fe80000100800 */
[----:B----4-:R-:W2:Y:S01]  /*27c00*/  LDL.LU.64 R28, [R1+0x548] ;  /* 0x00054800011c7983 */ /* 0x010ea20000300a00 */
[----:B-1----:R-:W-:-:S03]  /*27c10*/  MOV R0, R87 ;  /* 0x0000005700007202 */ /* 0x002fc60000000f00 */
[----:B------:R-:W4:Y:S04]  /*27c20*/  LDL.LU.64 R84, [R1+0x350] ;  /* 0x0003500001547983 */ /* 0x000f280000300a00 */
[----:B------:R1:W-:Y:S04]  /*27c30*/  STL [R1+0x2b8], R0 ;  /* 0x0002b80001007387 */ /* 0x0003e80000100800 */
[----:B------:R1:W-:Y:S02]  /*27c40*/  STL [R1+0x2c4], R30 ;  /* 0x0002c41e01007387 */ /* 0x0003e40000100800 */
[----:B-1----:R-:W-:-:S02]  /*27c50*/  IMAD.MOV.U32 R0, RZ, RZ, R31 ;  /* 0x000000ffff007224 */ /* 0x002fc400078e001f */
[----:B------:R1:W-:Y:S04]  /*27c60*/  STL [R1+0x2cc], R34 ;  /* 0x0002cc2201007387 */ /* 0x0003e80000100800 */
[----:B------:R1:W-:Y:S04]  /*27c70*/  STL [R1+0x2c0], R0 ;  /* 0x0002c00001007387 */ /* 0x0003e80000100800 */
[----:B------:R-:W4:Y:S01]  /*27c80*/  LDL.LU.64 R30, [R1+0x358] ;  /* 0x00035800011e7983 */ /* 0x000f220000300a00 */
[----:B-1----:R-:W-:Y:S01]  /*27c90*/  IMAD.MOV.U32 R34, RZ, RZ, R38 ;  /* 0x000000ffff227224 */ /* 0x002fe200078e0026 */
[----:B------:R-:W-:-:S02]  /*27ca0*/  MOV R0, R35 ;  /* 0x0000002300007202 */ /* 0x000fc40000000f00 */
[----:B------:R-:W-:Y:S02]  /*27cb0*/  MOV R35, R39 ;  /* 0x0000002700237202 */ /* 0x000fe40000000f00 */
[----:B------:R-:W4:Y:S04]  /*27cc0*/  LDL.LU.64 R38, [R1+0x360] ;  /* 0x0003600001267983 */ /* 0x000f280000300a00 */
[----:B------:R1:W-:Y:S04]  /*27cd0*/  STL [R1+0x2c8], R0 ;  /* 0x0002c80001007387 */ /* 0x0003e80000100800 */
[----:B-----5:R5:W-:Y:S01]  /*27ce0*/  STL [R1+0x2d4], R24 ;  /* 0x0002d41801007387 */ /* 0x020be20000100800 */
[----:B-1----:R-:W-:-:S03]  /*27cf0*/  IMAD.MOV.U32 R0, RZ, RZ, R25 ;  /* 0x000000ffff007224 */ /* 0x002fc600078e0019 */
[----:B------:R-:W-:Y:S04]  /*27d00*/  STL [R1+0x2dc], R80 ;  /* 0x0002dc5001007387 */ /* 0x000fe80000100800 */
[----:B------:R1:W-:Y:S04]  /*27d10*/  STL [R1+0x2d0], R0 ;  /* 0x0002d00001007387 */ /* 0x0003e80000100800 */
[----:B------:R-:W4:Y:S04]  /*27d20*/  LDL.LU.64 R86, [R1+0x560] ;  /* 0x0005600001567983 */ /* 0x000f280000300a00 */
[----:B-----5:R-:W5:Y:S01]  /*27d30*/  LDL.LU.64 R24, [R1+0x368] ;  /* 0x0003680001187983 */ /* 0x020f620000300a00 */
[----:B-1----:R-:W-:-:S05]  /*27d40*/  MOV R0, R81 ;  /* 0x0000005100007202 */ /* 0x002fca0000000f00 */
[----:B------:R3:W-:Y:S02]  /*27d50*/  STL [R1+0x2d8], R0 ;  /* 0x0002d80001007387 */ /* 0x0007e40000100800 */
[----:B---3--:R-:W-:Y:S02]  /*27d60*/  IMAD.MOV.U32 R0, RZ, RZ, R83 ;  /* 0x000000ffff007224 */ /* 0x008fe400078e0053 */
[----:B------:R-:W-:Y:S04]  /*27d70*/  STL [R1+0x2e4], R82 ;  /* 0x0002e45201007387 */ /* 0x000fe80000100800 */
[----:B------:R1:W-:Y:S04]  /*27d80*/  STL [R1+0x2e0], R0 ;  /* 0x0002e00001007387 */ /* 0x0003e80000100800 */
[----:B------:R-:W-:Y:S04]  /*27d90*/  STL [R1+0x2ec], R26 ;  /* 0x0002ec1a01007387 */ /* 0x000fe80000100800 */
[----:B------:R-:W3:Y:S01]  /*27da0*/  LDL.LU.64 R80, [R1+0x370] ;  /* 0x0003700001507983 */ /* 0x000ee20000300a00 */
[----:B-1----:R-:W-:-:S05]  /*27db0*/  MOV R0, R27 ;  /* 0x0000001b00007202 */ /* 0x002fca0000000f00 */
[----:B------:R1:W-:Y:S04]  /*27dc0*/  STL [R1+0x2e8], R0 ;  /* 0x0002e80001007387 */ /* 0x0003e80000100800 */
[----:B--2---:R2:W-:Y:S01]  /*27dd0*/  STL [R1+0x2f4], R28 ;  /* 0x0002f41c01007387 */ /* 0x0045e20000100800 */
[----:B-1----:R-:W-:-:S03]  /*27de0*/  IMAD.MOV.U32 R0, RZ, RZ, R29 ;  /* 0x000000ffff007224 */ /* 0x002fc600078e001d */
[----:B------:R-:W3:Y:S04]  /*27df0*/  LDL.LU.64 R26, [R1+0x378] ;  /* 0x00037800011a7983 */ /* 0x000ee80000300a00 */
[----:B------:R1:W-:Y:S04]  /*27e00*/  STL [R1+0x2f0], R0 ;  /* 0x0002f00001007387 */ /* 0x0003e80000100800 */
[----:B----4-:R-:W-:Y:S04]  /*27e10*/  STL [R1+0x2fc], R84 ;  /* 0x0002fc5401007387 */ /* 0x010fe80000100800 */
[----:B--2---:R-:W2:Y:S01]  /*27e20*/  LDL.LU.64 R28, [R1+0x580] ;  /* 0x00058000011c7983 */ /* 0x004ea20000300a00 */
[----:B-1----:R-:W-:-:S03]  /*27e30*/  MOV R0, R85 ;  /* 0x0000005500007202 */ /* 0x002fc60000000f00 */
[----:B------:R-:W4:Y:S04]  /*27e40*/  LDL.LU.64 R82, [R1+0x388] ;  /* 0x0003880001527983 */ /* 0x000f280000300a00 */
[----:B------:R1:W-:Y:S04]  /*27e50*/  STL [R1+0x2f8], R0 ;  /* 0x0002f80001007387 */ /* 0x0003e80000100800 */
[----:B------:R1:W-:Y:S02]  /*27e60*/  STL [R1+0x304], R30 ;  /* 0x0003041e01007387 */ /* 0x0003e40000100800 */
[----:B-1----:R-:W-:-:S02]  /*27e70*/  IMAD.MOV.U32 R0, RZ, RZ, R31 ;  /* 0x000000ffff007224 */ /* 0x002fc400078e001f */
[----:B------:R-:W-:Y:S04]  /*27e80*/  STL [R1+0x30c], R38 ;  /* 0x00030c2601007387 */ /* 0x000fe80000100800 */
[----:B------:R1:W-:Y:S04]  /*27e90*/  STL [R1+0x300], R0 ;  /* 0x0003000001007387 */ /* 0x0003e80000100800 */
[----:B------:R-:W4:Y:S01]  /*27ea0*/  LDL.LU.64 R30, [R1+0x390] ;  /* 0x00039000011e7983 */ /* 0x000f220000300a00 */
[----:B-1----:R-:W-:-:S03]  /*27eb0*/  MOV R0, R39 ;  /* 0x0000002700007202 */ /* 0x002fc60000000f00 */
[----:B------:R-:W4:Y:S04]  /*27ec0*/  LDL.LU.64 R38, [R1+0x398] ;  /* 0x0003980001267983 */ /* 0x000f280000300a00 */
[----:B------:R1:W-:Y:S04]  /*27ed0*/  STL [R1+0x308], R0 ;  /* 0x0003080001007387 */ /* 0x0003e80000100800 */
[----:B------:R-:W-:Y:S01]  /*27ee0*/  STL [R1+0x314], R86 ;  /* 0x0003145601007387 */ /* 0x000fe20000100800 */
[----:B-1----:R-:W-:-:S05]  /*27ef0*/  IMAD.MOV.U32 R0, RZ, RZ, R87 ;  /* 0x000000ffff007224 */ /* 0x002fca00078e0057 */
[----:B------:R1:W-:Y:S04]  /*27f00*/  STL [R1+0x310], R0 ;  /* 0x0003100001007387 */ /* 0x0003e80000100800 */
[----:B-----5:R5:W-:Y:S04]  /*27f10*/  STL [R1+0x31c], R24 ;  /* 0x00031c1801007387 */ /* 0x020be80000100800 */
[----:B------:R-:W4:Y:S01]  /*27f20*/  LDL.LU.64 R84, [R1+0x598] ;  /* 0x0005980001547983 */ /* 0x000f220000300a00 */
[----:B-1----:R-:W-:-:S03]  /*27f30*/  MOV R0, R25 ;  /* 0x0000001900007202 */ /* 0x002fc60000000f00 */
[----:B------:R-:W4:Y:S04]  /*27f40*/  LDL.LU.64 R86, [R1+0x3a0] ;  /* 0x0003a00001567983 */ /* 0x000f280000300a00 */
[----:B------:R1:W-:Y:S04]  /*27f50*/  STL [R1+0x318], R0 ;  /* 0x0003180001007387 */ /* 0x0003e80000100800 */
[----:B---3--:R-:W-:Y:S04]  /*27f60*/  STL [R1+0x324], R80 ;  /* 0x0003245001007387 */ /* 0x008fe80000100800 */
[----:B-----5:R-:W3:Y:S01]  /*27f70*/  LDL.LU.64 R24, [R1+0x3a8] ;  /* 0x0003a80001187983 */ /* 0x020ee20000300a00 */
[----:B-1----:R-:W-:-:S05]  /*27f80*/  IMAD.MOV.U32 R0, RZ, RZ, R81 ;  /* 0x000000ffff007224 */ /* 0x002fca00078e0051 */
[----:B------:R1:W-:Y:S04]  /*27f90*/  STL [R1+0x320], R0 ;  /* 0x0003200001007387 */ /* 0x0003e80000100800 */
[----:B------:R5:W-:Y:S01]  /*27fa0*/  STL [R1+0x32c], R26 ;  /* 0x00032c1a01007387 */ /* 0x000be20000100800 */
[----:B-1----:R-:W-:-:S03]  /*27fb0*/  MOV R0, R27 ;  /* 0x0000001b00007202 */ /* 0x002fc60000000f00 */
[----:B-----5:R-:W5:Y:S04]  /*27fc0*/  LDL.LU.64 R26, [R1+0x3b0] ;  /* 0x0003b000011a7983 */ /* 0x020f680000300a00 */
[----:B------:R1:W-:Y:S04]  /*27fd0*/  STL [R1+0x328], R0 ;  /* 0x0003280001007387 */ /* 0x0003e80000100800 */
[----:B--2---:R2:W-:Y:S01]  /*27fe0*/  STL [R1+0x334], R28 ;  /* 0x0003341c01007387 */ /* 0x0045e20000100800 */
[----:B-1----:R-:W-:-:S03]  /*27ff0*/  IMAD.MOV.U32 R0, RZ, RZ, R29 ;  /* 0x000000ffff007224 */ /* 0x002fc600078e001d */
[----:B----4-:R-:W-:Y:S04]  /*28000*/  STL [R1+0x33c], R82 ;  /* 0x00033c5201007387 */ /* 0x010fe80000100800 */
[----:B------:R1:W-:Y:S04]  /*28010*/  STL [R1+0x330], R0 ;  /* 0x0003300001007387 */ /* 0x0003e80000100800 */
[----:B--2---:R-:W2:Y:S01]  /*28020*/  LDL.LU.64 R28, [R1+0x5b8] ;  /* 0x0005b800011c7983 */ /* 0x004ea20000300a00 */
[----:B-1----:R-:W-:-:S05]  /*28030*/  MOV R0, R83 ;  /* 0x0000005300007202 */ /* 0x002fca0000000f00 */
[----:B------:R1:W-:Y:S04]  /*28040*/  STL [R1+0x338], R0 ;  /* 0x0003380001007387 */ /* 0x0003e80000100800 */
[----:B------:R4:W-:Y:S01]  /*28050*/  STL [R1+0x344], R30 ;  /* 0x0003441e01007387 */ /* 0x0009e20000100800 */
[----:B-1----:R-:W-:-:S03]  /*28060*/  IMAD.MOV.U32 R0, RZ, RZ, R31 ;  /* 0x000000ffff007224 */ /* 0x002fc600078e001f */
[----:B----4-:R-:W4:Y:S04]  /*28070*/  LDL.LU.64 R30, [R1+0x3c0] ;  /* 0x0003c000011e7983 */ /* 0x010f280000300a00 */
[----:B------:R1:W-:Y:S04]  /*28080*/  STL [R1+0x340], R0 ;  /* 0x0003400001007387 */ /* 0x0003e80000100800 */
[----:B------:R1:W-:Y:S02]  /*28090*/  STL [R1+0x34c], R38 ;  /* 0x00034c2601007387 */ /* 0x0003e40000100800 */
[----:B-1----:R-:W-:-:S02]  /*280a0*/  MOV R0, R39 ;  /* 0x0000002700007202 */ /* 0x002fc40000000f00 */
[----:B------:R-:W4:Y:S04]  /*280b0*/  LDL.LU.64 R38, [R1+0x3c8] ;  /* 0x0003c80001267983 */ /* 0x000f280000300a00 */
[----:B------:R1:W-:Y:S04]  /*280c0*/  STL [R1+0x348], R0 ;  /* 0x0003480001007387 */ /* 0x0003e80000100800 */
[----:B------:R-:W-:Y:S01]  /*280d0*/  STL [R1+0x354], R84 ;  /* 0x0003545401007387 */ /* 0x000fe20000100800 */
[----:B-1----:R-:W-:-:S05]  /*280e0*/  IMAD.MOV.U32 R0, RZ, RZ, R85 ;  /* 0x000000ffff007224 */ /* 0x002fca00078e0055 */
[----:B------:R1:W-:Y:S04]  /*280f0*/  STL [R1+0x350], R0 ;  /* 0x0003500001007387 */ /* 0x0003e80000100800 */
[----:B------:R-:W-:Y:S04]  /*28100*/  STL [R1+0x35c], R86 ;  /* 0x00035c5601007387 */ /* 0x000fe80000100800 */
[----:B------:R-:W4:Y:S01]  /*28110*/  LDL.LU.64 R78, [R1+0x3d0] ;  /* 0x0003d000014e7983 */ /* 0x000f220000300a00 */
[----:B-1----:R-:W-:-:S05]  /*28120*/  MOV R0, R87 ;  /* 0x0000005700007202 */ /* 0x002fca0000000f00 */
[----:B------:R1:W-:Y:S04]  /*28130*/  STL [R1+0x358], R0 ;  /* 0x0003580001007387 */ /* 0x0003e80000100800 */
[----:B---3--:R-:W-:Y:S04]  /*28140*/  STL [R1+0x364], R24 ;  /* 0x0003641801007387 */ /* 0x008fe80000100800 */
[----:B------:R-:W3:Y:S01]  /*28150*/  LDL.LU.64 R80, [R1+0x5d0] ;  /* 0x0005d00001507983 */ /* 0x000ee20000300a00 */
[----:B-1----:R-:W-:-:S03]  /*28160*/  IMAD.MOV.U32 R0, RZ, RZ, R25 ;  /* 0x000000ffff007224 */ /* 0x002fc600078e0019 */
[----:B------:R-:W3:Y:S04]  /*28170*/  LDL.LU.64 R82, [R1+0x3d8] ;  /* 0x0003d80001527983 */ /* 0x000ee80000300a00 */
[----:B------:R1:W-:Y:S04]  /*28180*/  STL [R1+0x360], R0 ;  /* 0x0003600001007387 */ /* 0x0003e80000100800 */
[----:B-----5:R-:W-:Y:S04]  /*28190*/  STL [R1+0x36c], R26 ;  /* 0x00036c1a01007387 */ /* 0x020fe80000100800 */
[----:B------:R-:W5:Y:S01]  /*281a0*/  LDL.LU.64 R84, [R1+0x3e0] ;  /* 0x0003e00001547983 */ /* 0x000f620000300a00 */
[----:B-1----:R-:W-:-:S03]  /*281b0*/  MOV R0, R27 ;  /* 0x0000001b00007202 */ /* 0x002fc60000000f00 */
[----:B------:R-:W5:Y:S04]  /*281c0*/  LDL.LU.64 R86, [R1+0x3e8] ;  /* 0x0003e80001567983 */ /* 0x000f680000300a00 */
[----:B------:R1:W-:Y:S04]  /*281d0*/  STL [R1+0x368], R0 ;  /* 0x0003680001007387 */ /* 0x0003e80000100800 */
[----:B--2---:R2:W-:Y:S04]  /*281e0*/  STL [R1+0x374], R28 ;  /* 0x0003741c01007387 */ /* 0x0045e80000100800 */
[----:B------:R-:W5:Y:S01]  /*281f0*/  LDL.LU.64 R24, [R1+0x658] ;  /* 0x0006580001187983 */ /* 0x000f620000300a00 */
[----:B-1----:R-:W-:-:S03]  /*28200*/  IMAD.MOV.U32 R0, RZ, RZ, R29 ;  /* 0x000000ffff007224 */ /* 0x002fc600078e001d */
[----:B------:R-:W5:Y:S04]  /*28210*/  LDL.LU.64 R26, [R1+0x3f0] ;  /* 0x0003f000011a7983 */ /* 0x000f680000300a00 */
[----:B------:R1:W-:Y:S04]  /*28220*/  STL [R1+0x370], R0 ;  /* 0x0003700001007387 */ /* 0x0003e80000100800 */
[----:B----4-:R4:W-:Y:S04]  /*28230*/  STL [R1+0x37c], R30 ;  /* 0x00037c1e01007387 */ /* 0x0109e80000100800 */
[----:B--2---:R-:W2:Y:S01]  /*28240*/  LDL.LU.64 R28, [R1+0x3f8] ;  /* 0x0003f800011c7983 */ /* 0x004ea20000300a00 */
[----:B-1----:R-:W-:-:S03]  /*28250*/  MOV R0, R31 ;  /* 0x0000001f00007202 */ /* 0x002fc60000000f00 */
[----:B----4-:R-:W4:Y:S04]  /*28260*/  LDL.LU.64 R30, [R1+0x410] ;  /* 0x00041000011e7983 */ /* 0x010f280000300a00 */
[----:B------:R1:W-:Y:S04]  /*28270*/  STL [R1+0x378], R0 ;  /* 0x0003780001007387 */ /* 0x0003e80000100800 */
[----:B------:R1:W-:Y:S02]  /*28280*/  STL [R1+0x384], R38 ;  /* 0x0003842601007387 */ /* 0x0003e40000100800 */
[----:B-1----:R-:W-:Y:S01]  /*28290*/  IMAD.MOV.U32 R0, RZ, RZ, R39 ;  /* 0x000000ffff007224 */ /* 0x002fe200078e0027 */
[----:B------:R-:W-:Y:S01]  /*282a0*/  MOV R38, R54 ;  /* 0x0000003600267202 */ /* 0x000fe20000000f00 */
[----:B------:R-:W-:-:S02]  /*282b0*/  IMAD.MOV.U32 R39, RZ, RZ, R55 ;  /* 0x000000ffff277224 */ /* 0x000fc400078e0037 */
[----:B------:R-:W4:Y:S04]  /*282c0*/  LDL.LU.64 R54, [R1+0x418] ;  /* 0x0004180001367983 */ /* 0x000f280000300a00 */
[----:B------:R1:W-:Y:S02]  /*282d0*/  STL [R1+0x380], R0 ;  /* 0x0003800001007387 */ /* 0x0003e40000100800 */
[----:B-1----:R-:W-:Y:S02]  /*282e0*/  MOV R0, R79 ;  /* 0x0000004f00007202 */ /* 0x002fe40000000f00 */
[----:B------:R-:W-:Y:S04]  /*282f0*/  STL [R1+0x38c], R78 ;  /* 0x00038c4e01007387 */ /* 0x000fe80000100800 */
[----:B------:R3:W-:Y:S02]  /*28300*/  STL [R1+0x388], R0 ;  /* 0x0003880001007387 */ /* 0x0007e40000100800 */
[----:B---3--:R-:W-:-:S02]  /*28310*/  IMAD.MOV.U32 R0, RZ, RZ, R81 ;  /* 0x000000ffff007224 */ /* 0x008fc400078e0051 */
[----:B------:R-:W-:Y:S04]  /*28320*/  STL [R1+0x394], R80 ;  /* 0x0003945001007387 */ /* 0x000fe80000100800 */
[----:B------:R1:W-:Y:S04]  /*28330*/  STL [R1+0x390], R0 ;  /* 0x0003900001007387 */ /* 0x0003e80000100800 */
[----:B------:R-:W-:Y:S01]  /*28340*/  STL [R1+0x39c], R82 ;  /* 0x00039c5201007387 */ /* 0x000fe20000100800 */
[----:B-1----:R-:W-:-:S05]  /*28350*/  MOV R0, R83 ;  /* 0x0000005300007202 */ /* 0x002fca0000000f00 */
[----:B------:R5:W-:Y:S02]  /*28360*/  STL [R1+0x398], R0 ;  /* 0x0003980001007387 */ /* 0x000be40000100800 */
[----:B-----5:R-:W-:Y:S02]  /*28370*/  IMAD.MOV.U32 R0, RZ, RZ, R85 ;  /* 0x000000ffff007224 */ /* 0x020fe400078e0055 */
[----:B------:R-:W-:Y:S04]  /*28380*/  STL [R1+0x3a4], R84 ;  /* 0x0003a45401007387 */ /* 0x000fe80000100800 */
[----:B------:R1:W-:Y:S04]  /*28390*/  STL [R1+0x3a0], R0 ;  /* 0x0003a00001007387 */ /* 0x0003e80000100800 */
[----:B------:R-:W-:Y:S01]  /*283a0*/  STL [R1+0x3ac], R86 ;  /* 0x0003ac5601007387 */ /* 0x000fe20000100800 */
[----:B-1----:R-:W-:-:S05]  /*283b0*/  MOV R0, R87 ;  /* 0x0000005700007202 */ /* 0x002fca0000000f00 */
[----:B------:R1:W-:Y:S04]  /*283c0*/  STL [R1+0x3a8], R0 ;  /* 0x0003a80001007387 */ /* 0x0003e80000100800 */
[----:B------:R-:W-:Y:S01]  /*283d0*/  STL [R1+0x3b4], R24 ;  /* 0x0003b41801007387 */ /* 0x000fe20000100800 */
[----:B-1----:R-:W-:-:S05]  /*283e0*/  IMAD.MOV.U32 R0, RZ, RZ, R25 ;  /* 0x000000ffff007224 */ /* 0x002fca00078e0019 */
[----:B------:R1:W-:Y:S04]  /*283f0*/  STL [R1+0x3b0], R0 ;  /* 0x0003b00001007387 */ /* 0x0003e80000100800 */
[----:B------:R-:W-:Y:S01]  /*28400*/  STL [R1+0x3bc], R26 ;  /* 0x0003bc1a01007387 */ /* 0x000fe20000100800 */
[----:B-1----:R-:W-:-:S05]  /*28410*/  MOV R0, R27 ;  /* 0x0000001b00007202 */ /* 0x002fca0000000f00 */
[----:B------:R1:W-:Y:S04]  /*28420*/  STL [R1+0x3b8], R0 ;  /* 0x0003b80001007387 */ /* 0x0003e80000100800 */
[----:B--2---:R-:W-:Y:S01]  /*28430*/  STL [R1+0x3c4], R28 ;  /* 0x0003c41c01007387 */ /* 0x004fe20000100800 */
[----:B-1----:R-:W-:-:S05]  /*28440*/  IMAD.MOV.U32 R0, RZ, RZ, R29 ;  /* 0x000000ffff007224 */ /* 0x002fca00078e001d */
[----:B------:R1:W-:Y:S04]  /*28450*/  STL [R1+0x3c0], R0 ;  /* 0x0003c00001007387 */ /* 0x0003e80000100800 */
[----:B----4-:R-:W-:Y:S01]  /*28460*/  STL [R1+0x3cc], R30 ;  /* 0x0003cc1e01007387 */ /* 0x010fe20000100800 */
[----:B-1----:R-:W-:-:S05]  /*28470*/  MOV R0, R31 ;  /* 0x0000001f00007202 */ /* 0x002fca0000000f00 */
[----:B------:R1:W-:Y:S04]  /*28480*/  STL [R1+0x3c8], R0 ;  /* 0x0003c80001007387 */ /* 0x0003e80000100800 */
[----:B------:R-:W-:Y:S01]  /*28490*/  STL [R1+0x3d4], R32 ;  /* 0x0003d42001007387 */ /* 0x000fe20000100800 */
[----:B-1----:R-:W-:-:S05]  /*284a0*/  IMAD.MOV.U32 R0, RZ, RZ, R33 ;  /* 0x000000ffff007224 */ /* 0x002fca00078e0021 */
[----:B------:R1:W-:Y:S04]  /*284b0*/  STL [R1+0x3d0], R0 ;  /* 0x0003d00001007387 */ /* 0x0003e80000100800 */
[----:B------:R2:W-:Y:S01]  /*284c0*/  STL [R1+0x3dc], R54 ;  /* 0x0003dc3601007387 */ /* 0x0005e20000100800 */
[----:B-1----:R-:W-:-:S03]  /*284d0*/  MOV R0, R55 ;  /* 0x0000003700007202 */ /* 0x002fc60000000f00 */
[----:B--2---:R-:W2:Y:S04]  /*284e0*/  LDL.LU.64 R54, [R1+0x7b8] ;  /* 0x0007b80001367983 */ /* 0x004ea80000300a00 */
[----:B------:R1:W-:Y:S04]  /*284f0*/  STL [R1+0x3d8], R0 ;  /* 0x0003d80001007387 */ /* 0x0003e80000100800 */
[----:B------:R3:W-:Y:S01]  /*28500*/  STL [R1+0x3e4], R40 ;  /* 0x0003e42801007387 */ /* 0x0007e20000100800 */
[----:B-1----:R-:W-:-:S03]  /*28510*/  IMAD.MOV.U32 R0, RZ, RZ, R41 ;  /* 0x000000ffff007224 */ /* 0x002fc600078e0029 */
[----:B---3--:R-:W3:Y:S04]  /*28520*/  LDL.LU.64 R40, [R1+0x470] ;  /* 0x0004700001287983 */ /* 0x008ee80000300a00 */
[----:B------:R1:W-:Y:S04]  /*28530*/  STL [R1+0x3e0], R0 ;  /* 0x0003e00001007387 */ /* 0x0003e80000100800 */
[----:B------:R4:W-:Y:S01]  /*28540*/  STL [R1+0x3ec], R42 ;  /* 0x0003ec2a01007387 */ /* 0x0009e20000100800 */
[----:B-1----:R-:W-:-:S03]  /*28550*/  MOV R0, R43 ;  /* 0x0000002b00007202 */ /* 0x002fc60000000f00 */
[----:B----4-:R-:W4:Y:S04]  /*28560*/  LDL.LU.64 R42, [R1+0x480] ;  /* 0x00048000012a7983 */ /* 0x010f280000300a00 */
[----:B------:R1:W-:Y:S04]  /*28570*/  STL [R1+0x3e8], R0 ;  /* 0x0003e80001007387 */ /* 0x0003e80000100800 */
[----:B------:R5:W-:Y:S01]  /*28580*/  STL [R1+0x3f4], R44 ;  /* 0x0003f42c01007387 */ /* 0x000be20000100800 */
[----:B-1----:R-:W-:-:S03]  /*28590*/  IMAD.MOV.U32 R0, RZ, RZ, R45 ;  /* 0x000000ffff007224 */ /* 0x002fc600078e002d */
[----:B-----5:R-:W5:Y:S04]  /*285a0*/  LDL.LU.64 R44, [R1+0x488] ;  /* 0x00048800012c7983 */ /* 0x020f680000300a00 */
[----:B------:R1:W-:Y:S04]  /*285b0*/  STL [R1+0x3f0], R0 ;  /* 0x0003f00001007387 */ /* 0x0003e80000100800 */
[----:B------:R1:W-:Y:S02]  /*285c0*/  STL [R1+0x3fc], R34 ;  /* 0x0003fc2201007387 */ /* 0x0003e40000100800 */
[----:B-1----:R-:W-:-:S02]  /*285d0*/  MOV R0, R35 ;  /* 0x0000002300007202 */ /* 0x002fc40000000f00 */
[----:B------:R-:W5:Y:S04]  /*285e0*/  LDL.LU.64 R34, [R1+0x7c0] ;  /* 0x0007c00001227983 */ /* 0x000f680000300a00 */
[----:B------:R1:W-:Y:S04]  /*285f0*/  STL [R1+0x3f8], R0 ;  /* 0x0003f80001007387 */ /* 0x0003e80000100800 */
[----:B------:R1:W-:Y:S02]  /*28600*/  STL [R1+0x404], R36 ;  /* 0x0004042401007387 */ /* 0x0003e40000100800 */
[----:B-1----:R-:W-:-:S02]  /*28610*/  IMAD.MOV.U32 R0, RZ, RZ, R37 ;  /* 0x000000ffff007224 */ /* 0x002fc400078e0025 */
[----:B------:R-:W5:Y:S04]  /*28620*/  LDL.LU.64 R36, [R1+0x490] ;  /* 0x0004900001247983 */ /* 0x000f680000300a00 */
        /* <DEDUP_REMOVED lines=21> */
[----:B--2---:R2:W-:Y:S01]  /*28780*/  STL [R1+0x434], R54 ;  /* 0x0004343601007387 */ /* 0x0045e20000100800 */
[----:B-1----:R-:W-:-:S03]  /*28790*/  IMAD.MOV.U32 R0, RZ, RZ, R55 ;  /* 0x000000ffff007224 */ /* 0x002fc600078e0037 */
[----:B--2---:R-:W2:Y:S04]  /*287a0*/  LDL.LU.64 R54, [R1+0x4c8] ;  /* 0x0004c80001367983 */ /* 0x004ea80000300a00 */
[----:B------:R1:W-:Y:S04]  /*287b0*/  STL [R1+0x430], R0 ;  /* 0x0004300001007387 */ /* 0x0003e80000100800 */
[----:B---3--:R3:W-:Y:S01]  /*287c0*/  STL [R1+0x43c], R40 ;  /* 0x00043c2801007387 */ /* 0x0087e20000100800 */
[----:B-1----:R-:W-:-:S03]  /*287d0*/  MOV R0, R41 ;  /* 0x0000002900007202 */ /* 0x002fc60000000f00 */
[----:B---3--:R-:W3:Y:S04]  /*287e0*/  LDL.LU.64 R40, [R1+0x7e8] ;  /* 0x0007e80001287983 */ /* 0x008ee80000300a00 */
[----:B------:R1:W-:Y:S04]  /*287f0*/  STL [R1+0x438], R0 ;  /* 0x0004380001007387 */ /* 0x0003e80000100800 */
[----:B----4-:R4:W-:Y:S01]  /*28800*/  STL [R1+0x444], R42 ;  /* 0x0004442a01007387 */ /* 0x0109e20000100800 */
[----:B-1----:R-:W-:-:S03]  /*28810*/  IMAD.MOV.U32 R0, RZ, RZ, R43 ;  /* 0x000000ffff007224 */ /* 0x002fc600078e002b */
[----:B----4-:R-:W4:Y:S04]  /*28820*/  LDL.LU.64 R42, [R1+0x4d8] ;  /* 0x0004d800012a7983 */ /* 0x010f280000300a00 */
[----:B------:R1:W-:Y:S04]  /*28830*/  STL [R1+0x440], R0 ;  /* 0x0004400001007387 */ /* 0x0003e80000100800 */
[----:B-----5:R5:W-:Y:S01]  /*28840*/  STL [R1+0x44c], R44 ;  /* 0x00044c2c01007387 */ /* 0x020be20000100800 */
[----:B-1----:R-:W-:-:S03]  /*28850*/  MOV R0, R45 ;  /* 0x0000002d00007202 */ /* 0x002fc60000000f00 */
[----:B-----5:R-:W5:Y:S04]  /*28860*/  LDL.LU.64 R44, [R1+0x4e0] ;  /* 0x0004e000012c7983 */ /* 0x020f680000300a00 */
        /* <DEDUP_REMOVED lines=29> */
[----:B--2---:R2:W-:Y:S01]  /*28a40*/  STL [R1+0x48c], R54 ;  /* 0x00048c3601007387 */ /* 0x0045e20000100800 */
[----:B-1----:R-:W-:-:S03]  /*28a50*/  MOV R0, R55 ;  /* 0x0000003700007202 */ /* 0x002fc60000000f00 */
[----:B--2---:R-:W2:Y:S04]  /*28a60*/  LDL.LU.64 R54, [R1+0x520] ;  /* 0x0005200001367983 */ /* 0x004ea80000300a00 */
[----:B------:R1:W-:Y:S04]  /*28a70*/  STL [R1+0x488], R0 ;  /* 0x0004880001007387 */ /* 0x0003e80000100800 */
[----:B---3--:R3:W-:Y:S01]  /*28a80*/  STL [R1+0x494], R40 ;  /* 0x0004942801007387 */ /* 0x0087e20000100800 */
[----:B-1----:R-:W-:-:S03]  /*28a90*/  IMAD.MOV.U32 R0, RZ, RZ, R41 ;  /* 0x000000ffff007224 */ /* 0x002fc600078e0029 */
[----:B---3--:R-:W3:Y:S04]  /*28aa0*/  LDL.LU.64 R40, [R1+0x528] ;  /* 0x0005280001287983 */ /* 0x008ee80000300a00 */
[----:B------:R1:W-:Y:S04]  /*28ab0*/  STL [R1+0x490], R0 ;  /* 0x0004900001007387 */ /* 0x0003e80000100800 */
[----:B----4-:R4:W-:Y:S01]  /*28ac0*/  STL [R1+0x49c], R42 ;  /* 0x00049c2a01007387 */ /* 0x0109e20000100800 */
[----:B-1----:R-:W-:-:S03]  /*28ad0*/  MOV R0, R43 ;  /* 0x0000002b00007202 */ /* 0x002fc60000000f00 */
[----:B----4-:R-:W4:Y:S04]  /*28ae0*/  LDL.LU.64 R42, [R1+0x890] ;  /* 0x00089000012a7983 */ /* 0x010f280000300a00 */
[----:B------:R1:W-:Y:S04]  /*28af0*/  STL [R1+0x498], R0 ;  /* 0x0004980001007387 */ /* 0x0003e80000100800 */
[----:B-----5:R5:W-:Y:S01]  /*28b00*/  STL [R1+0x4a4], R44 ;  /* 0x0004a42c01007387 */ /* 0x020be20000100800 */
        /* <DEDUP_REMOVED lines=315> */
[----:B------:R-:W-:Y:S04]  /*29ec0*/  STL [R1+0x71c], R36 ;  /* 0x00071c2401007387 */ /* 0x000fe80000100800 */
[----:B------:R-:W5:Y:S01]  /*29ed0*/  LDL.LU.64 R32, [R1+0xa00] ;  /* 0x000a000001207983 */ /* 0x000f620000300a00 */
[----:B-1----:R-:W-:-:S05]  /*29ee0*/  MOV R0, R37 ;  /* 0x0000002500007202 */ /* 0x002fca0000000f00 */
[----:B------:R1:W-:Y:S04]  /*29ef0*/  STL [R1+0x718], R0 ;  /* 0x0007180001007387 */ /* 0x0003e80000100800 */
[----:B------:R1:W-:Y:S02]  /*29f00*/  STL [R1+0x724], R46 ;  /* 0x0007242e01007387 */ /* 0x0003e40000100800 */
[----:B-1----:R-:W-:Y:S02]  /*29f10*/  IMAD.MOV.U32 R0, RZ, RZ, R47 ;  /* 0x000000ffff007224 */ /* 0x002fe400078e002f */
        /* <DEDUP_REMOVED lines=14> */
[----:B------:R-:W-:Y:S04]  /*2a000*/  STL [R1+0x744], R38 ;  /* 0x0007442601007387 */ /* 0x000fe80000100800 */
[----:B------:R-:W5:Y:S01]  /*2a010*/  LDL.LU.64 R36, [R1+0x7a0] ;  /* 0x0007a00001247983 */ /* 0x000f620000300a00 */
[----:B-1----:R-:W-:-:S05]  /*2a020*/  IMAD.MOV.U32 R0, RZ, RZ, R39 ;  /* 0x000000ffff007224 */ /* 0x002fca00078e0027 */
[----:B------:R2:W-:Y:S02]  /*2a030*/  STL [R1+0x740], R0 ;  /* 0x0007400001007387 */ /* 0x0005e40000100800 */
[----:B--2---:R-:W-:Y:S02]  /*2a040*/  MOV R0, R55 ;  /* 0x0000003700007202 */ /* 0x004fe40000000f00 */
[----:B------:R1:W-:Y:S04]  /*2a050*/  STL [R1+0x74c], R54 ;  /* 0x00074c3601007387 */ /* 0x0003e80000100800 */
[----:B-1----:R-:W2:Y:S04]  /*2a060*/  LDL.LU.64 R54, [R1+0x7a8] ;  /* 0x0007a80001367983 */ /* 0x002ea80000300a00 */
[----:B------:R1:W-:Y:S04]  /*2a070*/  STL [R1+0x748], R0 ;  /* 0x0007480001007387 */ /* 0x0003e80000100800 */
[----:B---3--:R3:W-:Y:S04]  /*2a080*/  STL [R1+0x754], R40 ;  /* 0x0007542801007387 */ /* 0x0087e80000100800 */
[----:B------:R-:W2:Y:S01]  /*2a090*/  LDL.LU.64 R38, [R1+0x7b0] ;  /* 0x0007b00001267983 */ /* 0x000ea20000300a00 */
[----:B-1----:R-:W-:-:S03]  /*2a0a0*/  IMAD.MOV.U32 R0, RZ, RZ, R41 ;  /* 0x000000ffff007224 */ /* 0x002fc600078e0029 */
[----:B----4-:R-:W-:Y:S04]  /*2a0b0*/  STL [R1+0x75c], R42 ;  /* 0x00075c2a01007387 */ /* 0x010fe80000100800 */
[----:B------:R1:W-:Y:S04]  /*2a0c0*/  STL [R1+0x750], R0 ;  /* 0x0007500001007387 */ /* 0x0003e80000100800 */
[----:B---3--:R-:W3:Y:S01]  /*2a0d0*/  LDL.LU.64 R40, [R1+0xa10] ;  /* 0x000a100001287983 */ /* 0x008ee20000300a00 */
[----:B-1----:R-:W-:-:S03]  /*2a0e0*/  MOV R0, R43 ;  /* 0x0000002b00007202 */ /* 0x002fc60000000f00 */
[----:B-----5:R-:W-:Y:S04]  /*2a0f0*/  STL [R1+0x764], R44 ;  /* 0x0007642c01007387 */ /* 0x020fe80000100800 */
[----:B------:R1:W-:Y:S04]  /*2a100*/  STL [R1+0x758], R0 ;  /* 0x0007580001007387 */ /* 0x0003e80000100800 */
[----:B------:R-:W4:Y:S01]  /*2a110*/  LDL.LU.64 R42, [R1+0x7d0] ;  /* 0x0007d000012a7983 */ /* 0x000f220000300a00 */
[----:B-1----:R-:W-:-:S03]  /*2a120*/  IMAD.MOV.U32 R0, RZ, RZ, R45 ;  /* 0x000000ffff007224 */ /* 0x002fc600078e002d */
[----:B------:R-:W-:Y:S04]  /*2a130*/  STL [R1+0x76c], R34 ;  /* 0x00076c2201007387 */ /* 0x000fe80000100800 */
[----:B------:R1:W-:Y:S04]  /*2a140*/  STL [R1+0x760], R0 ;  /* 0x0007600001007387 */ /* 0x0003e80000100800 */
[----:B------:R-:W5:Y:S01]  /*2a150*/  LDL.LU.64 R44, [R1+0x7d8] ;  /* 0x0007d800012c7983 */ /* 0x000f620000300a00 */
[----:B-1----:R-:W-:-:S03]  /*2a160*/  MOV R0, R35 ;  /* 0x0000002300007202 */ /* 0x002fc60000000f00 */
[----:B------:R-:W-:Y:S04]  /*2a170*/  STL [R1+0x774], R32 ;  /* 0x0007742001007387 */ /* 0x000fe80000100800 */
[----:B------:R1:W-:Y:S04]  /*2a180*/  STL [R1+0x768], R0 ;  /* 0x0007680001007387 */ /* 0x0003e80000100800 */
[----:B------:R-:W5:Y:S01]  /*2a190*/  LDL.LU.64 R34, [R1+0x7e0] ;  /* 0x0007e00001227983 */ /* 0x000f620000300a00 */
[----:B-1----:R-:W-:-:S03]  /*2a1a0*/  IMAD.MOV.U32 R0, RZ, RZ, R33 ;  /* 0x000000ffff007224 */ /* 0x002fc600078e0021 */
[----:B------:R-:W-:Y:S04]  /*2a1b0*/  STL [R1+0x77c], R46 ;  /* 0x00077c2e01007387 */ /* 0x000fe80000100800 */
[----:B------:R1:W-:Y:S02]  /*2a1c0*/  STL [R1+0x770], R0 ;  /* 0x0007700001007387 */ /* 0x0003e40000100800 */
[----:B-1----:R-:W-:Y:S02]  /*2a1d0*/  MOV R0, R47 ;  /* 0x0000002f00007202 */ /* 0x002fe40000000f00 */
        /* <DEDUP_REMOVED lines=17> */
[----:B------:R2:W-:Y:S02]  /*2a2f0*/  STL [R1+0x798], R0 ;  /* 0x0007980001007387 */ /* 0x0005e40000100800 */
[----:B--2---:R-:W-:Y:S02]  /*2a300*/  IMAD.MOV.U32 R0, RZ, RZ, R55 ;  /* 0x000000ffff007224 */ /* 0x004fe400078e0037 */
[----:B------:R1:W-:Y:S04]  /*2a310*/  STL [R1+0x7a4], R54 ;  /* 0x0007a43601007387 */ /* 0x0003e80000100800 */
[----:B------:R-:W-:Y:S04]  /*2a320*/  STL [R1+0x7ac], R38 ;  /* 0x0007ac2601007387 */ /* 0x000fe80000100800 */
[----:B------:R2:W-:Y:S04]  /*2a330*/  STL [R1+0x7a0], R0 ;  /* 0x0007a00001007387 */ /* 0x0005e80000100800 */
[----:B-1----:R-:W5:Y:S01]  /*2a340*/  LDL.LU.64 R54, [R1+0x808] ;  /* 0x0008080001367983 */ /* 0x002f620000300a00 */
[----:B--2---:R-:W-:-:S03]  /*2a350*/  MOV R0, R39 ;  /* 0x0000002700007202 */ /* 0x004fc60000000f00 */
[----:B---3--:R-:W-:Y:S04]  /*2a360*/  STL [R1+0x7b4], R40 ;  /* 0x0007b42801007387 */ /* 0x008fe80000100800 */
[----:B------:R1:W-:Y:S04]  /*2a370*/  STL [R1+0x7a8], R0 ;  /* 0x0007a80001007387 */ /* 0x0003e80000100800 */
[----:B------:R-:W2:Y:S01]  /*2a380*/  LDL.LU.64 R38, [R1+0x810] ;  /* 0x0008100001267983 */ /* 0x000ea20000300a00 */
[----:B-1----:R-:W-:-:S03]  /*2a390*/  IMAD.MOV.U32 R0, RZ, RZ, R41 ;  /* 0x000000ffff007224 */ /* 0x002fc600078e0029 */
[----:B----4-:R-:W-:Y:S04]  /*2a3a0*/  STL [R1+0x7bc], R42 ;  /* 0x0007bc2a01007387 */ /* 0x010fe80000100800 */
[----:B------:R1:W-:Y:S04]  /*2a3b0*/  STL [R1+0x7b0], R0 ;  /* 0x0007b00001007387 */ /* 0x0003e80000100800 */
[----:B------:R-:W3:Y:S01]  /*2a3c0*/  LDL.LU.64 R40, [R1+0x820] ;  /* 0x0008200001287983 */ /* 0x000ee20000300a00 */
[----:B-1----:R-:W-:-:S03]  /*2a3d0*/  MOV R0, R43 ;  /* 0x0000002b00007202 */ /* 0x002fc60000000f00 */
[----:B-----5:R-:W-:Y:S04]  /*2a3e0*/  STL [R1+0x7c4], R44 ;  /* 0x0007c42c01007387 */ /* 0x020fe80000100800 */
[----:B------:R1:W-:Y:S04]  /*2a3f0*/  STL [R1+0x7b8], R0 ;  /* 0x0007b80001007387 */ /* 0x0003e80000100800 */
[----:B------:R-:W4:Y:S01]  /*2a400*/  LDL.LU.64 R42, [R1+0xa28] ;  /* 0x000a2800012a7983 */ /* 0x000f220000300a00 */
[----:B-1----:R-:W-:-:S03]  /*2a410*/  IMAD.MOV.U32 R0, RZ, RZ, R45 ;  /* 0x000000ffff007224 */ /* 0x002fc600078e002d */
[----:B------:R-:W-:Y:S04]  /*2a420*/  STL [R1+0x7cc], R34 ;  /* 0x0007cc2201007387 */ /* 0x000fe80000100800 */
[----:B------:R1:W-:Y:S04]  /*2a430*/  STL [R1+0x7c0], R0 ;  /* 0x0007c00001007387 */ /* 0x0003e80000100800 */
[----:B------:R-:W5:Y:S04]  /*2a440*/  LDL.LU.64 R44, [R1+0x828] ;  /* 0x00082800012c7983 */ /* 0x000f680000300a00 */
        /* <DEDUP_REMOVED lines=11> */
[----:B------:R1:W-:Y:S04]  /*2a500*/  STL [R1+0x7e4], R50 ;  /* 0x0007e43201007387 */ /* 0x0003e80000100800 */
[----:B------:R-:W5:Y:S01]  /*2a510*/  LDL.LU.64 R34, [R1+0x848] ;  /* 0x0008480001227983 */ /* 0x000f620000300a00 */
        /* <DEDUP_REMOVED lines=29> */
[----:B------:R-:W-:Y:S04]  /*2a6f0*/  STL [R1+0x824], R32 ;  /* 0x0008242001007387 */ /* 0x000fe80000100800 */
[----:B------:R1:W-:Y:S04]  /*2a700*/  STL [R1+0x818], R0 ;  /* 0x0008180001007387 */ /* 0x0003e80000100800 */
[----:B-----5:R-:W5:Y:S01]  /*2a710*/  LDL.LU.64 R44, [R1+0x898] ;  /* 0x00089800012c7983 */ /* 0x020f620000300a00 */
        /* <DEDUP_REMOVED lines=8> */
[----:B------:R-:W-:Y:S04]  /*2a7a0*/  STL [R1+0x83c], R34 ;  /* 0x00083c2201007387 */ /* 0x000fe80000100800 */
[----:B------:R1:W-:Y:S04]  /*2a7b0*/  STL [R1+0x830], R0 ;  /* 0x0008300001007387 */ /* 0x0003e80000100800 */
[----:B------:R-:W5:Y:S01]  /*2a7c0*/  LDL.LU.64 R48, [R1+0x8a8] ;  /* 0x0008a80001307983 */ /* 0x000f620000300a00 */
[----:B-1----:R-:W-:-:S03]  /*2a7d0*/  MOV R0, R35 ;  /* 0x0000002300007202 */ /* 0x002fc60000000f00 */
[----:B------:R-:W-:Y:S04]  /*2a7e0*/  STL [R1+0x844], R50 ;  /* 0x0008443201007387 */ /* 0x000fe80000100800 */
[----:B------:R1:W-:Y:S02]  /*2a7f0*/  STL [R1+0x838], R0 ;  /* 0x0008380001007387 */ /* 0x0003e40000100800 */
[----:B-1----:R-:W-:Y:S02]  /*2a800*/  IMAD.MOV.U32 R0, RZ, RZ, R51 ;  /* 0x000000ffff007224 */ /* 0x002fe400078e0033 */
[----:B------:R-:W5:Y:S04]  /*2a810*/  LDL.LU.64 R50, [R1+0x8b0] ;  /* 0x0008b00001327983 */ /* 0x000f680000300a00 */
[----:B------:R1:W-:Y:S04]  /*2a820*/  STL [R1+0x840], R0 ;  /* 0x0008400001007387 */ /* 0x0003e80000100800 */
[----:B------:R1:W-:Y:S02]  /*2a830*/  STL [R1+0x84c], R52 ;  /* 0x00084c3401007387 */ /* 0x0003e40000100800 */
[----:B-1----:R-:W-:-:S02]  /*2a840*/  MOV R0, R53 ;  /* 0x0000003500007202 */ /* 0x002fc40000000f00 */
        /* <DEDUP_REMOVED lines=9> */
[----:B--2---:R-:W-:Y:S04]  /*2a8e0*/  STL [R1+0x864], R38 ;  /* 0x0008642601007387 */ /* 0x004fe80000100800 */
[----:B------:R-:W2:Y:S01]  /*2a8f0*/  LDL.LU.64 R24, [R1+0x8c8] ;  /* 0x0008c80001187983 */ /* 0x000ea20000300a00 */
[----:B-1----:R-:W-:-:S05]  /*2a900*/  IMAD.MOV.U32 R0, RZ, RZ, R39 ;  /* 0x000000ffff007224 */ /* 0x002fca00078e0027 */
[----:B------:R1:W-:Y:S04]  /*2a910*/  STL [R1+0x860], R0 ;  /* 0x0008600001007387 */ /* 0x0003e80000100800 */
[----:B---3--:R-:W-:Y:S01]  /*2a920*/  STL [R1+0x86c], R40 ;  /* 0x00086c2801007387 */ /* 0x008fe20000100800 */
[----:B-1----:R-:W-:-:S03]  /*2a930*/  MOV R0, R41 ;  /* 0x0000002900007202 */ /* 0x002fc60000000f00 */
[----:B------:R-:W3:Y:S04]  /*2a940*/  LDL.LU.64 R26, [R1+0x8d8] ;  /* 0x0008d800011a7983 */ /* 0x000ee80000300a00 */
[----:B------:R1:W-:Y:S04]  /*2a950*/  STL [R1+0x868], R0 ;  /* 0x0008680001007387 */ /* 0x0003e80000100800 */
[----:B----4-:R-:W-:Y:S04]  /*2a960*/  STL [R1+0x874], R42 ;  /* 0x0008742a01007387 */ /* 0x010fe80000100800 */
[----:B------:R-:W4:Y:S01]  /*2a970*/  LDL.LU.64 R28, [R1+0x8e0] ;  /* 0x0008e000011c7983 */ /* 0x000f220000300a00 */
[----:B-1----:R-:W-:-:S03]  /*2a980*/  IMAD.MOV.U32 R0, RZ, RZ, R43 ;  /* 0x000000ffff007224 */ /* 0x002fc600078e002b */
[----:B------:R-:W4:Y:S04]  /*2a990*/  LDL.LU.64 R30, [R1+0x8e8] ;  /* 0x0008e800011e7983 */ /* 0x000f280000300a00 */
[----:B------:R1:W-:Y:S04]  /*2a9a0*/  STL [R1+0x870], R0 ;  /* 0x0008700001007387 */ /* 0x0003e80000100800 */
[----:B-----5:R-:W-:Y:S04]  /*2a9b0*/  STL [R1+0x87c], R44 ;  /* 0x00087c2c01007387 */ /* 0x020fe80000100800 */
[----:B------:R-:W5:Y:S01]  /*2a9c0*/  LDL.LU.64 R32, [R1+0x8f0] ;  /* 0x0008f00001207983 */ /* 0x000f620000300a00 */
[----:B-1----:R-:W-:-:S03]  /*2a9d0*/  MOV R0, R45 ;  /* 0x0000002d00007202 */ /* 0x002fc60000000f00 */
[----:B------:R-:W5:Y:S04]  /*2a9e0*/  LDL.LU.64 R34, [R1+0x8f8] ;  /* 0x0008f80001227983 */ /* 0x000f680000300a00 */
[----:B------:R1:W-:Y:S04]  /*2a9f0*/  STL [R1+0x878], R0 ;  /* 0x0008780001007387 */ /* 0x0003e80000100800 */
[----:B------:R-:W-:Y:S04]  /*2aa00*/  STL [R1+0x884], R46 ;  /* 0x0008842e01007387 */ /* 0x000fe80000100800 */
[----:B------:R-:W5:Y:S01]  /*2aa10*/  LDL.LU.64 R36, [R1+0x900] ;  /* 0x0009000001247983 */ /* 0x000f620000300a00 */
[----:B-1----:R-:W-:-:S03]  /*2aa20*/  IMAD.MOV.U32 R0, RZ, RZ, R47 ;  /* 0x000000ffff007224 */ /* 0x002fc600078e002f */
[----:B------:R-:W5:Y:S04]  /*2aa30*/  LDL.LU.64 R38, [R1+0x908] ;  /* 0x0009080001267983 */ /* 0x000f680000300a00 */
[----:B------:R1:W-:Y:S04]  /*2aa40*/  STL [R1+0x880], R0 ;  /* 0x0008800001007387 */ /* 0x0003e80000100800 */
[----:B------:R-:W-:Y:S04]  /*2aa50*/  STL [R1+0x88c], R48 ;  /* 0x00088c3001007387 */ /* 0x000fe80000100800 */
        /* <DEDUP_REMOVED lines=13> */
[----:B------:R1:W-:Y:S02]  /*2ab30*/  STL [R1+0x898], R0 ;  /* 0x0008980001007387 */ /* 0x0003e40000100800 */
[----:B-1----:R-:W-:Y:S02]  /*2ab40*/  IMAD.MOV.U32 R0, RZ, RZ, R55 ;  /* 0x000000ffff007224 */ /* 0x002fe400078e0037 */
[----:B------:R1:W-:Y:S04]  /*2ab50*/  STL [R1+0x8a4], R54 ;  /* 0x0008a43601007387 */ /* 0x0003e80000100800 */
[----:B------:R-:W5:Y:S04]  /*2ab60*/  LDL.LU.64 R52, [R1+0x960] ;  /* 0x0009600001347983 */ /* 0x000f680000300a00 */
[----:B--2---:R-:W-:Y:S04]  /*2ab70*/  STL [R1+0x8ac], R24 ;  /* 0x0008ac1801007387 */ /* 0x004fe80000100800 */
[----:B------:R2:W-:Y:S04]  /*2ab80*/  STL [R1+0x8a0], R0 ;  /* 0x0008a00001007387 */ /* 0x0005e80000100800 */
[----:B-1----:R-:W5:Y:S01]  /*2ab90*/  LDL.LU.64 R54, [R1+0x970] ;  /* 0x0009700001367983 */ /* 0x002f620000300a00 */
[----:B--2---:R-:W-:-:S03]  /*2aba0*/  MOV R0, R25 ;  /* 0x0000001900007202 */ /* 0x004fc60000000f00 */
[----:B---3--:R-:W-:Y:S04]  /*2abb0*/  STL [R1+0x8b4], R26 ;  /* 0x0008b41a01007387 */ /* 0x008fe80000100800 */
[----:B------:R1:W-:Y:S02]  /*2abc0*/  STL [R1+0x8a8], R0 ;  /* 0x0008a80001007387 */ /* 0x0003e40000100800 */
[----:B-1----:R-:W-:Y:S02]  /*2abd0*/  IMAD.MOV.U32 R0, RZ, RZ, R27 ;  /* 0x000000ffff007224 */ /* 0x002fe400078e001b */
[----:B----4-:R-:W-:Y:S04]  /*2abe0*/  STL [R1+0x8bc], R28 ;  /* 0x0008bc1c01007387 */ /* 0x010fe80000100800 */
[----:B------:R1:W-:Y:S04]  /*2abf0*/  STL [R1+0x8b0], R0 ;  /* 0x0008b00001007387 */ /* 0x0003e80000100800 */
[----:B------:R-:W-:Y:S01]  /*2ac00*/  STL [R1+0x8c4], R30 ;  /* 0x0008c41e01007387 */ /* 0x000fe20000100800 */
[----:B-1----:R-:W-:-:S05]  /*2ac10*/  MOV R0, R29 ;  /* 0x0000001d00007202 */ /* 0x002fca0000000f00 */
[----:B------:R1:W-:Y:S04]  /*2ac20*/  STL [R1+0x8b8], R0 ;  /* 0x0008b80001007387 */ /* 0x0003e80000100800 */
[----:B-----5:R-:W-:Y:S01]  /*2ac30*/  STL [R1+0x8cc], R32 ;  /* 0x0008cc2001007387 */ /* 0x020fe20000100800 */
[----:B-1----:R-:W-:-:S05]  /*2ac40*/  IMAD.MOV.U32 R0, RZ, RZ, R31 ;  /* 0x000000ffff007224 */ /* 0x002fca00078e001f */
[----:B------:R1:W-:Y:S04]  /*2ac50*/  STL [R1+0x8c0], R0 ;  /* 0x0008c00001007387 */ /* 0x0003e80000100800 */
[----:B------:R-:W-:Y:S01]  /*2ac60*/  STL [R1+0x8d4], R34 ;  /* 0x0008d42201007387 */ /* 0x000fe20000100800 */
[----:B-1----:R-:W-:-:S05]  /*2ac70*/  MOV R0, R33 ;  /* 0x0000002100007202 */ /* 0x002fca0000000f00 */
[----:B------:R1:W-:Y:S02]  /*2ac80*/  STL [R1+0x8c8], R0 ;  /* 0x0008c80001007387 */ /* 0x0003e40000100800 */
[----:B-1----:R-:W-:Y:S02]  /*2ac90*/  IMAD.MOV.U32 R0, RZ, RZ, R35 ;  /* 0x000000ffff007224 */ /* 0x002fe400078e0023 */
        /* <DEDUP_REMOVED lines=22> */
[----:B------:R1:W-:Y:S02]  /*2ae00*/  STL [R1+0x908], R0 ;  /* 0x0009080001007387 */ /* 0x0003e40000100800 */
[----:B-1----:R-:W-:Y:S01]  /*2ae10*/  IMAD.MOV.U32 R0, RZ, RZ, R51 ;  /* 0x000000ffff007224 */ /* 0x002fe200078e0033 */
[----:B------:R-:W-:Y:S01]  /*2ae20*/  USHF.R.S32.HI UR6, URZ, 0x1f, UR7 ;  /* 0x0000001f3f067899 */ /* 0x000fe20008011407 */
[----:B------:R-:W-:Y:S01]  /*2ae30*/  CS2R R216, SRZ ;  /* 0x0000000000d87805 */ /* 0x000fe2000001ff00 */
[----:B------:R-:W-:Y:S01]  /*2ae40*/  USHF.R.S32.HI UR11, URZ, 0x1f, UR8 ;  /* 0x0000001f3f0b7899 */ /* 0x000fe20008011408 */
[----:B------:R-:W-:Y:S02]  /*2ae50*/  CS2R R218, SRZ ;  /* 0x0000000000da7805 */ /* 0x000fe4000001ff00 */
[----:B------:R-:W-:Y:S02]  /*2ae60*/  CS2R R220, SRZ ;  /* 0x0000000000dc7805 */ /* 0x000fe4000001ff00 */
[----:B------:R-:W-:-:S02]  /*2ae70*/  CS2R R222, SRZ ;  /* 0x0000000000de7805 */ /* 0x000fc4000001ff00 */
[----:B------:R-:W-:Y:S02]  /*2ae80*/  CS2R R224, SRZ ;  /* 0x0000000000e07805 */ /* 0x000fe4000001ff00 */
[----:B------:R-:W-:Y:S01]  /*2ae90*/  CS2R R226, SRZ ;  /* 0x0000000000e27805 */ /* 0x000fe2000001ff00 */
[----:B------:R-:W-:Y:S04]  /*2aea0*/  STL [R1+0x91c], R52 ;  /* 0x00091c3401007387 */ /* 0x000fe80000100800 */
[----:B------:R1:W-:Y:S02]  /*2aeb0*/  STL [R1+0x910], R0 ;  /* 0x0009100001007387 */ /* 0x0003e40000100800 */
[----:B-1----:R-:W-:Y:S01]  /*2aec0*/  MOV R0, R53 ;  /* 0x0000003500007202 */ /* 0x002fe20000000f00 */
[----:B------:R-:W-:-:S04]  /*2aed0*/  IMAD.MOV.U32 R2, RZ, RZ, R55 ;  /* 0x000000ffff027224 */ /* 0x000fc800078e0037 */
[----:B------:R-:W-:Y:S04]  /*2aee0*/  STL [R1+0x918], R0 ;  /* 0x0009180001007387 */ /* 0x000fe80000100800 */
[----:B------:R-:W-:Y:S04]  /*2aef0*/  STL [R1+0x924], R54 ;  /* 0x0009243601007387 */ /* 0x000fe80000100800 */
[----:B------:R1:W-:Y:S04]  /*2af00*/  STL [R1+0x920], R2 ;  /* 0x0009200201007387 */ /* 0x0003e80000100800 */
[----:B------:R2:W-:Y:S01]  /*2af10*/  STL [R1+0x92c], R4 ;  /* 0x00092c0401007387 */ /* 0x0005e20000100800 */
[----:B-1----:R-:W-:-:S05]  /*2af20*/  MOV R2, R5 ;  /* 0x0000000500027202 */ /* 0x002fca0000000f00 */
[----:B------:R2:W-:Y:S04]  /*2af30*/  STL [R1+0x928], R2 ;  /* 0x0009280201007387 */ /* 0x0005e80000100800 */
        /* <DEDUP_REMOVED lines=31> */
[----:B------:R2:W-:Y:S01]  /*2b130*/  STL [R1+0x7c], RZ ;  /* 0x00007cff01007387 */ /* 0x0005e20000100800 */
[----:B------:R-:W-:-:S04]  /*2b140*/  SHF.R.S32.HI R0, RZ, 0x1f, R6 ;  /* 0x0000001fff007819 */ /* 0x000fc80000011406 */
[----:B------:R-:W-:Y:S01]  /*2b150*/  LEA.HI R0, R0, R6, RZ, 0x6 ;  /* 0x0000000600007211 */ /* 0x000fe200078f30ff */
[----:B------:R-:W-:Y:S01]  /*2b160*/  IMAD.MOV.U32 R6, RZ, RZ, RZ ;  /* 0x000000ffff067224 */ /* 0x000fe200078e00ff */
        /* <DEDUP_REMOVED lines=82> */
[----:B------:R-:W-:-:S02]  /*2b690*/  SHF.R.S32.HI R0, RZ, 0x6, R0 ;  /* 0x00000006ff007819 */ /* 0x000fc40000011400 */
        /* <DEDUP_REMOVED lines=23> */
[----:B------:R-:W-:Y:S01]  /*2b810*/  CS2R R54, SRZ ;  /* 0x0000000000367805 */ /* 0x000fe2000001ff00 */
[----:B------:R-:W-:-:S02]  /*2b820*/  USHF.L.U32 UR4, UR7, 0x2, URZ ;  /* 0x0000000207047899 */ /* 0x000fc4000800063f */
[----:B------:R-:W-:Y:S02]  /*2b830*/  USHF.L.U32 UR5, UR8, 0x2, URZ ;  /* 0x0000000208057899 */ /* 0x000fe4000800063f */
[----:B------:R-:W-:Y:S01]  /*2b840*/  USHF.L.U64.HI UR7, UR7, 0x2, UR6 ;  /* 0x0000000207077899 */ /* 0x000fe20008010206 */
[----:B------:R-:W-:Y:S01]  /*2b850*/  UMOV UR9, 0x6 ;  /* 0x0000000600097882 */ /* 0x000fe20000000000 */
[----:B------:R-:W-:Y:S01]  /*2b860*/  USHF.L.U64.HI UR8, UR8, 0x2, UR11 ;  /* 0x0000000208087899 */ /* 0x000fe2000801020b */
[----:B--2---:R-:W-:-:S11]  /*2b870*/  UMOV UR6, 0xffffffff ;  /* 0xffffffff00067882 */ /* 0x004fd60000000000 */
.L_x_1:
[----:B------:R-:W-:Y:S01]  /*2b880*/  STL.64 [R1+0xad8], R54 ;  /* 0x000ad83601007387 */ /* 0x000fe20000100a00 */
[----:B------:R-:W-:Y:S01]  /*2b890*/  UIADD3 UR6, UR6, 0x1, URZ ;  /* 0x0000000106067890 */ /* 0x000fe2000fffe03f */
[----:B------:R-:W-:-:S04]  /*2b8a0*/  DEPBAR.LE SB0, 0xc ;  /* 0x000083000000791a */ /* 0x000fc80000000000 */
[----:B------:R-:W-:Y:S01]  /*2b8b0*/  STL.64 [R1+0xad0], R52 ;  /* 0x000ad03401007387 */ /* 0x000fe20000100a00 */
[----:B------:R-:W-:Y:S01]  /*2b8c0*/  UMOV UR33, 0x40000040 ;  /* 0x4000004000217882 */ /* 0x000fe20000000000 */
[----:B------:R-:W-:Y:S01]  /*2b8d0*/  UMOV UR35, 0x40000040 ;  /* 0x4000004000237882 */ /* 0x000fe20000000000 */
[----:B------:R-:W1:Y:S01]  /*2b8e0*/  LDC R2, c[0x0][0x230] ;  /* 0x00008c00ff027b82 */ /* 0x000e620000000800 */
        /* <DEDUP_REMOVED lines=14> */
[----:B--2---:R-:W2:Y:S04]  /*2b9d0*/  LDL.LU.64 R24, [R1] ;  /* 0x0000000001187983 */ /* 0x004ea80000300a00 */
        /* <DEDUP_REMOVED lines=15> */
[----:B------:R-:W-:Y:S01]  /*2bad0*/  UISETP.GT.AND UP0, UPT, UR6, 0x7, UPT ;  /* 0x000000070600788c */ /* 0x000fe2000bf04270 */
[----:B------:R-:W-:Y:S03]  /*2bae0*/  BAR.SYNC.DEFER_BLOCKING 0x0 ;  /* 0x0000000000007b1d */ /* 0x000fe60000010000 */
[----:B------:R-:W-:-:S04]  /*2baf0*/  USEL UR6, UR6, URZ, !UP0 ;  /* 0x0000003f06067287 */ /* 0x000fc8000c000000 */
[----:B------:R-:W-:Y:S02]  /*2bb00*/  ULEA UR12, UR6, UR10, 0xe ;  /* 0x0000000a060c7291 */ /* 0x000fe4000f8e703f */
[----:B------:R-:W-:Y:S01]  /*2bb10*/  ULEA UR11, UR6, UR10, 0x11 ;  /* 0x0000000a060b7291 */ /* 0x000fe2000f8e883f */
[----:B------:R-:W-:Y:S01]  /*2bb20*/  STL [R1+0xa58], R7 ;  /* 0x000a580701007387 */ /* 0x000fe20000100800 */
[----:B------:R-:W-:Y:S02]  /*2bb30*/  UIADD3 UR12, UR12, 0x100000, URZ ;  /* 0x001000000c0c7890 */ /* 0x000fe4000fffe03f */
[----:B------:R-:W-:Y:S01]  /*2bb40*/  USHF.R.U32.HI UR11, URZ, 0x4, UR11 ;  /* 0x000000043f0b7899 */ /* 0x000fe2000801160b */
[----:B-----5:R-:W-:Y:S01]  /*2bb50*/  STL [R1+0xa38], R8 ;  /* 0x000a380801007387 */ /* 0x020fe20000100800 */
[----:B------:R-:W-:Y:S02]  /*2bb60*/  USHF.R.U32.HI UR12, URZ, 0x4, UR12 ;  /* 0x000000043f0c7899 */ /* 0x000fe4000801160c */
[----:B------:R-:W-:-:S02]  /*2bb70*/  USGXT.U32 UR32, UR11, 0xe ;  /* 0x0000000e0b20789a */ /* 0x000fc40008000000 */
[----:B------:R-:W-:Y:S02]  /*2bb80*/  USGXT.U32 UR34, UR12, 0xe ;  /* 0x0000000e0c22789a */ /* 0x000fe40008000000 */
[----:B------:R-:W-:Y:S02]  /*2bb90*/  UIADD3 UR36, UP0, UR32, 0x2, URZ ;  /* 0x0000000220247890 */ /* 0x000fe4000ff1e03f */
[----:B------:R-:W-:Y:S01]  /*2bba0*/  UIADD3 UR38, UP1, UR34, 0x2, URZ ;  /* 0x0000000222267890 */ /* 0x000fe2000ff3e03f */
[----:B------:R-:W-:Y:S01]  /*2bbb0*/  UMOV UR11, URZ ;  /* 0x0000003f000b7c82 */ /* 0x000fe20008000000 */
[----:B------:R-:W-:Y:S01]  /*2bbc0*/  UMOV UR12, URZ ;  /* 0x0000003f000c7c82 */ /* 0x000fe20008000000 */
[----:B------:R-:W-:Y:S02]  /*2bbd0*/  UIADD3.X UR37, UR11, 0x40000040, URZ, UP0, !UPT ;  /* 0x400000400b257890 */ /* 0x000fe400087fe43f */
[----:B------:R-:W-:Y:S02]  /*2bbe0*/  UIADD3.X UR39, UR12, 0x40000040, URZ, UP1, !UPT ;  /* 0x400000400c277890 */ /* 0x000fe40008ffe43f */
[----:B------:R-:W-:-:S02]  /*2bbf0*/  UIADD3.64 UR28, UR36, 0x2, URZ ;  /* 0x00000002241c7897 */ /* 0x000fc4000fffe03f */
[----:B------:R-:W-:Y:S02]  /*2bc00*/  UIADD3.64 UR30, UR38, 0x2, URZ ;  /* 0x00000002261e7897 */ /* 0x000fe4000fffe03f */
[----:B------:R-:W-:Y:S02]  /*2bc10*/  UIADD3.64 UR24, UR36, 0x4, URZ ;  /* 0x0000000424187897 */ /* 0x000fe4000fffe03f */
[----:B------:R-:W-:Y:S02]  /*2bc20*/  UIADD3.64 UR26, UR38, 0x4, URZ ;  /* 0x00000004261a7897 */ /* 0x000fe4000fffe03f */
[----:B------:R-:W-:Y:S02]  /*2bc30*/  UIADD3.64 UR20, UR36, 0xffe, URZ ;  /* 0x00000ffe24147897 */ /* 0x000fe4000fffe03f */
[----:B------:R-:W-:Y:S02]  /*2bc40*/  UIADD3.64 UR22, UR38, 0x1fe, URZ ;  /* 0x000001fe26167897 */ /* 0x000fe4000fffe03f */
[----:B------:R-:W-:-:S02]  /*2bc50*/  UIADD3.64 UR16, UR36, 0x1000, URZ ;  /* 0x0000100024107897 */ /* 0x000fc4000fffe03f */
[----:B------:R-:W-:Y:S02]  /*2bc60*/  UIADD3.64 UR18, UR38, 0x200, URZ ;  /* 0x0000020026127897 */ /* 0x000fe4000fffe03f */
[----:B------:R-:W-:Y:S02]  /*2bc70*/  UIADD3.64 UR12, UR36, 0x1002, URZ ;  /* 0x00001002240c7897 */ /* 0x000fe4000fffe03f */
[----:B------:R-:W-:Y:S02]  /*2bc80*/  UIADD3.64 UR14, UR38, 0x202, URZ ;  /* 0x00000202260e7897 */ /* 0x000fe4000fffe03f */
[----:B------:R-:W-:Y:S02]  /*2bc90*/  UIADD3.64 UR40, UR36, 0x1004, URZ ;  /* 0x0000100424287897 */ /* 0x000fe4000fffe03f */
[----:B------:R-:W-:Y:S01]  /*2bca0*/  UIADD3.64 UR42, UR38, 0x204, URZ ;  /* 0x00000204262a7897 */ /* 0x000fe2000fffe03f */
[----:B--2---:R-:W-:-:S06]  /*2bcb0*/  WARPGROUP.ARRIVE ;  /* 0x00000000000079c5 */ /* 0x004fcc0000000000 */
[----:B------:R-:W-:Y:S01]  /*2bcc0*/  HGMMA.64x64x8.F32.TF32 R24, gdesc[UR32], R24, gsb0 ;  /* 0x04e00000201879f0 */ /* 0x000fe20008002818 */
[----:B------:R-:W-:Y:S02]  /*2bcd0*/  UIADD3.64 UR32, UR36, 0x1fe, URZ ;  /* 0x000001fe24207897 */ /* 0x000fe4000fffe03f */
[----:B------:R-:W-:Y:S02]  /*2bce0*/  WARPGROUP.DEPBAR.LE gsb0, 0x0 ;  /* 0x00008000000079c5 */ /* 0x000fe40000010000 */
[----:B------:R-:W-:-:S06]  /*2bcf0*/  WARPGROUP.ARRIVE ;  /* 0x00000000000079c5 */ /* 0x000fcc0000000000 */
[----:B------:R-:W-:Y:S03]  /*2bd00*/  HGMMA.64x64x8.F32.TF32 R24, gdesc[UR36], R24, gsb0 ;  /* 0x04e00000241879f0 */ /* 0x000fe60008002818 */
        /* <DEDUP_REMOVED lines=19> */
[----:B------:R-:W-:Y:S01]  /*2be40*/  WARPGROUP.ARRIVE ;  /* 0x00000000000079c5 */ /* 0x000fe20000000000 */
[----:B------:R-:W-:Y:S01]  /*2be50*/  UIADD3.64 UR44, UR36, 0x200, URZ ;  /* 0x00000200242c7897 */ /* 0x000fe2000fffe03f */
[----:B------:R-:W-:Y:S04]  /*2be60*/  STL.64 [R1], R24 ;  /* 0x0000001801007387 */ /* 0x000fe80000100a00 */
[----:B------:R-:W-:Y:S01]  /*2be70*/  HGMMA.64x64x8.F32.TF32 R216, gdesc[UR32], R216, gsb0 ;  /* 0x04e0000020d879f0 */ /* 0x000fe200080028d8 */
[----:B------:R-:W-:Y:S01]  /*2be80*/  UMOV UR46, UR38 ;  /* 0x00000026002e7c82 */ /* 0x000fe20008000000 */
[----:B------:R-:W-:Y:S01]  /*2be90*/  UMOV UR47, UR39 ;  /* 0x00000027002f7c82 */ /* 0x000fe20008000000 */
[----:B------:R-:W-:Y:S01]  /*2bea0*/  UIADD3.64 UR28, UR36, 0x202, URZ ;  /* 0x00000202241c7897 */ /* 0x000fe2000fffe03f */
[----:B------:R-:W-:Y:S01]  /*2beb0*/  STL.64 [R1+0x8], R26 ;  /* 0x0000081a01007387 */ /* 0x000fe20000100a00 */
[----:B------:R-:W-:-:S02]  /*2bec0*/  UIADD3.64 UR24, UR36, 0x204, URZ ;  /* 0x0000020424187897 */ /* 0x000fc4000fffe03f */
[----:B------:R-:W-:Y:S01]  /*2bed0*/  UIADD3.64 UR20, UR36, 0x11fe, URZ ;  /* 0x000011fe24147897 */ /* 0x000fe2000fffe03f */
[----:B------:R-:W-:Y:S01]  /*2bee0*/  STL.64 [R1+0x10], R28 ;  /* 0x0000101c01007387 */ /* 0x000fe20000100a00 */
[----:B------:R-:W-:Y:S02]  /*2bef0*/  UIADD3.64 UR16, UR36, 0x1200, URZ ;  /* 0x0000120024107897 */ /* 0x000fe4000fffe03f */
[----:B------:R-:W-:Y:S01]  /*2bf00*/  UIADD3.64 UR12, UR36, 0x1202, URZ ;  /* 0x00001202240c7897 */ /* 0x000fe2000fffe03f */
[----:B------:R-:W-:Y:S01]  /*2bf10*/  STL.64 [R1+0x18], R30 ;  /* 0x0000181e01007387 */ /* 0x000fe20000100a00 */
[----:B------:R-:W-:Y:S02]  /*2bf20*/  UIADD3.64 UR40, UR36, 0x1204, URZ ;  /* 0x0000120424287897 */ /* 0x000fe4000fffe03f */
[----:B------:R-:W-:Y:S01]  /*2bf30*/  UIADD3.64 UR32, UR36, 0x3fe, URZ ;  /* 0x000003fe24207897 */ /* 0x000fe2000fffe03f */
        /* <DEDUP_REMOVED lines=12> */
[----:B--2---:R-:W2:Y:S01]  /*2c000*/  LDL.LU.64 R54, [R1+0xad8] ;  /* 0x000ad80001367983 */ /* 0x004ea20000300a00 */
[----:B------:R-:W-:-:S02]  /*2c010*/  WARPGROUP.DEPBAR.LE gsb0, 0x0 ;  /* 0x00008000000079c5 */ /* 0x000fc40000010000 */
[----:B------:R-:W-:Y:S01]  /*2c020*/  WARPGROUP.ARRIVE ;  /* 0x00000000000079c5 */ /* 0x000fe20000000000 */
[----:B------:R-:W2:Y:S04]  /*2c030*/  LDL.LU.64 R52, [R1+0xad0] ;  /* 0x000ad00001347983 */ /* 0x000ea80000300a00 */
[----:B------:R-:W2:Y:S01]  /*2c040*/  LDL.LU.64 R50, [R1+0xac8] ;  /* 0x000ac80001327983 */ /* 0x000ea20000300a00 */
[----:B------:R-:W-:Y:S03]  /*2c050*/  HGMMA.64x64x8.F32.TF32 R216, gdesc[UR44], R216, gsb0 ;  /* 0x04e000002cd879f0 */ /* 0x000fe600080028d8 */
[----:B------:R-:W2:Y:S01]  /*2c060*/  LDL.LU.64 R48, [R1+0xac0] ;  /* 0x000ac00001307983 */ /* 0x000ea20000300a00 */
[----:B------:R-:W-:Y:S01]  /*2c070*/  UIADD3.64 UR44, UR36, 0x400, URZ ;  /* 0x00000400242c7897 */ /* 0x000fe2000fffe03f */
[----:B------:R-:W-:Y:S01]  /*2c080*/  UMOV UR46, UR38 ;  /* 0x00000026002e7c82 */ /* 0x000fe20008000000 */
[----:B------:R-:W-:Y:S01]  /*2c090*/  UMOV UR47, UR39 ;  /* 0x00000027002f7c82 */ /* 0x000fe20008000000 */
        /* <DEDUP_REMOVED lines=12> */
[----:B-1----:R-:W-:-:S04]  /*2c160*/  IADD3 R2, R2, 0x3f, RZ ;  /* 0x0000003f02027810 */ /* 0x002fc80007ffe0ff */
[----:B------:R-:W-:-:S04]  /*2c170*/  SHF.R.S32.HI R0, RZ, 0x1f, R2 ;  /* 0x0000001fff007819 */ /* 0x000fc80000011402 */
[----:B------:R-:W-:-:S04]  /*2c180*/  LEA.HI R0, R0, R2, RZ, 0x6 ;  /* 0x0000000200007211 */ /* 0x000fc800078f30ff */
[----:B------:R-:W-:Y:S01]  /*2c190*/  SHF.R.S32.HI R0, RZ, 0x6, R0 ;  /* 0x00000006ff007819 */ /* 0x000fe20000011400 */
[----:B------:R-:W-:-:S03]  /*2c1a0*/  UIADD3 UR9, UR9, 0x1, URZ ;  /* 0x0000000109097890 */ /* 0x000fc6000fffe03f */
[----:B------:R-:W-:Y:S01]  /*2c1b0*/  IADD3 R0, R0, -0x7, RZ ;  /* 0xfffffff900007810 */ /* 0x000fe20007ffe0ff */
[----:B------:R-:W-:Y:S02]  /*2c1c0*/  WARPGROUP.DEPBAR.LE gsb0, 0x0 ;  /* 0x00008000000079c5 */ /* 0x000fe40000010000 */
[----:B------:R-:W-:-:S06]  /*2c1d0*/  WARPGROUP.ARRIVE ;  /* 0x00000000000079c5 */ /* 0x000fcc0000000000 */
[----:B------:R-:W-:Y:S01]  /*2c1e0*/  HGMMA.64x64x8.F32.TF32 R216, gdesc[UR28], R216, gsb0 ;  /* 0x04e000001cd879f0 */ /* 0x000fe200080028d8 */
[----:B------:R-:W-:Y:S02]  /*2c1f0*/  UIADD3.64 UR28, UR36, 0x402, URZ ;  /* 0x00000402241c7897 */ /* 0x000fe4000fffe03f */
        /* <DEDUP_REMOVED lines=21> */
[----:B------:R-:W-:Y:S01]  /*2c350*/  WARPGROUP.ARRIVE ;  /* 0x00000000000079c5 */ /* 0x000fe20000000000 */
[----:B------:R-:W-:Y:S04]  /*2c360*/  STL [R1+0xa5c], R240 ;  /* 0x000a5cf001007387 */ /* 0x000fe80000100800 */
[----:B------:R-:W-:Y:S01]  /*2c370*/  STL [R1+0xa54], R241 ;  /* 0x000a54f101007387 */ /* 0x000fe20000100800 */
[----:B------:R-:W-:Y:S01]  /*2c380*/  HGMMA.64x64x8.F32.TF32 R184, gdesc[UR32], R184, gsb0 ;  /* 0x04e0000020b879f0 */ /* 0x000fe200080028b8 */
[----:B------:R-:W-:-:S02]  /*2c390*/  UIADD3.64 UR32, UR36, 0x5fe, URZ ;  /* 0x000005fe24207897 */ /* 0x000fc4000fffe03f */
[----:B------:R1:W-:Y:S04]  /*2c3a0*/  STL [R1+0xa50], R242 ;  /* 0x000a50f201007387 */ /* 0x0003e80000100800 */
[----:B------:R-:W-:Y:S04]  /*2c3b0*/  STL [R1+0xa4c], R243 ;  /* 0x000a4cf301007387 */ /* 0x000fe80000100800 */
[----:B------:R-:W-:Y:S01]  /*2c3c0*/  STL [R1+0xa48], R244 ;  /* 0x000a48f401007387 */ /* 0x000fe20000100800 */
[----:B-1----:R-:W1:Y:S03]  /*2c3d0*/  LDC R242, c[0x0][0x230] ;  /* 0x00008c00fff27b82 */ /* 0x002e660000000800 */
[----:B------:R-:W-:Y:S04]  /*2c3e0*/  STL [R1+0xa44], R245 ;  /* 0x000a44f501007387 */ /* 0x000fe80000100800 */
[----:B------:R3:W-:Y:S04]  /*2c3f0*/  STL [R1+0xa40], R246 ;  /* 0x000a40f601007387 */ /* 0x0007e80000100800 */
[----:B------:R-:W-:Y:S04]  /*2c400*/  STL [R1+0xa3c], R247 ;  /* 0x000a3cf701007387 */ /* 0x000fe80000100800 */
[----:B------:R-:W4:Y:S04]  /*2c410*/  LDL.LU R8, [R1+0x80] ;  /* 0x0000800001087983 */ /* 0x000f280000300800 */
[----:B------:R-:W4:Y:S01]  /*2c420*/  LDL.LU R7, [R1+0x84] ;  /* 0x0000840001077983 */ /* 0x000f220000300800 */
[----:B------:R-:W-:Y:S01]  /*2c430*/  ISETP.GE.AND P0, PT, R6, R0, PT ;  /* 0x000000000600720c */ /* 0x000fe20003f06270 */
[----:B------:R-:W-:Y:S01]  /*2c440*/  UISETP.GT.AND UP0, UPT, UR9, 0x7, UPT ;  /* 0x000000070900788c */ /* 0x000fe2000bf04270 */
[----:B------:R-:W-:Y:S01]  /*2c450*/  IADD3 R10, P2, R10, UR4, RZ ;  /* 0x000000040a0a7c10 */ /* 0x000fe2000ff5e0ff */
[----:B---3--:R-:W3:Y:S01]  /*2c460*/  LDL.LU R246, [R1+0x88] ;  /* 0x0000880001f67983 */ /* 0x008ee20000300800 */
[----:B-1----:R-:W-:Y:S01]  /*2c470*/  VIADD R242, R242, 0xfffffe40 ;  /* 0xfffffe40f2f27836 */ /* 0x002fe20000000000 */
[----:B------:R-:W-:-:S02]  /*2c480*/  WARPGROUP.DEPBAR.LE gsb0, 0x0 ;  /* 0x00008000000079c5 */ /* 0x000fc40000010000 */
[----:B------:R-:W-:Y:S01]  /*2c490*/  WARPGROUP.ARRIVE ;  /* 0x00000000000079c5 */ /* 0x000fe20000000000 */
[----:B------:R-:W-:Y:S01]  /*2c4a0*/  IMAD R2, R6, -0x40, R242 ;  /* 0xffffffc006027824 */ /* 0x000fe200078e02f2 */
[----:B------:R-:W-:Y:S01]  /*2c4b0*/  USEL UR9, UR9, URZ, !UP0 ;  /* 0x0000003f09097287 */ /* 0x000fe2000c000000 */
[----:B------:R-:W-:Y:S01]  /*2c4c0*/  IADD3.X R9, R9, UR7, RZ, P2, !PT ;  /* 0x0000000709097c10 */ /* 0x000fe200097fe4ff */
[----:B------:R-:W3:Y:S02]  /*2c4d0*/  LDL.LU R245, [R1+0x8c] ;  /* 0x00008c0001f57983 */ /* 0x000ee40000300800 */
[----:B------:R-:W-:Y:S01]  /*2c4e0*/  HGMMA.64x64x8.F32.TF32 R184, gdesc[UR44], R184, gsb0 ;  /* 0x04e000002cb879f0 */ /* 0x000fe200080028b8 */
[----:B------:R-:W-:Y:S01]  /*2c4f0*/  UIADD3.64 UR44, UR36, 0x600, URZ ;  /* 0x00000600242c7897 */ /* 0x000fe2000fffe03f */
[----:B------:R-:W-:Y:S01]  /*2c500*/  ISETP.GT.AND P1, PT, R2, RZ, PT ;  /* 0x000000ff0200720c */ /* 0x000fe20003f24270 */
[----:B------:R-:W-:Y:S01]  /*2c510*/  UMOV UR46, UR38 ;  /* 0x00000026002e7c82 */ /* 0x000fe20008000000 */
[----:B------:R-:W-:Y:S01]  /*2c520*/  UMOV UR47, UR39 ;  /* 0x00000027002f7c82 */ /* 0x000fe20008000000 */
[----:B------:R-:W-:Y:S01]  /*2c530*/  ULEA UR11, UR9, UR10, 0x11 ;  /* 0x0000000a090b7291 */ /* 0x000fe2000f8e883f */
[----:B------:R-:W-:Y:S01]  /*2c540*/  IADD3 R12, P2, R12, UR4, RZ ;  /* 0x000000040c0c7c10 */ /* 0x000fe2000ff5e0ff */
[----:B------:R-:W-:Y:S01]  /*2c550*/  IMAD.MOV.U32 R5, RZ, RZ, R9 ;  /* 0x000000ffff057224 */ /* 0x000fe200078e0009 */
[----:B------:R-:W-:Y:S01]  /*2c560*/  MOV R4, R10 ;  /* 0x0000000a00047202 */ /* 0x000fe20000000f00 */
[----:B------:R-:W3:Y:S01]  /*2c570*/  LDL.LU R244, [R1+0x90] ;  /* 0x0000900001f47983 */ /* 0x000ee20000300800 */
[----:B------:R-:W-:-:S02]  /*2c580*/  WARPGROUP.DEPBAR.LE gsb0, 0x0 ;  /* 0x00008000000079c5 */ /* 0x000fc40000010000 */
[----:B------:R-:W-:Y:S01]  /*2c590*/  WARPGROUP.ARRIVE ;  /* 0x00000000000079c5 */ /* 0x000fe20000000000 */
[----:B------:R-:W-:Y:S01]  /*2c5a0*/  SEL R0, RZ, 0x4, !P1 ;  /* 0x00000004ff007807 */ /* 0x000fe20004800000 */
[----:B------:R-:W3:Y:S04]  /*2c5b0*/  LDL.LU R243, [R1+0x94] ;  /* 0x0000940001f37983 */ /* 0x000ee80000300800 */
        /* <DEDUP_REMOVED lines=29> */
[----:B------:R-:W-:Y:S01]  /*2c790*/  UIADD3.64 UR44, UR36, 0x800, URZ ;  /* 0x00000800242c7897 */ /* 0x000fe2000fffe03f */
[----:B------:R-:W-:Y:S01]  /*2c7a0*/  UMOV UR46, UR38 ;  /* 0x00000026002e7c82 */ /* 0x000fe20008000000 */
[----:B------:R-:W-:Y:S01]  /*2c7b0*/  UMOV UR47, UR39 ;  /* 0x00000027002f7c82 */ /* 0x000fe20008000000 */
        /* <DEDUP_REMOVED lines=98> */
[----:B------:R-:W-:Y:S03]  /*2cde0*/  HGMMA.64x64x8.F32.TF32 R56, gdesc[UR44], R56, gsb0 ;  /* 0x04e000002c3879f0 */ /* 0x000fe60008002838 */
        /* <DEDUP_REMOVED lines=24> */
[----:B--2---:R-:W-:-:S06]  /*2cf70*/  WARPGROUP.ARRIVE ;  /* 0x00000000000079c5 */ /* 0x004fcc0000000000 */
[----:B------:R-:W-:Y:S01]  /*2cf80*/  HGMMA.64x64x8.F32.TF32 R24, gdesc[UR32], R24, gsb0 ;  /* 0x04e00000201879f0 */ /* 0x000fe20008002818 */
[----:B------:R-:W-:Y:S01]  /*2cf90*/  UIADD3.64 UR32, UR36, 0xe00, URZ ;  /* 0x00000e0024207897 */ /* 0x000fe2000fffe03f */
[----:B------:R-:W-:Y:S01]  /*2cfa0*/  UMOV UR34, UR38 ;  /* 0x0000002600227c82 */ /* 0x000fe20008000000 */
[----:B------:R-:W-:Y:S01]  /*2cfb0*/  UMOV UR35, UR39 ;  /* 0x0000002700237c82 */ /* 0x000fe20008000000 */
        /* <DEDUP_REMOVED lines=22> */
[----:B------:R-:W-:-:S04]  /*2d120*/  SEL R0, R0, RZ, !P0 ;  /* 0x000000ff00007207 */ /* 0x000fc80004000000 */
[----:B------:R-:W-:Y:S01]  /*2d130*/  ISETP.NE.U32.AND P1, PT, R0, RZ, PT ;  /* 0x000000ff0000720c */ /* 0x000fe20003f25070 */
[----:B------:R-:W-:Y:S01]  /*2d140*/  VIADD R0, R3, UR11 ;  /* 0x0000000b03007c36 */ /* 0x000fe20008000000 */
[----:B------:R-:W-:Y:S02]  /*2d150*/  IADD3.X R11, R11, UR7, RZ, P2, !PT ;  /* 0x000000070b0b7c10 */ /* 0x000fe400097fe4ff */
[----:B------:R-:W-:-:S04]  /*2d160*/  IADD3 R14, P3, R14, UR4, RZ ;  /* 0x000000040e0e7c10 */ /* 0x000fc8000ff7e0ff */
[----:B------:R-:W-:Y:S02]  /*2d170*/  IADD3.X R13, R13, UR7, RZ, P3, !PT ;  /* 0x000000070d0d7c10 */ /* 0x000fe40009ffe4ff */
[----:B------:R-:W-:Y:S02]  /*2d180*/  ISETP.GT.AND P2, PT, R2, 0x1, PT ;  /* 0x000000010200780c */ /* 0x000fe40003f44270 */
[----:B------:R-:W-:-:S04]  /*2d190*/  IADD3 R16, P3, R16, UR4, RZ ;  /* 0x0000000410107c10 */ /* 0x000fc8000ff7e0ff */
[----:B------:R-:W-:Y:S02]  /*2d1a0*/  IADD3.X R15, R15, UR7, RZ, P3, !PT ;  /* 0x000000070f0f7c10 */ /* 0x000fe40009ffe4ff */
[----:B------:R-:W-:Y:S01]  /*2d1b0*/  IADD3 R18, P4, R18, UR4, RZ ;  /* 0x0000000412127c10 */ /* 0x000fe2000ff9e0ff */
[----:B------:R-:W-:Y:S02]  /*2d1c0*/  WARPGROUP.DEPBAR.LE gsb0, 0x0 ;  /* 0x00008000000079c5 */ /* 0x000fe40000010000 */
[----:B------:R-:W-:Y:S06]  /*2d1d0*/  BAR.SYNC.DEFER_BLOCKING 0x0 ;  /* 0x0000000000007b1d */ /* 0x000fec0000010000 */
[----:B------:R-:W-:Y:S01]  /*2d1e0*/  @!PT LDS RZ, [RZ] ;  /* 0x00000000fffff984 */ /* 0x000fe20000000800 */
[----:B------:R-:W-:Y:S01]  /*2d1f0*/  @!PT LDS RZ, [RZ] ;  /* 0x00000000fffff984 */ /* 0x000fe20000000800 */
[----:B------:R-:W-:Y:S01]  /*2d200*/  @!PT LDS RZ, [RZ] ;  /* 0x00000000fffff984 */ /* 0x000fe20000000800 */
[----:B------:R1:W-:Y:S02]  /*2d210*/  LDGSTS.E [R0], desc[UR48][R4.64], P1 ;  /* 0x0000000004007fae */ /* 0x0003e40008921870 */
[----:B-1----:R-:W-:Y:S01]  /*2d220*/  MOV R4, R12 ;  /* 0x0000000c00047202 */ /* 0x002fe20000000f00 */
[----:B------:R-:W-:-:S05]  /*2d230*/  IMAD.MOV.U32 R5, RZ, RZ, R11 ;  /* 0x000000ffff057224 */ /* 0x000fca00078e000b */
[----:B------:R1:W-:Y:S02]  /*2d240*/  LDGSTS.E [R0+0x4000], desc[UR48][R4.64], P1 ;  /* 0x0400000004007fae */ /* 0x0003e40008921870 */
[----:B-1----:R-:W-:Y:S01]  /*2d250*/  MOV R4, R14 ;  /* 0x0000000e00047202 */ /* 0x002fe20000000f00 */
[----:B------:R-:W-:-:S05]  /*2d260*/  IMAD.MOV.U32 R5, RZ, RZ, R13 ;  /* 0x000000ffff057224 */ /* 0x000fca00078e000d */
[----:B------:R1:W-:Y:S02]  /*2d270*/  LDGSTS.E [R0+0x8000], desc[UR48][R4.64], P1 ;  /* 0x0800000004007fae */ /* 0x0003e40008921870 */
[----:B-1----:R-:W-:-:S04]  /*2d280*/  SEL R4, RZ, 0x4, !P2 ;  /* 0x00000004ff047807 */ /* 0x002fc80005000000 */
[----:B------:R-:W-:Y:S01]  /*2d290*/  SEL R4, R4, RZ, !P0 ;  /* 0x000000ff04047207 */ /* 0x000fe20004000000 */
[----:B------:R-:W-:-:S03]  /*2d2a0*/  IMAD.MOV.U32 R5, RZ, RZ, R15 ;  /* 0x000000ffff057224 */ /* 0x000fc600078e000f */
[----:B------:R-:W-:Y:S02]  /*2d2b0*/  ISETP.NE.U32.AND P2, PT, R4, RZ, PT ;  /* 0x000000ff0400720c */ /* 0x000fe40003f45070 */
[----:B------:R-:W-:Y:S02]  /*2d2c0*/  MOV R4, R16 ;  /* 0x0000001000047202 */ /* 0x000fe40000000f00 */
[----:B------:R-:W-:-:S03]  /*2d2d0*/  IADD3.X R17, R17, UR7, RZ, P4, !PT ;  /* 0x0000000711117c10 */ /* 0x000fc6000a7fe4ff */
[----:B------:R1:W-:Y:S01]  /*2d2e0*/  LDGSTS.E [R0+0xc000], desc[UR48][R4.64], P1 ;  /* 0x0c00000004007fae */ /* 0x0003e20008921870 */
[----:B------:R-:W-:Y:S02]  /*2d2f0*/  IADD3 R20, P1, R20, UR4, RZ ;  /* 0x0000000414147c10 */ /* 0x000fe4000ff3e0ff */
[----:B------:R-:W-:Y:S02]  /*2d300*/  IADD3 R22, P3, R22, UR4, RZ ;  /* 0x0000000416167c10 */ /* 0x000fe4000ff7e0ff */
[----:B------:R-:W-:Y:S02]  /*2d310*/  IADD3.X R19, R19, UR7, RZ, P1, !PT ;  /* 0x0000000713137c10 */ /* 0x000fe40008ffe4ff */
[----:B-1----:R-:W-:Y:S01]  /*2d320*/  MOV R4, R18 ;  /* 0x0000001200047202 */ /* 0x002fe20000000f00 */
[----:B------:R-:W-:Y:S01]  /*2d330*/  IMAD.MOV.U32 R5, RZ, RZ, R17 ;  /* 0x000000ffff057224 */ /* 0x000fe200078e0011 */
[----:B------:R-:W-:-:S04]  /*2d340*/  IADD3.X R21, R21, UR7, RZ, P3, !PT ;  /* 0x0000000715157c10 */ /* 0x000fc80009ffe4ff */
[----:B------:R1:W-:Y:S01]  /*2d350*/  LDGSTS.E [R0+0x4], desc[UR48][R4.64], P2 ;  /* 0x0000400004007fae */ /* 0x0003e20009121870 */
[----:B------:R-:W-:Y:S02]  /*2d360*/  ISETP.GT.AND P1, PT, R2, 0x2, PT ;  /* 0x000000020200780c */ /* 0x000fe40003f24270 */
[----:B-1----:R-:W-:Y:S01]  /*2d370*/  MOV R4, R20 ;  /* 0x0000001400047202 */ /* 0x002fe20000000f00 */
[----:B------:R-:W-:-:S05]  /*2d380*/  IMAD.MOV.U32 R5, RZ, RZ, R19 ;  /* 0x000000ffff057224 */ /* 0x000fca00078e0013 */
[----:B------:R1:W-:Y:S01]  /*2d390*/  LDGSTS.E [R0+0x4004], desc[UR48][R4.64], P2 ;  /* 0x0400400004007fae */ /* 0x0003e20009121870 */
[----:B------:R-:W-:Y:S02]  /*2d3a0*/  IADD3 R248, P3, R248, UR4, RZ ;  /* 0x00000004f8f87c10 */ /* 0x000fe4000ff7e0ff */
[----:B-1----:R-:W-:Y:S01]  /*2d3b0*/  MOV R4, R22 ;  /* 0x0000001600047202 */ /* 0x002fe20000000f00 */
[----:B------:R-:W-:-:S05]  /*2d3c0*/  IMAD.MOV.U32 R5, RZ, RZ, R21 ;  /* 0x000000ffff057224 */ /* 0x000fca00078e0015 */
[----:B------:R1:W-:Y:S01]  /*2d3d0*/  LDGSTS.E [R0+0x8004], desc[UR48][R4.64], P2 ;  /* 0x0800400004007fae */ /* 0x0003e20009121870 */
[----:B------:R-:W-:Y:S02]  /*2d3e0*/  IADD3.X R23, R23, UR7, RZ, P3, !PT ;  /* 0x0000000717177c10 */ /* 0x000fe40009ffe4ff */
[----:B------:R-:W-:Y:S02]  /*2d3f0*/  IADD3 R250, P4, R250, UR4, RZ ;  /* 0x00000004fafa7c10 */ /* 0x000fe4000ff9e0ff */
        /* <DEDUP_REMOVED lines=8> */
[----:B----4-:R-:W-:Y:S02]  /*2d480*/  IADD3 R7, P3, R7, UR4, RZ ;  /* 0x0000000407077c10 */ /* 0x010fe4000ff7e0ff */
[----:B------:R-:W-:Y:S02]  /*2d490*/  IADD3.X R251, R251, UR7, RZ, P2, !PT ;  /* 0x00000007fbfb7c10 */ /* 0x000fe400097fe4ff */
[----:B------:R-:W-:Y:S02]  /*2d4a0*/  IADD3.X R8, R8, UR7, RZ, P3, !PT ;  /* 0x0000000708087c10 */ /* 0x000fe40009ffe4ff */
[----:B-1----:R-:W-:Y:S01]  /*2d4b0*/  MOV R4, R250 ;  /* 0x000000fa00047202 */ /* 0x002fe20000000f00 */
[----:B------:R-:W-:Y:S01]  /*2d4c0*/  IMAD.MOV.U32 R5, RZ, RZ, R249 ;  /* 0x000000ffff057224 */ /* 0x000fe200078e00f9 */
[----:B------:R-:W-:Y:S04]  /*2d4d0*/  STL [R1+0x84], R7 ;  /* 0x0000840701007387 */ /* 0x000fe80000100800 */
[----:B------:R1:W-:Y:S04]  /*2d4e0*/  LDGSTS.E [R0+0x8], desc[UR48][R4.64], P1 ;  /* 0x0000800004007fae */ /* 0x0003e80008921870 */
[----:B------:R2:W-:Y:S04]  /*2d4f0*/  STL [R1+0x80], R8 ;  /* 0x0000800801007387 */ /* 0x0005e80000100800 */
[----:B------:R-:W4:Y:S01]  /*2d500*/  LDL.LU R241, [R1+0x98] ;  /* 0x0000980001f17983 */ /* 0x000f220000300800 */
[----:B-1----:R-:W-:Y:S01]  /*2d510*/  MOV R4, R252 ;  /* 0x000000fc00047202 */ /* 0x002fe20000000f00 */
[----:B------:R-:W-:-:S02]  /*2d520*/  IMAD.MOV.U32 R5, RZ, RZ, R251 ;  /* 0x000000ffff057224 */ /* 0x000fc400078e00fb */
[----:B------:R-:W4:Y:S04]  /*2d530*/  LDL.LU R240, [R1+0x9c] ;  /* 0x00009c0001f07983 */ /* 0x000f280000300800 */
[----:B------:R1:W-:Y:S02]  /*2d540*/  LDGSTS.E [R0+0x4008], desc[UR48][R4.64], P1 ;  /* 0x0400800004007fae */ /* 0x0003e40008921870 */
[----:B-1----:R-:W-:Y:S01]  /*2d550*/  IMAD.MOV.U32 R5, RZ, RZ, R8 ;  /* 0x000000ffff057224 */ /* 0x002fe200078e0008 */
[----:B------:R-:W-:Y:S01]  /*2d560*/  MOV R4, R7 ;  /* 0x0000000700047202 */ /* 0x000fe20000000f00 */
[----:B--2---:R-:W2:Y:S04]  /*2d570*/  LDL.LU R8, [R1+0xa0] ;  /* 0x0000a00001087983 */ /* 0x004ea80000300800 */
[----:B------:R-:W2:Y:S01]  /*2d580*/  LDL.LU R7, [R1+0xa4] ;  /* 0x0000a40001077983 */ /* 0x000ea20000300800 */
[----:B------:R-:W-:-:S02]  /*2d590*/  ISETP.GT.AND P2, PT, R2, 0x3, PT ;  /* 0x000000030200780c */ /* 0x000fc40003f44270 */
[----:B---3--:R-:W-:Y:S01]  /*2d5a0*/  IADD3 R245, P3, R245, UR4, RZ ;  /* 0x00000004f5f57c10 */ /* 0x008fe2000ff7e0ff */
[----:B------:R1:W-:Y:S01]  /*2d5b0*/  LDGSTS.E [R0+0x8008], desc[UR48][R4.64], P1 ;  /* 0x0800800004007fae */ /* 0x0003e20008921870 */
[----:B------:R-:W-:Y:S02]  /*2d5c0*/  IADD3 R243, P4, R243, UR4, RZ ;  /* 0x00000004f3f37c10 */ /* 0x000fe4000ff9e0ff */
[----:B------:R-:W-:Y:S02]  /*2d5d0*/  IADD3.X R246, R246, UR7, RZ, P3, !PT ;  /* 0x00000007f6f67c10 */ /* 0x000fe40009ffe4ff */
[----:B------:R-:W-:Y:S02]  /*2d5e0*/  IADD3.X R244, R244, UR7, RZ, P4, !PT ;  /* 0x00000007f4f47c10 */ /* 0x000fe4000a7fe4ff */
[----:B-1----:R-:W-:-:S04]  /*2d5f0*/  SEL R4, RZ, 0x4, !P2 ;  /* 0x00000004ff047807 */ /* 0x002fc80005000000 */
[----:B------:R-:W-:Y:S01]  /*2d600*/  SEL R4, R4, RZ, !P0 ;  /* 0x000000ff04047207 */ /* 0x000fe20004000000 */
[----:B------:R-:W-:Y:S01]  /*2d610*/  STL [R1+0x8c], R245 ;  /* 0x00008cf501007387 */ /* 0x000fe20000100800 */
[----:B------:R-:W-:Y:S02]  /*2d620*/  IMAD.MOV.U32 R5, RZ, RZ, R246 ;  /* 0x000000ffff057224 */ /* 0x000fe400078e00f6 */
[----:B------:R-:W-:Y:S01]  /*2d630*/  ISETP.NE.U32.AND P2, PT, R4, RZ, PT ;  /* 0x000000ff0400720c */ /* 0x000fe20003f45070 */
[----:B------:R1:W-:Y:S01]  /*2d640*/  STL [R1+0x88], R246 ;  /* 0x000088f601007387 */ /* 0x0003e20000100800 */
[----:B------:R-:W-:-:S03]  /*2d650*/  MOV R4, R245 ;  /* 0x000000f500047202 */ /* 0x000fc60000000f00 */
[----:B------:R-:W-:Y:S04]  /*2d660*/  STL [R1+0x94], R243 ;  /* 0x000094f301007387 */ /* 0x000fe80000100800 */
[----:B------:R3:W-:Y:S04]  /*2d670*/  STL [R1+0x90], R244 ;  /* 0x000090f401007387 */ /* 0x0007e80000100800 */
[----:B-1----:R-:W2:Y:S04]  /*2d680*/  LDL.LU R246, [R1+0xa8] ;  /* 0x0000a80001f67983 */ /* 0x002ea80000300800 */
[----:B------:R-:W2:Y:S04]  /*2d690*/  LDL.LU R245, [R1+0xac] ;  /* 0x0000ac0001f57983 */ /* 0x000ea80000300800 */
[----:B------:R1:W-:Y:S02]  /*2d6a0*/  LDGSTS.E [R0+0xc008], desc[UR48][R4.64], P1 ;  /* 0x0c00800004007fae */ /* 0x0003e40008921870 */
[----:B-1----:R-:W-:Y:S01]  /*2d6b0*/  IMAD.MOV.U32 R5, RZ, RZ, R244 ;  /* 0x000000ffff057224 */ /* 0x002fe200078e00f4 */
[----:B------:R-:W-:Y:S01]  /*2d6c0*/  MOV R4, R243 ;  /* 0x000000f300047202 */ /* 0x000fe20000000f00 */
[----:B---3--:R-:W3:Y:S04]  /*2d6d0*/  LDL.LU R244, [R1+0x430] ;  /* 0x0004300001f47983 */ /* 0x008ee80000300800 */
[----:B------:R-:W3:Y:S04]  /*2d6e0*/  LDL.LU R243, [R1+0x434] ;  /* 0x0004340001f37983 */ /* 0x000ee80000300800 */
[----:B------:R1:W-:Y:S01]  /*2d6f0*/  LDGSTS.E [R0+0xc], desc[UR48][R4.64], P2 ;  /* 0x0000c00004007fae */ /* 0x0003e20009121870 */
[----:B----4-:R-:W-:-:S04]  /*2d700*/  IADD3 R240, P1, R240, UR4, RZ ;  /* 0x00000004f0f07c10 */ /* 0x010fc8000ff3e0ff */
[----:B------:R-:W-:Y:S01]  /*2d710*/  IADD3.X R241, R241, UR7, RZ, P1, !PT ;  /* 0x00000007f1f17c10 */ /* 0x000fe20008ffe4ff */
[----:B------:R-:W-:Y:S01]  /*2d720*/  STL [R1+0x9c], R240 ;  /* 0x00009cf001007387 */ /* 0x000fe20000100800 */
[----:B-1----:R-:W-:-:S03]  /*2d730*/  MOV R4, R240 ;  /* 0x000000f000047202 */ /* 0x002fc60000000f00 */
[----:B------:R1:W-:Y:S01]  /*2d740*/  STL [R1+0x98], R241 ;  /* 0x000098f101007387 */ /* 0x0003e20000100800 */
[----:B------:R-:W-:-:S05]  /*2d750*/  IMAD.MOV.U32 R5, RZ, RZ, R241 ;  /* 0x000000ffff057224 */ /* 0x000fca00078e00f1 */
[----:B------:R4:W-:Y:S01]  /*2d760*/  LDGSTS.E [R0+0x400c], desc[UR48][R4.64], P2 ;  /* 0x0400c00004007fae */ /* 0x0009e20009121870 */
[----:B--2---:R-:W-:-:S04]  /*2d770*/  IADD3 R7, P3, R7, UR4, RZ ;  /* 0x0000000407077c10 */ /* 0x004fc8000ff7e0ff */
[----:B------:R-:W-:Y:S01]  /*2d780*/  IADD3.X R8, R8, UR7, RZ, P3, !PT ;  /* 0x0000000708087c10 */ /* 0x000fe20009ffe4ff */
[----:B------:R-:W-:Y:S04]  /*2d790*/  STL [R1+0xa4], R7 ;  /* 0x0000a40701007387 */ /* 0x000fe80000100800 */
[----:B------:R2:W-:Y:S01]  /*2d7a0*/  STL [R1+0xa0], R8 ;  /* 0x0000a00801007387 */ /* 0x0005e20000100800 */
[----:B----4-:R-:W-:-:S03]  /*2d7b0*/  IMAD.MOV.U32 R5, RZ, RZ, R8 ;  /* 0x000000ffff057224 */ /* 0x010fc600078e0008 */
[----:B-1----:R-:W4:Y:S01]  /*2d7c0*/  LDL.LU R241, [R1+0x438] ;  /* 0x0004380001f17983 */ /* 0x002f220000300800 */
[----:B------:R-:W-:-:S03]  /*2d7d0*/  MOV R4, R7 ;  /* 0x0000000700047202 */ /* 0x000fc60000000f00 */
[----:B------:R-:W4:Y:S04]  /*2d7e0*/  LDL.LU R240, [R1+0x43c] ;  /* 0x00043c0001f07983 */ /* 0x000f280000300800 */
[----:B--2---:R-:W2:Y:S04]  /*2d7f0*/  LDL.LU R8, [R1+0x440] ;  /* 0x0004400001087983 */ /* 0x004ea80000300800 */
[----:B------:R-:W2:Y:S01]  /*2d800*/  LDL.LU R7, [R1+0x444] ;  /* 0x0004440001077983 */ /* 0x000ea20000300800 */
[----:B------:R-:W-:-:S03]  /*2d810*/  ISETP.GT.AND P1, PT, R2, 0x20, PT ;  /* 0x000000200200780c */ /* 0x000fc60003f24270 */
[----:B------:R1:W-:Y:S02]  /*2d820*/  LDGSTS.E [R0+0x800c], desc[UR48][R4.64], P2 ;  /* 0x0800c00004007fae */ /* 0x0003e40009121870 */
[----:B-1----:R-:W-:Y:S02]  /*2d830*/  SEL R4, RZ, 0x4, !P1 ;  /* 0x00000004ff047807 */ /* 0x002fe40004800000 */
[----:B------:R-:W-:Y:S02]  /*2d840*/  IADD3 R245, P3, R245, UR4, RZ ;  /* 0x00000004f5f57c10 */ /* 0x000fe4000ff7e0ff */
[----:B------:R-:W-:Y:S02]  /*2d850*/  SEL R4, R4, RZ, !P0 ;  /* 0x000000ff04047207 */ /* 0x000fe40004000000 */
[----:B------:R-:W-:Y:S02]  /*2d860*/  IADD3.X R246, R246, UR7, RZ, P3, !PT ;  /* 0x00000007f6f67c10 */ /* 0x000fe40009ffe4ff */
[----:B------:R-:W-:Y:S01]  /*2d870*/  ISETP.NE.U32.AND P1, PT, R4, RZ, PT ;  /* 0x000000ff0400720c */ /* 0x000fe20003f25070 */
[----:B------:R-:W-:Y:S01]  /*2d880*/  STL [R1+0xac], R245 ;  /* 0x0000acf501007387 */ /* 0x000fe20000100800 */
[----:B------:R-:W-:Y:S01]  /*2d890*/  MOV R4, R245 ;  /* 0x000000f500047202 */ /* 0x000fe20000000f00 */
[----:B------:R-:W-:-:S02]  /*2d8a0*/  IMAD.MOV.U32 R5, RZ, RZ, R246 ;  /* 0x000000ffff057224 */ /* 0x000fc400078e00f6 */
[----:B------:R1:W-:Y:S04]  /*2d8b0*/  STL [R1+0xa8], R246 ;  /* 0x0000a8f601007387 */ /* 0x0003e80000100800 */
[----:B------:R1:W-:Y:S01]  /*2d8c0*/  LDGSTS.E [R0+0xc00c], desc[UR48][R4.64], P2 ;  /* 0x0c00c00004007fae */ /* 0x0003e20009121870 */
[----:B---3--:R-:W-:-:S04]  /*2d8d0*/  IADD3 R243, P4, R243, UR4, RZ ;  /* 0x00000004f3f37c10 */ /* 0x008fc8000ff9e0ff */
[----:B------:R-:W-:Y:S01]  /*2d8e0*/  IADD3.X R244, R244, UR7, RZ, P4, !PT ;  /* 0x00000007f4f47c10 */ /* 0x000fe2000a7fe4ff */
[----:B------:R-:W-:Y:S04]  /*2d8f0*/  STL [R1+0x434], R243 ;  /* 0x000434f301007387 */ /* 0x000fe80000100800 */
[----:B------:R3:W-:Y:S01]  /*2d900*/  STL [R1+0x430], R244 ;  /* 0x000430f401007387 */ /* 0x0007e20000100800 */
[----:B-1----:R-:W-:Y:S01]  /*2d910*/  IMAD.MOV.U32 R5, RZ, RZ, R244 ;  /* 0x000000ffff057224 */ /* 0x002fe200078e00f4 */
[----:B------:R-:W-:Y:S02]  /*2d920*/  MOV R4, R243 ;  /* 0x000000f300047202 */ /* 0x000fe40000000f00 */
[----:B------:R-:W2:Y:S04]  /*2d930*/  LDL.LU R246, [R1+0x448] ;  /* 0x0004480001f67983 */ /* 0x000ea80000300800 */
[----:B------:R-:W2:Y:S04]  /*2d940*/  LDL.LU R245, [R1+0x44c] ;  /* 0x00044c0001f57983 */ /* 0x000ea80000300800 */
[----:B---3--:R-:W3:Y:S04]  /*2d950*/  LDL.LU R244, [R1+0x450] ;  /* 0x0004500001f47983 */ /* 0x008ee80000300800 */
[----:B------:R-:W3:Y:S04]  /*2d960*/  LDL.LU R243, [R1+0x454] ;  /* 0x0004540001f37983 */ /* 0x000ee80000300800 */
[----:B------:R1:W-:Y:S01]  /*2d970*/  LDGSTS.E [R0+0x10000], desc[UR48][R4.64], P1 ;  /* 0x1000000004007fae */ /* 0x0003e20008921870 */
[----:B----4-:R-:W-:-:S04]  /*2d980*/  IADD3 R240, P2, R240, UR4, RZ ;  /* 0x00000004f0f07c10 */ /* 0x010fc8000ff5e0ff */
[----:B------:R-:W-:Y:S02]  /*2d990*/  IADD3.X R241, R241, UR7, RZ, P2, !PT ;  /* 0x00000007f1f17c10 */ /* 0x000fe400097fe4ff */
[----:B--2---:R-:W-:-:S03]  /*2d9a0*/  IADD3 R7, P3, R7, UR4, RZ ;  /* 0x0000000407077c10 */ /* 0x004fc6000ff7e0ff */
[----:B-1----:R-:W-:Y:S01]  /*2d9b0*/  IMAD.MOV.U32 R5, RZ, RZ, R241 ;  /* 0x000000ffff057224 */ /* 0x002fe200078e00f1 */
[----:B------:R-:W-:Y:S02]  /*2d9c0*/  MOV R4, R240 ;  /* 0x000000f000047202 */ /* 0x000fe40000000f00 */
[----:B------:R-:W-:Y:S01]  /*2d9d0*/  IADD3.X R8, R8, UR7, RZ, P3, !PT ;  /* 0x0000000708087c10 */ /* 0x000fe20009ffe4ff */
[----:B------:R-:W-:Y:S04]  /*2d9e0*/  STL [R1+0x43c], R240 ;  /* 0x00043cf001007387 */ /* 0x000fe80000100800 */
[----:B------:R1:W-:Y:S04]  /*2d9f0*/  STL [R1+0x438], R241 ;  /* 0x000438f101007387 */ /* 0x0003e80000100800 */
[----:B------:R-:W-:Y:S04]  /*2da00*/  STL [R1+0x444], R7 ;  /* 0x0004440701007387 */ /* 0x000fe80000100800 */
[----:B------:R2:W-:Y:S04]  /*2da10*/  STL [R1+0x440], R8 ;  /* 0x0004400801007387 */ /* 0x0005e80000100800 */
[----:B------:R4:W-:Y:S04]  /*2da20*/  LDGSTS.E [R0+0x14000], desc[UR48][R4.64], P1 ;  /* 0x1400000004007fae */ /* 0x0009e80008921870 */
[----:B-1----:R-:W3:Y:S04]  /*2da30*/  LDL.LU R241, [R1+0x458] ;  /* 0x0004580001f17983 */ /* 0x002ee80000300800 */
[----:B------:R-:W3:Y:S01]  /*2da40*/  LDL.LU R240, [R1+0x45c] ;  /* 0x00045c0001f07983 */ /* 0x000ee20000300800 */
[----:B----4-:R-:W-:Y:S01]  /*2da50*/  IMAD.MOV.U32 R5, RZ, RZ, R8 ;  /* 0x000000ffff057224 */ /* 0x010fe200078e0008 */
[----:B------:R-:W-:-:S02]  /*2da60*/  MOV R4, R7 ;  /* 0x0000000700047202 */ /* 0x000fc40000000f00 */
[----:B--2---:R-:W2:Y:S04]  /*2da70*/  LDL.LU R8, [R1+0x460] ;  /* 0x0004600001087983 */ /* 0x004ea80000300800 */
[----:B------:R-:W4:Y:S01]  /*2da80*/  LDL.LU R7, [R1+0x464] ;  /* 0x0004640001077983 */ /* 0x000f220000300800 */
[----:B------:R-:W-:-:S03]  /*2da90*/  ISETP.GT.AND P2, PT, R2, 0x21, PT ;  /* 0x000000210200780c */ /* 0x000fc60003f44270 */
[----:B------:R1:W-:Y:S02]  /*2daa0*/  LDGSTS.E [R0+0x18000], desc[UR48][R4.64], P1 ;  /* 0x1800000004007fae */ /* 0x0003e40008921870 */
[----:B-1----:R-:W-:Y:S02]  /*2dab0*/  SEL R4, RZ, 0x4, !P2 ;  /* 0x00000004ff047807 */ /* 0x002fe40005000000 */
[----:B------:R-:W-:Y:S02]  /*2dac0*/  IADD3 R245, P3, R245, UR4, RZ ;  /* 0x00000004f5f57c10 */ /* 0x000fe4000ff7e0ff */
[----:B------:R-:W-:Y:S02]  /*2dad0*/  SEL R4, R4, RZ, !P0 ;  /* 0x000000ff04047207 */ /* 0x000fe40004000000 */
[----:B------:R-:W-:Y:S02]  /*2dae0*/  IADD3.X R246, R246, UR7, RZ, P3, !PT ;  /* 0x00000007f6f67c10 */ /* 0x000fe40009ffe4ff */
[----:B---3--:R-:W-:Y:S01]  /*2daf0*/  IADD3 R243, P4, R243, UR4, RZ ;  /* 0x00000004f3f37c10 */ /* 0x008fe2000ff9e0ff */
[----:B------:R-:W-:Y:S01]  /*2db00*/  STL [R1+0x44c], R245 ;  /* 0x00044cf501007387 */ /* 0x000fe20000100800 */
[----:B------:R-:W-:-:S02]  /*2db10*/  ISETP.NE.U32.AND P2, PT, R4, RZ, PT ;  /* 0x000000ff0400720c */ /* 0x000fc40003f45070 */
[----:B------:R-:W-:Y:S01]  /*2db20*/  IADD3.X R244, R244, UR7, RZ, P4, !PT ;  /* 0x00000007f4f47c10 */ /* 0x000fe2000a7fe4ff */
[----:B------:R1:W-:Y:S01]  /*2db30*/  STL [R1+0x448], R246 ;  /* 0x000448f601007387 */ /* 0x0003e20000100800 */
[----:B------:R-:W-:Y:S01]  /*2db40*/  MOV R4, R245 ;  /* 0x000000f500047202 */ /* 0x000fe20000000f00 */
[----:B------:R-:W-:Y:S02]  /*2db50*/  IMAD.MOV.U32 R5, RZ, RZ, R246 ;  /* 0x000000ffff057224 */ /* 0x000fe400078e00f6 */
[----:B------:R-:W-:Y:S04]  /*2db60*/  STL [R1+0x454], R243 ;  /* 0x000454f301007387 */ /* 0x000fe80000100800 */
[----:B------:R3:W-:Y:S04]  /*2db70*/  STL [R1+0x450], R244 ;  /* 0x000450f401007387 */ /* 0x0007e80000100800 */
[----:B-1----:R-:W2:Y:S04]  /*2db80*/  LDL.LU R246, [R1+0x468] ;  /* 0x0004680001f67983 */ /* 0x002ea80000300800 */
[----:B------:R-:W2:Y:S04]  /*2db90*/  LDL.LU R245, [R1+0x46c] ;  /* 0x00046c0001f57983 */ /* 0x000ea80000300800 */
[----:B------:R1:W-:Y:S02]  /*2dba0*/  LDGSTS.E [R0+0x1c000], desc[UR48][R4.64], P1 ;  /* 0x1c00000004007fae */ /* 0x0003e40008921870 */
[----:B-1----:R-:W-:Y:S01]  /*2dbb0*/  MOV R4, R243 ;  /* 0x000000f300047202 */ /* 0x002fe20000000f00 */
[----:B------:R-:W-:-:S02]  /*2dbc0*/  IMAD.MOV.U32 R5, RZ, RZ, R244 ;  /* 0x000000ffff057224 */ /* 0x000fc400078e00f4 */
[----:B---3--:R-:W3:Y:S04]  /*2dbd0*/  LDL.LU R244, [R1+0x470] ;  /* 0x0004700001f47983 */ /* 0x008ee80000300800 */
[----:B------:R-:W3:Y:S04]  /*2dbe0*/  LDL.LU R243, [R1+0x474] ;  /* 0x0004740001f37983 */ /* 0x000ee80000300800 */
[----:B------:R1:W-:Y:S01]  /*2dbf0*/  LDGSTS.E [R0+0x10004], desc[UR48][R4.64], P2 ;  /* 0x1000400004007fae */ /* 0x0003e20009121870 */
[----:B------:R-:W-:-:S04]  /*2dc00*/  IADD3 R240, P1, R240, UR4, RZ ;  /* 0x00000004f0f07c10 */ /* 0x000fc8000ff3e0ff */
[----:B------:R-:W-:Y:S02]  /*2dc10*/  IADD3.X R241, R241, UR7, RZ, P1, !PT ;  /* 0x00000007f1f17c10 */ /* 0x000fe40008ffe4ff */
[----:B----4-:R-:W-:Y:S01]  /*2dc20*/  IADD3 R7, P3, R7, UR4, RZ ;  /* 0x0000000407077c10 */ /* 0x010fe2000ff7e0ff */
[----:B------:R-:W-:Y:S03]  /*2dc30*/  STL [R1+0x45c], R240 ;  /* 0x00045cf001007387 */ /* 0x000fe60000100800 */
[----:B--2---:R-:W-:Y:S01]  /*2dc40*/  IADD3.X R8, R8, UR7, RZ, P3, !PT ;  /* 0x0000000708087c10 */ /* 0x004fe20009ffe4ff */
[----:B------:R2:W-:Y:S01]  /*2dc50*/  STL [R1+0x458], R241 ;  /* 0x000458f101007387 */ /* 0x0005e20000100800 */
[----:B-1----:R-:W-:Y:S01]  /*2dc60*/  MOV R4, R240 ;  /* 0x000000f000047202 */ /* 0x002fe20000000f00 */
[----:B------:R-:W-:Y:S02]  /*2dc70*/  IMAD.MOV.U32 R5, RZ, RZ, R241 ;  /* 0x000000ffff057224 */ /* 0x000fe400078e00f1 */
[----:B------:R-:W-:Y:S04]  /*2dc80*/  STL [R1+0x464], R7 ;  /* 0x0004640701007387 */ /* 0x000fe80000100800 */
[----:B------:R1:W-:Y:S04]  /*2dc90*/  STL [R1+0x460], R8 ;  /* 0x0004600801007387 */ /* 0x0003e80000100800 */
[----:B--2---:R-:W2:Y:S04]  /*2dca0*/  LDL.LU R241, [R1+0x478] ;  /* 0x0004780001f17983 */ /* 0x004ea80000300800 */
[----:B------:R-:W4:Y:S04]  /*2dcb0*/  LDL.LU R240, [R1+0x47c] ;  /* 0x00047c0001f07983 */ /* 0x000f280000300800 */
[----:B------:R1:W-:Y:S02]  /*2dcc0*/  LDGSTS.E [R0+0x14004], desc[UR48][R4.64], P2 ;  /* 0x1400400004007fae */ /* 0x0003e40009121870 */
[----:B-1----:R-:W-:Y:S01]  /*2dcd0*/  IMAD.MOV.U32 R5, RZ, RZ, R8 ;  /* 0x000000ffff057224 */ /* 0x002fe200078e0008 */
[----:B------:R-:W-:Y:S01]  /*2dce0*/  MOV R4, R7 ;  /* 0x0000000700047202 */ /* 0x000fe20000000f00 */
[----:B------:R-:W2:Y:S04]  /*2dcf0*/  LDL.LU R8, [R1+0x480] ;  /* 0x0004800001087983 */ /* 0x000ea80000300800 */
[----:B------:R-:W2:Y:S01]  /*2dd00*/  LDL.LU R7, [R1+0x484] ;  /* 0x0004840001077983 */ /* 0x000ea20000300800 */
[----:B------:R-:W-:-:S02]  /*2dd10*/  ISETP.GT.AND P1, PT, R2, 0x22, PT ;  /* 0x000000220200780c */ /* 0x000fc40003f24270 */
[----:B------:R-:W-:Y:S01]  /*2dd20*/  IADD3 R245, P3, R245, UR4, RZ ;  /* 0x00000004f5f57c10 */ /* 0x000fe2000ff7e0ff */
[----:B------:R1:W-:Y:S03]  /*2dd30*/  LDGSTS.E [R0+0x18004], desc[UR48][R4.64], P2 ;  /* 0x1800400004007fae */ /* 0x0003e60009121870 */
[----:B------:R-:W-:Y:S02]  /*2dd40*/  IADD3.X R246, R246, UR7, RZ, P3, !PT ;  /* 0x00000007f6f67c10 */ /* 0x000fe40009ffe4ff */
[----:B-1----:R-:W-:-:S04]  /*2dd50*/  SEL R4, RZ, 0x4, !P1 ;  /* 0x00000004ff047807 */ /* 0x002fc80004800000 */
[----:B------:R-:W-:Y:S01]  /*2dd60*/  SEL R4, R4, RZ, !P0 ;  /* 0x000000ff04047207 */ /* 0x000fe20004000000 */
[----:B------:R-:W-:-:S03]  /*2dd70*/  IMAD.MOV.U32 R5, RZ, RZ, R246 ;  /* 0x000000ffff057224 */ /* 0x000fc600078e00f6 */
[----:B------:R-:W-:Y:S02]  /*2dd80*/  ISETP.NE.U32.AND P1, PT, R4, RZ, PT ;  /* 0x000000ff0400720c */ /* 0x000fe40003f25070 */
[----:B---3--:R-:W-:Y:S02]  /*2dd90*/  IADD3 R243, P4, R243, UR4, RZ ;  /* 0x00000004f3f37c10 */ /* 0x008fe4000ff9e0ff */
[----:B------:R-:W-:Y:S02]  /*2dda0*/  MOV R4, R245 ;  /* 0x000000f500047202 */ /* 0x000fe40000000f00 */
[----:B------:R-:W-:-:S03]  /*2ddb0*/  IADD3.X R244, R244, UR7, RZ, P4, !PT ;  /* 0x00000007f4f47c10 */ /* 0x000fc6000a7fe4ff */
[----:B------:R1:W-:Y:S04]  /*2ddc0*/  LDGSTS.E [R0+0x1c004], desc[UR48][R4.64], P2 ;  /* 0x1c00400004007fae */ /* 0x0003e80009121870 */
[----:B------:R3:W-:Y:S04]  /*2ddd0*/  STL [R1+0x46c], R245 ;  /* 0x00046cf501007387 */ /* 0x0007e80000100800 */
[----:B------:R-:W-:Y:S01]  /*2dde0*/  STL [R1+0x468], R246 ;  /* 0x000468f601007387 */ /* 0x000fe20000100800 */
[----:B-1----:R-:W-:Y:S01]  /*2ddf0*/  MOV R4, R243 ;  /* 0x000000f300047202 */ /* 0x002fe20000000f00 */
[----:B------:R-:W-:-:S02]  /*2de00*/  IMAD.MOV.U32 R5, RZ, RZ, R244 ;  /* 0x000000ffff057224 */ /* 0x000fc400078e00f4 */
[----:B------:R1:W-:Y:S04]  /*2de10*/  STL [R1+0x474], R243 ;  /* 0x000474f301007387 */ /* 0x0003e80000100800 */
[----:B------:R1:W-:Y:S04]  /*2de20*/  STL [R1+0x470], R244 ;  /* 0x000470f401007387 */ /* 0x0003e80000100800 */
[----:B------:R-:W3:Y:S04]  /*2de30*/  LDL.LU R247, [R1+0x48c] ;  /* 0x00048c0001f77983 */ /* 0x000ee80000300800 */
[----:B------:R1:W-:Y:S01]  /*2de40*/  LDGSTS.E [R0+0x10008], desc[UR48][R4.64], P1 ;  /* 0x1000800004007fae */ /* 0x0003e20008921870 */
[----:B----4-:R-:W-:-:S04]  /*2de50*/  IADD3 R240, P2, R240, UR4, RZ ;  /* 0x00000004f0f07c10 */ /* 0x010fc8000ff5e0ff */
[----:B--2---:R-:W-:Y:S01]  /*2de60*/  IADD3.X R241, R241, UR7, RZ, P2, !PT ;  /* 0x00000007f1f17c10 */ /* 0x004fe200097fe4ff */
[----:B------:R-:W-:Y:S01]  /*2de70*/  STL [R1+0x47c], R240 ;  /* 0x00047cf001007387 */ /* 0x000fe20000100800 */
[----:B-1----:R-:W-:-:S03]  /*2de80*/  MOV R4, R240 ;  /* 0x000000f000047202 */ /* 0x002fc60000000f00 */
[----:B------:R-:W-:Y:S01]  /*2de90*/  IMAD.MOV.U32 R5, RZ, RZ, R241 ;  /* 0x000000ffff057224 */ /* 0x000fe200078e00f1 */
[----:B------:R1:W-:Y:S04]  /*2dea0*/  STL [R1+0x478], R241 ;  /* 0x000478f101007387 */ /* 0x0003e80000100800 */
[----:B------:R2:W-:Y:S01]  /*2deb0*/  LDGSTS.E [R0+0x14008], desc[UR48][R4.64], P1 ;  /* 0x1400800004007fae */ /* 0x0005e20008921870 */
[----:B------:R-:W-:-:S04]  /*2dec0*/  IADD3 R7, P3, R7, UR4, RZ ;  /* 0x0000000407077c10 */ /* 0x000fc8000ff7e0ff */
[----:B------:R-:W-:Y:S01]  /*2ded0*/  IADD3.X R8, R8, UR7, RZ, P3, !PT ;  /* 0x0000000708087c10 */ /* 0x000fe20009ffe4ff */
[----:B------:R-:W-:Y:S01]  /*2dee0*/  STL [R1+0x484], R7 ;  /* 0x0004840701007387 */ /* 0x000fe20000100800 */
[----:B--2---:R-:W-:-:S03]  /*2def0*/  MOV R4, R7 ;  /* 0x0000000700047202 */ /* 0x004fc60000000f00 */
[----:B---3--:R-:W2:Y:S01]  /*2df00*/  LDL.LU R245, [R1+0x494] ;  /* 0x0004940001f57983 */ /* 0x008ea20000300800 */
[----:B------:R-:W-:-:S03]  /*2df10*/  IMAD.MOV.U32 R5, RZ, RZ, R8 ;  /* 0x000000ffff057224 */ /* 0x000fc600078e0008 */
[----:B------:R3:W-:Y:S04]  /*2df20*/  STL [R1+0x480], R8 ;  /* 0x0004800801007387 */ /* 0x0007e80000100800 */
[----:B------:R-:W4:Y:S04]  /*2df30*/  LDL.LU R243, [R1+0x49c] ;  /* 0x00049c0001f37983 */ /* 0x000f280000300800 */
[----:B------:R-:W4:Y:S04]  /*2df40*/  LDL.LU R246, [R1+0x490] ;  /* 0x0004900001f67983 */ /* 0x000f280000300800 */
[----:B------:R-:W4:Y:S04]  /*2df50*/  LDL.LU R244, [R1+0x498] ;  /* 0x0004980001f47983 */ /* 0x000f280000300800 */
[----:B-1----:R-:W4:Y:S04]  /*2df60*/  LDL.LU R241, [R1+0x4a0] ;  /* 0x0004a00001f17983 */ /* 0x002f280000300800 */
[----:B------:R-:W4:Y:S04]  /*2df70*/  LDL.LU R240, [R1+0x4a4] ;  /* 0x0004a40001f07983 */ /* 0x000f280000300800 */
[----:B---3--:R-:W3:Y:S04]  /*2df80*/  LDL.LU R8, [R1+0x4a8] ;  /* 0x0004a80001087983 */ /* 0x008ee80000300800 */
[----:B------:R-:W3:Y:S04]  /*2df90*/  LDL.LU R7, [R1+0x4ac] ;  /* 0x0004ac0001077983 */ /* 0x000ee80000300800 */
[----:B------:R1:W-:Y:S04]  /*2dfa0*/  LDGSTS.E [R0+0x18008], desc[UR48][R4.64], P1 ;  /* 0x1800800004007fae */ /* 0x0003e80008921870 */
[----:B------:R-:W2:Y:S01]  /*2dfb0*/  LDL.LU R5, [R1+0x488] ;  /* 0x0004880001057983 */ /* 0x000ea20000300800 */
[----:B------:R-:W-:-:S04]  /*2dfc0*/  ISETP.GT.AND P2, PT, R2, 0x23, PT ;  /* 0x000000230200780c */ /* 0x000fc80003f44270 */
[----:B-1----:R-:W-:Y:S02]  /*2dfd0*/  SEL R4, RZ, 0x4, !P2 ;  /* 0x00000004ff047807 */ /* 0x002fe40005000000 */
[----:B------:R-:W-:Y:S02]  /*2dfe0*/  IADD3 R247, P3, R247, UR4, RZ ;  /* 0x00000004f7f77c10 */ /* 0x000fe4000ff7e0ff */
[----:B------:R-:W-:-:S04]  /*2dff0*/  SEL R4, R4, RZ, !P0 ;  /* 0x000000ff04047207 */ /* 0x000fc80004000000 */
[----:B------:R-:W-:Y:S02]  /*2e000*/  ISETP.NE.U32.AND P2, PT, R4, RZ, PT ;  /* 0x000000ff0400720c */ /* 0x000fe40003f45070 */
[----:B------:R-:W-:Y:S01]  /*2e010*/  MOV R4, R247 ;  /* 0x000000f700047202 */ /* 0x000fe20000000f00 */
[----:B------:R-:W-:Y:S01]  /*2e020*/  STL [R1+0x48c], R247 ;  /* 0x00048cf701007387 */ /* 0x000fe20000100800 */
[----:B--2---:R-:W-:-:S05]  /*2e030*/  IADD3.X R5, R5, UR7, RZ, P3, !PT ;  /* 0x0000000705057c10 */ /* 0x004fca0009ffe4ff */
[----:B------:R1:W-:Y:S01]  /*2e040*/  LDGSTS.E [R0+0x1c008], desc[UR48][R4.64], P1 ;  /* 0x1c00800004007fae */ /* 0x0003e20008921870 */
[----:B------:R-:W-:Y:S02]  /*2e050*/  IADD3 R245, P1, R245, UR4, RZ ;  /* 0x00000004f5f57c10 */ /* 0x000fe4000ff3e0ff */
[----:B----4-:R-:W-:Y:S02]  /*2e060*/  IADD3 R243, P3, R243, UR4, RZ ;  /* 0x00000004f3f37c10 */ /* 0x010fe4000ff7e0ff */
[----:B------:R-:W-:Y:S01]  /*2e070*/  IADD3.X R246, R246, UR7, RZ, P1, !PT ;  /* 0x00000007f6f67c10 */ /* 0x000fe20008ffe4ff */
[----:B------:R2:W-:Y:S01]  /*2e080*/  STL [R1+0x488], R5 ;  /* 0x0004880501007387 */ /* 0x0005e20000100800 */
[----:B------:R-:W-:Y:S01]  /*2e090*/  IADD3.X R244, R244, UR7, RZ, P3, !PT ;  /* 0x00000007f4f47c10 */ /* 0x000fe20009ffe4ff */
[----:B-1----:R-:W-:Y:S02]  /*2e0a0*/  IMAD.MOV.U32 R4, RZ, RZ, R245 ;  /* 0x000000ffff047224 */ /* 0x002fe400078e00f5 */
[----:B------:R-:W-:Y:S01]  /*2e0b0*/  STL [R1+0x494], R245 ;  /* 0x000494f501007387 */ /* 0x000fe20000100800 */
[----:B--2---:R-:W-:-:S03]  /*2e0c0*/  MOV R5, R246 ;  /* 0x000000f600057202 */ /* 0x004fc60000000f00 */
[----:B------:R-:W-:Y:S01]  /*2e0d0*/  STL [R1+0x490], R246 ;  /* 0x000490f601007387 */ /* 0x000fe20000100800 */
[----:B------:R-:W-:-:S03]  /*2e0e0*/  IADD3 R240, P1, R240, UR4, RZ ;  /* 0x00000004f0f07c10 */ /* 0x000fc6000ff3e0ff */
[----:B------:R-:W-:Y:S01]  /*2e0f0*/  STL [R1+0x49c], R243 ;  /* 0x00049cf301007387 */ /* 0x000fe20000100800 */
[----:B---3--:R-:W-:-:S03]  /*2e100*/  IADD3 R7, P3, R7, UR4, RZ ;  /* 0x0000000407077c10 */ /* 0x008fc6000ff7e0ff */
[----:B------:R1:W-:Y:S04]  /*2e110*/  LDGSTS.E [R0+0x1000c], desc[UR48][R4.64], P2 ;  /* 0x1000c00004007fae */ /* 0x0003e80009121870 */
[----:B------:R2:W-:Y:S01]  /*2e120*/  STL [R1+0x498], R244 ;  /* 0x000498f401007387 */ /* 0x0005e20000100800 */
[----:B------:R-:W-:Y:S02]  /*2e130*/  IADD3.X R241, R241, UR7, RZ, P1, !PT ;  /* 0x00000007f1f17c10 */ /* 0x000fe40008ffe4ff */
[----:B-1----:R-:W-:Y:S01]  /*2e140*/  MOV R5, R244 ;  /* 0x000000f400057202 */ /* 0x002fe20000000f00 */
[----:B------:R-:W-:Y:S01]  /*2e150*/  IMAD.MOV.U32 R4, RZ, RZ, R243 ;  /* 0x000000ffff047224 */ /* 0x000fe200078e00f3 */
[----:B--2---:R-:W2:Y:S04]  /*2e160*/  LDL.LU R244, [R1+0xb0] ;  /* 0x0000b00001f47983 */ /* 0x004ea80000300800 */
[----:B------:R-:W3:Y:S01]  /*2e170*/  LDL.LU R243, [R1+0xb4] ;  /* 0x0000b40001f37983 */ /* 0x000ee20000300800 */
[----:B------:R-:W-:-:S03]  /*2e180*/  IADD3.X R8, R8, UR7, RZ, P3, !PT ;  /* 0x0000000708087c10 */ /* 0x000fc60009ffe4ff */
[----:B------:R1:W-:Y:S04]  /*2e190*/  LDGSTS.E [R0+0x1400c], desc[UR48][R4.64], P2 ;  /* 0x1400c00004007fae */ /* 0x0003e80009121870 */
[----:B------:R-:W-:Y:S04]  /*2e1a0*/  STL [R1+0x4a4], R240 ;  /* 0x0004a4f001007387 */ /* 0x000fe80000100800 */
[----:B------:R4:W-:Y:S01]  /*2e1b0*/  STL [R1+0x4a0], R241 ;  /* 0x0004a0f101007387 */ /* 0x0009e20000100800 */
[----:B-1----:R-:W-:Y:S01]  /*2e1c0*/  IMAD.MOV.U32 R4, RZ, RZ, R240 ;  /* 0x000000ffff047224 */ /* 0x002fe200078e00f0 */
[----:B------:R-:W-:-:S02]  /*2e1d0*/  MOV R5, R241 ;  /* 0x000000f100057202 */ /* 0x000fc40000000f00 */
[----:B------:R-:W-:Y:S04]  /*2e1e0*/  STL [R1+0x4ac], R7 ;  /* 0x0004ac0701007387 */ /* 0x000fe80000100800 */
[----:B------:R1:W-:Y:S04]  /*2e1f0*/  STL [R1+0x4a8], R8 ;  /* 0x0004a80801007387 */ /* 0x0003e80000100800 */
[----:B----4-:R-:W4:Y:S04]  /*2e200*/  LDL.LU R241, [R1+0xb8] ;  /* 0x0000b80001f17983 */ /* 0x010f280000300800 */
[----:B------:R-:W4:Y:S04]  /*2e210*/  LDL.LU R240, [R1+0xbc] ;  /* 0x0000bc0001f07983 */ /* 0x000f280000300800 */
[----:B------:R1:W-:Y:S02]  /*2e220*/  LDGSTS.E [R0+0x1800c], desc[UR48][R4.64], P2 ;  /* 0x1800c00004007fae */ /* 0x0003e40009121870 */
[----:B-1----:R-:W-:Y:S01]  /*2e230*/  MOV R5, R8 ;  /* 0x0000000800057202 */ /* 0x002fe20000000f00 */
[----:B------:R-:W-:Y:S01]  /*2e240*/  IMAD.MOV.U32 R4, RZ, RZ, R7 ;  /* 0x000000ffff047224 */ /* 0x000fe200078e0007 */
[----:B------:R-:W4:Y:S04]  /*2e250*/  LDL.LU R8, [R1+0xc0] ;  /* 0x0000c00001087983 */ /* 0x000f280000300800 */
[----:B------:R-:W4:Y:S01]  /*2e260*/  LDL.LU R7, [R1+0xc4] ;  /* 0x0000c40001077983 */ /* 0x000f220000300800 */
[----:B------:R-:W-:-:S03]  /*2e270*/  ISETP.GT.AND P1, PT, R2, 0x4, PT ;  /* 0x000000040200780c */ /* 0x000fc60003f24270 */
[----:B------:R1:W-:Y:S02]  /*2e280*/  LDGSTS.E [R0+0x1c00c], desc[UR48][R4.64], P2 ;  /* 0x1c00c00004007fae */ /* 0x0003e40009121870 */
[----:B-1----:R-:W-:-:S04]  /*2e290*/  SEL R0, RZ, 0x4, !P1 ;  /* 0x00000004ff007807 */ /* 0x002fc80004800000 */
[----:B------:R-:W-:-:S04]  /*2e2a0*/  SEL R0, R0, RZ, !P0 ;  /* 0x000000ff00007207 */ /* 0x000fc80004000000 */
[----:B------:R-:W-:Y:S02]  /*2e2b0*/  ISETP.NE.U32.AND P1, PT, R0, RZ, PT ;  /* 0x000000ff0000720c */ /* 0x000fe40003f25070 */
[----:B------:R-:W-:-:S05]  /*2e2c0*/  LOP3.LUT R0, R3, 0x10, RZ, 0x3c, !PT ;  /* 0x0000001003007812 */ /* 0x000fca00078e3cff */
[----:B------:R-:W-:Y:S01]  /*2e2d0*/  VIADD R0, R0, UR11 ;  /* 0x0000000b00007c36 */ /* 0x000fe20008000000 */
[----:B---3--:R-:W-:-:S04]  /*2e2e0*/  IADD3 R243, P2, R243, UR4, RZ ;  /* 0x00000004f3f37c10 */ /* 0x008fc8000ff5e0ff */
[----:B--2---:R-:W-:Y:S01]  /*2e2f0*/  IADD3.X R244, R244, UR7, RZ, P2, !PT ;  /* 0x00000007f4f47c10 */ /* 0x004fe200097fe4ff */
[----:B------:R-:W-:Y:S01]  /*2e300*/  STL [R1+0xb4], R243 ;  /* 0x0000b4f301007387 */ /* 0x000fe20000100800 */
[----:B------:R-:W-:-:S03]  /*2e310*/  MOV R4, R243 ;  /* 0x000000f300047202 */ /* 0x000fc60000000f00 */
[----:B------:R1:W-:Y:S01]  /*2e320*/  STL [R1+0xb0], R244 ;  /* 0x0000b0f401007387 */ /* 0x0003e20000100800 */
[----:B------:R-:W-:-:S03]  /*2e330*/  IMAD.MOV.U32 R5, RZ, RZ, R244 ;  /* 0x000000ffff057224 */ /* 0x000fc600078e00f4 */
[----:B------:R-:W2:Y:S04]  /*2e340*/  LDL.LU R246, [R1+0xc8] ;  /* 0x0000c80001f67983 */ /* 0x000ea80000300800 */
[----:B------:R-:W3:Y:S04]  /*2e350*/  LDL.LU R245, [R1+0xcc] ;  /* 0x0000cc0001f57983 */ /* 0x000ee80000300800 */
[----:B-1----:R-:W2:Y:S04]  /*2e360*/  LDL.LU R244, [R1+0xd0] ;  /* 0x0000d00001f47983 */ /* 0x002ea80000300800 */
[----:B------:R-:W2:Y:S04]  /*2e370*/  LDL.LU R243, [R1+0xd4] ;  /* 0x0000d40001f37983 */ /* 0x000ea80000300800 */
[----:B------:R1:W-:Y:S01]  /*2e380*/  LDGSTS.E [R0], desc[UR48][R4.64], P1 ;  /* 0x0000000004007fae */ /* 0x0003e20008921870 */
[----:B----4-:R-:W-:-:S04]  /*2e390*/  IADD3 R240, P2, R240, UR4, RZ ;  /* 0x00000004f0f07c10 */ /* 0x010fc8000ff5e0ff */
[----:B------:R-:W-:Y:S01]  /*2e3a0*/  IADD3.X R241, R241, UR7, RZ, P2, !PT ;  /* 0x00000007f1f17c10 */ /* 0x000fe200097fe4ff */
[----:B------:R-:W-:Y:S04]  /*2e3b0*/  STL [R1+0xbc], R240 ;  /* 0x0000bcf001007387 */ /* 0x000fe80000100800 */
[----:B------:R4:W-:Y:S01]  /*2e3c0*/  STL [R1+0xb8], R241 ;  /* 0x0000b8f101007387 */ /* 0x0009e20000100800 */
[----:B-1----:R-:W-:Y:S01]  /*2e3d0*/  MOV R4, R240 ;  /* 0x000000f000047202 */ /* 0x002fe20000000f00 */
[----:B------:R-:W-:-:S05]  /*2e3e0*/  IMAD.MOV.U32 R5, RZ, RZ, R241 ;  /* 0x000000ffff057224 */ /* 0x000fca00078e00f1 */
[----:B------:R1:W-:Y:S01]  /*2e3f0*/  LDGSTS.E [R0+0x4000], desc[UR48][R4.64], P1 ;  /* 0x0400000004007fae */ /* 0x0003e20008921870 */
[----:B------:R-:W-:-:S04]  /*2e400*/  IADD3 R7, P3, R7, UR4, RZ ;  /* 0x0000000407077c10 */ /* 0x000fc8000ff7e0ff */
[----:B------:R-:W-:Y:S01]  /*2e410*/  IADD3.X R8, R8, UR7, RZ, P3, !PT ;  /* 0x0000000708087c10 */ /* 0x000fe20009ffe4ff */
[----:B------:R-:W-:Y:S04]  /*2e420*/  STL [R1+0xc4], R7 ;  /* 0x0000c40701007387 */ /* 0x000fe80000100800 */
[----:B------:R4:W-:Y:S01]  /*2e430*/  STL [R1+0xc0], R8 ;  /* 0x0000c00801007387 */ /* 0x0009e20000100800 */
[----:B-1----:R-:W-:Y:S01]  /*2e440*/  IMAD.MOV.U32 R5, RZ, RZ, R8 ;  /* 0x000000ffff057224 */ /* 0x002fe200078e0008 */
[----:B------:R-:W-:Y:S02]  /*2e450*/  MOV R4, R7 ;  /* 0x0000000700047202 */ /* 0x000fe40000000f00 */
[----:B----4-:R-:W4:Y:S04]  /*2e460*/  LDL.LU R241, [R1+0xd8] ;  /* 0x0000d80001f17983 */ /* 0x010f280000300800 */
[----:B------:R-:W4:Y:S04]  /*2e470*/  LDL.LU R240, [R1+0xdc] ;  /* 0x0000dc0001f07983 */ /* 0x000f280000300800 */
[----:B------:R-:W4:Y:S04]  /*2e480*/  LDL.LU R8, [R1+0xe0] ;  /* 0x0000e00001087983 */ /* 0x000f280000300800 */
[----:B------:R-:W4:Y:S01]  /*2e490*/  LDL.LU R7, [R1+0xe4] ;  /* 0x0000e40001077983 */ /* 0x000f220000300800 */
[----:B------:R-:W-:-:S03]  /*2e4a0*/  ISETP.GT.AND P2, PT, R2, 0x5, PT ;  /* 0x000000050200780c */ /* 0x000fc60003f44270 */
[----:B------:R1:W-:Y:S02]  /*2e4b0*/  LDGSTS.E [R0+0x8000], desc[UR48][R4.64], P1 ;  /* 0x0800000004007fae */ /* 0x0003e40008921870 */
[----:B-1----:R-:W-:-:S04]  /*2e4c0*/  SEL R4, RZ, 0x4, !P2 ;  /* 0x00000004ff047807 */ /* 0x002fc80005000000 */
[----:B------:R-:W-:-:S04]  /*2e4d0*/  SEL R4, R4, RZ, !P0 ;  /* 0x000000ff04047207 */ /* 0x000fc80004000000 */
[----:B------:R-:W-:Y:S02]  /*2e4e0*/  ISETP.NE.U32.AND P2, PT, R4, RZ, PT ;  /* 0x000000ff0400720c */ /* 0x000fe40003f45070 */
[----:B---3--:R-:W-:-:S04]  /*2e4f0*/  IADD3 R245, P3, R245, UR4, RZ ;  /* 0x00000004f5f57c10 */ /* 0x008fc8000ff7e0ff */
[----:B--2---:R-:W-:Y:S02]  /*2e500*/  IADD3.X R246, R246, UR7, RZ, P3, !PT ;  /* 0x00000007f6f67c10 */ /* 0x004fe40009ffe4ff */
[----:B------:R-:W-:Y:S01]  /*2e510*/  IADD3 R243, P4, R243, UR4, RZ ;  /* 0x00000004f3f37c10 */ /* 0x000fe2000ff9e0ff */
[----:B------:R-:W-:Y:S03]  /*2e520*/  STL [R1+0xcc], R245 ;  /* 0x0000ccf501007387 */ /* 0x000fe60000100800 */
[----:B------:R-:W-:Y:S01]  /*2e530*/  IADD3.X R244, R244, UR7, RZ, P4, !PT ;  /* 0x00000007f4f47c10 */ /* 0x000fe2000a7fe4ff */
[----:B------:R1:W-:Y:S01]  /*2e540*/  STL [R1+0xc8], R246 ;  /* 0x0000c8f601007387 */ /* 0x0003e20000100800 */
[----:B------:R-:W-:Y:S01]  /*2e550*/  MOV R4, R245 ;  /* 0x000000f500047202 */ /* 0x000fe20000000f00 */
[----:B------:R-:W-:Y:S02]  /*2e560*/  IMAD.MOV.U32 R5, RZ, RZ, R246 ;  /* 0x000000ffff057224 */ /* 0x000fe400078e00f6 */
[----:B------:R-:W-:Y:S04]  /*2e570*/  STL [R1+0xd4], R243 ;  /* 0x0000d4f301007387 */ /* 0x000fe80000100800 */
[----:B------:R2:W-:Y:S04]  /*2e580*/  STL [R1+0xd0], R244 ;  /* 0x0000d0f401007387 */ /* 0x0005e80000100800 */
[----:B-1----:R-:W3:Y:S04]  /*2e590*/  LDL.LU R246, [R1+0xe8] ;  /* 0x0000e80001f67983 */ /* 0x002ee80000300800 */
[----:B------:R-:W3:Y:S04]  /*2e5a0*/  LDL.LU R245, [R1+0xec] ;  /* 0x0000ec0001f57983 */ /* 0x000ee80000300800 */
[----:B------:R1:W-:Y:S02]  /*2e5b0*/  LDGSTS.E [R0+0xc000], desc[UR48][R4.64], P1 ;  /* 0x0c00000004007fae */ /* 0x0003e40008921870 */
[----:B-1----:R-:W-:Y:S01]  /*2e5c0*/  IMAD.MOV.U32 R5, RZ, RZ, R244 ;  /* 0x000000ffff057224 */ /* 0x002fe200078e00f4 */
[----:B------:R-:W-:Y:S01]  /*2e5d0*/  MOV R4, R243 ;  /* 0x000000f300047202 */ /* 0x000fe20000000f00 */
[----:B--2---:R-:W2:Y:S04]  /*2e5e0*/  LDL.LU R244, [R1+0xf0] ;  /* 0x0000f00001f47983 */ /* 0x004ea80000300800 */
[----:B------:R-:W2:Y:S01]  /*2e5f0*/  LDL.LU R243, [R1+0xf4] ;  /* 0x0000f40001f37983 */ /* 0x000ea20000300800 */
[----:B----4-:R-:W-:-:S03]  /*2e600*/  IADD3 R240, P1, R240, UR4, RZ ;  /* 0x00000004f0f07c10 */ /* 0x010fc6000ff3e0ff */
[----:B------:R1:W-:Y:S01]  /*2e610*/  LDGSTS.E [R0+0x4], desc[UR48][R4.64], P2 ;  /* 0x0000400004007fae */ /* 0x0003e20009121870 */
[----:B------:R-:W-:Y:S02]  /*2e620*/  IADD3.X R241, R241, UR7, RZ, P1, !PT ;  /* 0x00000007f1f17c10 */ /* 0x000fe40008ffe4ff */
[----:B------:R-:W-:Y:S01]  /*2e630*/  IADD3 R7, P3, R7, UR4, RZ ;  /* 0x0000000407077c10 */ /* 0x000fe2000ff7e0ff */
[----:B------:R-:W-:Y:S03]  /*2e640*/  STL [R1+0xdc], R240 ;  /* 0x0000dcf001007387 */ /* 0x000fe60000100800 */
[----:B------:R-:W-:Y:S01]  /*2e650*/  IADD3.X R8, R8, UR7, RZ, P3, !PT ;  /* 0x0000000708087c10 */ /* 0x000fe20009ffe4ff */
[----:B------:R4:W-:Y:S01]  /*2e660*/  STL [R1+0xd8], R241 ;  /* 0x0000d8f101007387 */ /* 0x0009e20000100800 */
[----:B-1----:R-:W-:Y:S01]  /*2e670*/  MOV R4, R240 ;  /* 0x000000f000047202 */ /* 0x002fe20000000f00 */
[----:B------:R-:W-:-:S02]  /*2e680*/  IMAD.MOV.U32 R5, RZ, RZ, R241 ;  /* 0x000000ffff057224 */ /* 0x000fc400078e00f1 */
[----:B------:R-:W-:Y:S04]  /*2e690*/  STL [R1+0xe4], R7 ;  /* 0x0000e40701007387 */ /* 0x000fe80000100800 */
[----:B------:R1:W-:Y:S04]  /*2e6a0*/  STL [R1+0xe0], R8 ;  /* 0x0000e00801007387 */ /* 0x0003e80000100800 */
[----:B----4-:R-:W4:Y:S04]  /*2e6b0*/  LDL.LU R241, [R1+0xf8] ;  /* 0x0000f80001f17983 */ /* 0x010f280000300800 */
[----:B------:R-:W4:Y:S04]  /*2e6c0*/  LDL.LU R240, [R1+0xfc] ;  /* 0x0000fc0001f07983 */ /* 0x000f280000300800 */
[----:B------:R1:W-:Y:S02]  /*2e6d0*/  LDGSTS.E [R0+0x4004], desc[UR48][R4.64], P2 ;  /* 0x0400400004007fae */ /* 0x0003e40009121870 */
[----:B-1----:R-:W-:Y:S01]  /*2e6e0*/  IMAD.MOV.U32 R5, RZ, RZ, R8 ;  /* 0x000000ffff057224 */ /* 0x002fe200078e0008 */
[----:B------:R-:W-:Y:S01]  /*2e6f0*/  MOV R4, R7 ;  /* 0x0000000700047202 */ /* 0x000fe20000000f00 */
        /* <DEDUP_REMOVED lines=8> */
[----:B------:R-:W-:Y:S01]  /*2e780*/  IADD3.X R246, R246, UR7, RZ, P3, !PT ;  /* 0x00000007f6f67c10 */ /* 0x000fe20009ffe4ff */
[----:B------:R-:W-:Y:S01]  /*2e790*/  STL [R1+0xec], R245 ;  /* 0x0000ecf501007387 */ /* 0x000fe20000100800 */
[----:B------:R-:W-:-:S03]  /*2e7a0*/  MOV R4, R245 ;  /* 0x000000f500047202 */ /* 0x000fc60000000f00 */
[----:B------:R-:W-:Y:S01]  /*2e7b0*/  IMAD.MOV.U32 R5, RZ, RZ, R246 ;  /* 0x000000ffff057224 */ /* 0x000fe200078e00f6 */
[----:B------:R1:W-:Y:S04]  /*2e7c0*/  STL [R1+0xe8], R246 ;  /* 0x0000e8f601007387 */ /* 0x0003e80000100800 */
[----:B------:R3:W-:Y:S01]  /*2e7d0*/  LDGSTS.E [R0+0xc004], desc[UR48][R4.64], P2 ;  /* 0x0c00400004007fae */ /* 0x0007e20009121870 */
[----:B--2---:R-:W-:-:S04]  /*2e7e0*/  IADD3 R243, P4, R243, UR4, RZ ;  /* 0x00000004f3f37c10 */ /* 0x004fc8000ff9e0ff */
[----:B------:R-:W-:Y:S01]  /*2e7f0*/  IADD3.X R244, R244, UR7, RZ, P4, !PT ;  /* 0x00000007f4f47c10 */ /* 0x000fe2000a7fe4ff */
[----:B------:R-:W-:Y:S01]  /*2e800*/  STL [R1+0xf4], R243 ;  /* 0x0000f4f301007387 */ /* 0x000fe20000100800 */
[----:B---3--:R-:W-:-:S03]  /*2e810*/  MOV R4, R243 ;  /* 0x000000f300047202 */ /* 0x008fc60000000f00 */
[----:B------:R2:W-:Y:S01]  /*2e820*/  STL [R1+0xf0], R244 ;  /* 0x0000f0f401007387 */ /* 0x0005e20000100800 */
[----:B------:R-:W-:-:S03]  /*2e830*/  IMAD.MOV.U32 R5, RZ, RZ, R244 ;  /* 0x000000ffff057224 */ /* 0x000fc600078e00f4 */
[----:B-1----:R-:W3:Y:S04]  /*2e840*/  LDL.LU R246, [R1+0x108] ;  /* 0x0001080001f67983 */ /* 0x002ee80000300800 */
[----:B------:R-:W3:Y:S04]  /*2e850*/  LDL.LU R245, [R1+0x10c] ;  /* 0x00010c0001f57983 */ /* 0x000ee80000300800 */
[----:B--2---:R-:W2:Y:S04]  /*2e860*/  LDL.LU R244, [R1+0x110] ;  /* 0x0001100001f47983 */ /* 0x004ea80000300800 */
[----:B------:R-:W2:Y:S04]  /*2e870*/  LDL.LU R243, [R1+0x114] ;  /* 0x0001140001f37983 */ /* 0x000ea80000300800 */
[----:B------:R1:W-:Y:S01]  /*2e880*/  LDGSTS.E [R0+0x8], desc[UR48][R4.64], P1 ;  /* 0x0000800004007fae */ /* 0x0003e20008921870 */
        /* <DEDUP_REMOVED lines=23> */
[----:B------:R-:W-:Y:S02]  /*2ea00*/  IADD3.X R246, R246, UR7, RZ, P3, !PT ;  /* 0x00000007f6f67c10 */ /* 0x000fe40009ffe4ff */
[----:B--2---:R-:W-:Y:S01]  /*2ea10*/  IADD3 R243, P4, R243, UR4, RZ ;  /* 0x00000004f3f37c10 */ /* 0x004fe2000ff9e0ff */
        /* <DEDUP_REMOVED lines=90> */
[----:B-1----:R-:W-:Y:S01]  /*2efc0*/  MOV R4, R243 ;  /* 0x000000f300047202 */ /* 0x002fe20000000f00 */
[----:B------:R-:W-:-:S02]  /*2efd0*/  IMAD.MOV.U32 R5, RZ, RZ, R244 ;  /* 0x000000ffff057224 */ /* 0x000fc400078e00f4 */
[----:B--2---:R-:W2:Y:S01]  /*2efe0*/  LDL.LU R244, [R1+0x4f0] ;  /* 0x0004f00001f47983 */ /* 0x004ea20000300800 */
[----:B----4-:R-:W-:-:S03]  /*2eff0*/  IADD3 R240, P1, R240, UR4, RZ ;  /* 0x00000004f0f07c10 */ /* 0x010fc6000ff3e0ff */
[----:B------:R-:W4:Y:S01]  /*2f000*/  LDL.LU R243, [R1+0x4f4] ;  /* 0x0004f40001f37983 */ /* 0x000f220000300800 */
[----:B------:R-:W-:-:S03]  /*2f010*/  IADD3.X R241, R241, UR7, RZ, P1, !PT ;  /* 0x00000007f1f17c10 */ /* 0x000fc60008ffe4ff */
[----:B------:R1:W-:Y:S01]  /*2f020*/  LDGSTS.E [R0+0x10004], desc[UR48][R4.64], P2 ;  /* 0x1000400004007fae */ /* 0x0003e20009121870 */
[----:B------:R-:W-:-:S03]  /*2f030*/  IADD3 R7, P3, R7, UR4, RZ ;  /* 0x0000000407077c10 */ /* 0x000fc6000ff7e0ff */
[----:B------:R-:W-:Y:S01]  /*2f040*/  STL [R1+0x4dc], R240 ;  /* 0x0004dcf001007387 */ /* 0x000fe20000100800 */
[----:B------:R-:W-:-:S03]  /*2f050*/  IADD3.X R8, R8, UR7, RZ, P3, !PT ;  /* 0x0000000708087c10 */ /* 0x000fc60009ffe4ff */
[----:B------:R1:W-:Y:S02]  /*2f060*/  STL [R1+0x4d8], R241 ;  /* 0x0004d8f101007387 */ /* 0x0003e40000100800 */
[----:B-1----:R-:W-:Y:S01]  /*2f070*/  MOV R4, R240 ;  /* 0x000000f000047202 */ /* 0x002fe20000000f00 */
[----:B------:R-:W-:Y:S01]  /*2f080*/  IMAD.MOV.U32 R5, RZ, RZ, R241 ;  /* 0x000000ffff057224 */ /* 0x000fe200078e00f1 */
[----:B------:R-:W-:Y:S04]  /*2f090*/  STL [R1+0x4e4], R7 ;  /* 0x0004e40701007387 */ /* 0x000fe80000100800 */
[----:B------:R1:W-:Y:S04]  /*2f0a0*/  STL [R1+0x4e0], R8 ;  /* 0x0004e00801007387 */ /* 0x0003e80000100800 */
[----:B------:R-:W2:Y:S04]  /*2f0b0*/  LDL.LU R241, [R1+0x4f8] ;  /* 0x0004f80001f17983 */ /* 0x000ea80000300800 */
[----:B------:R-:W2:Y:S04]  /*2f0c0*/  LDL.LU R240, [R1+0x4fc] ;  /* 0x0004fc0001f07983 */ /* 0x000ea80000300800 */
[----:B------:R1:W-:Y:S02]  /*2f0d0*/  LDGSTS.E [R0+0x14004], desc[UR48][R4.64], P2 ;  /* 0x1400400004007fae */ /* 0x0003e40009121870 */
[----:B-1----:R-:W-:Y:S01]  /*2f0e0*/  IMAD.MOV.U32 R5, RZ, RZ, R8 ;  /* 0x000000ffff057224 */ /* 0x002fe200078e0008 */
[----:B------:R-:W-:Y:S01]  /*2f0f0*/  MOV R4, R7 ;  /* 0x0000000700047202 */ /* 0x000fe20000000f00 */
[----:B------:R-:W2:Y:S04]  /*2f100*/  LDL.LU R8, [R1+0x500] ;  /* 0x0005000001087983 */ /* 0x000ea80000300800 */
[----:B------:R-:W2:Y:S01]  /*2f110*/  LDL.LU R7, [R1+0x504] ;  /* 0x0005040001077983 */ /* 0x000ea20000300800 */
[----:B------:R-:W-:-:S03]  /*2f120*/  ISETP.GT.AND P1, PT, R2, 0x26, PT ;  /* 0x000000260200780c */ /* 0x000fc60003f24270 */
[----:B------:R1:W-:Y:S02]  /*2f130*/  LDGSTS.E [R0+0x18004], desc[UR48][R4.64], P2 ;  /* 0x1800400004007fae */ /* 0x0003e40009121870 */
[----:B-1----:R-:W-:-:S04]  /*2f140*/  SEL R4, RZ, 0x4, !P1 ;  /* 0x00000004ff047807 */ /* 0x002fc80004800000 */
[----:B------:R-:W-:-:S04]  /*2f150*/  SEL R4, R4, RZ, !P0 ;  /* 0x000000ff04047207 */ /* 0x000fc80004000000 */
[----:B------:R-:W-:Y:S02]  /*2f160*/  ISETP.NE.U32.AND P1, PT, R4, RZ, PT ;  /* 0x000000ff0400720c */ /* 0x000fe40003f25070 */
[----:B---3--:R-:W-:-:S04]  /*2f170*/  IADD3 R245, P3, R245, UR4, RZ ;  /* 0x00000004f5f57c10 */ /* 0x008fc8000ff7e0ff */
[----:B------:R-:W-:Y:S02]  /*2f180*/  IADD3.X R246, R246, UR7, RZ, P3, !PT ;  /* 0x00000007f6f67c10 */ /* 0x000fe40009ffe4ff */
[----:B------:R-:W-:-:S03]  /*2f190*/  MOV R4, R245 ;  /* 0x000000f500047202 */ /* 0x000fc60000000f00 */
[----:B------:R-:W-:-:S05]  /*2f1a0*/  IMAD.MOV.U32 R5, RZ, RZ, R246 ;  /* 0x000000ffff057224 */ /* 0x000fca00078e00f6 */
[----:B------:R1:W-:Y:S01]  /*2f1b0*/  LDGSTS.E [R0+0x1c004], desc[UR48][R4.64], P2 ;  /* 0x1c00400004007fae */ /* 0x0003e20009121870 */
[----:B----4-:R-:W-:-:S04]  /*2f1c0*/  IADD3 R243, P4, R243, UR4, RZ ;  /* 0x00000004f3f37c10 */ /* 0x010fc8000ff9e0ff */
[----:B--2---:R-:W-:Y:S01]  /*2f1d0*/  IADD3.X R244, R244, UR7, RZ, P4, !PT ;  /* 0x00000007f4f47c10 */ /* 0x004fe2000a7fe4ff */
[----:B------:R2:W-:Y:S01]  /*2f1e0*/  STL [R1+0x4ec], R245 ;  /* 0x0004ecf501007387 */ /* 0x0005e20000100800 */
[----:B-1----:R-:W-:-:S03]  /*2f1f0*/  MOV R4, R243 ;  /* 0x000000f300047202 */ /* 0x002fc60000000f00 */
[----:B------:R-:W-:Y:S01]  /*2f200*/  IMAD.MOV.U32 R5, RZ, RZ, R244 ;  /* 0x000000ffff057224 */ /* 0x000fe200078e00f4 */
[----:B------:R-:W-:Y:S04]  /*2f210*/  STL [R1+0x4e8], R246 ;  /* 0x0004e8f601007387 */ /* 0x000fe80000100800 */
[----:B------:R1:W-:Y:S04]  /*2f220*/  STL [R1+0x4f4], R243 ;  /* 0x0004f4f301007387 */ /* 0x0003e80000100800 */
[----:B------:R3:W-:Y:S04]  /*2f230*/  STL [R1+0x4f0], R244 ;  /* 0x0004f0f401007387 */ /* 0x0007e80000100800 */
[----:B------:R-:W4:Y:S04]  /*2f240*/  LDL.LU R247, [R1+0x50c] ;  /* 0x00050c0001f77983 */ /* 0x000f280000300800 */
[----:B------:R1:W-:Y:S01]  /*2f250*/  LDGSTS.E [R0+0x10008], desc[UR48][R4.64], P1 ;  /* 0x1000800004007fae */ /* 0x0003e20008921870 */
[----:B------:R-:W-:-:S04]  /*2f260*/  IADD3 R240, P2, R240, UR4, RZ ;  /* 0x00000004f0f07c10 */ /* 0x000fc8000ff5e0ff */
[----:B------:R-:W-:Y:S01]  /*2f270*/  IADD3.X R241, R241, UR7, RZ, P2, !PT ;  /* 0x00000007f1f17c10 */ /* 0x000fe200097fe4ff */
        /* <DEDUP_REMOVED lines=8> */
[----:B---3--:R-:W-:-:S03]  /*2f300*/  MOV R4, R7 ;  /* 0x0000000700047202 */ /* 0x008fc60000000f00 */
[----:B--2---:R-:W2:Y:S01]  /*2f310*/  LDL.LU R245, [R1+0x514] ;  /* 0x0005140001f57983 */ /* 0x004ea20000300800 */
[----:B------:R-:W-:-:S03]  /*2f320*/  IMAD.MOV.U32 R5, RZ, RZ, R8 ;  /* 0x000000ffff057224 */ /* 0x000fc600078e0008 */
[----:B------:R3:W-:Y:S04]  /*2f330*/  STL [R1+0x500], R8 ;  /* 0x0005000801007387 */ /* 0x0007e80000100800 */
[----:B------:R-:W2:Y:S04]  /*2f340*/  LDL.LU R243, [R1+0x51c] ;  /* 0x00051c0001f37983 */ /* 0x000ea80000300800 */
[----:B------:R-:W2:Y:S04]  /*2f350*/  LDL.LU R246, [R1+0x510] ;  /* 0x0005100001f67983 */ /* 0x000ea80000300800 */
[----:B------:R-:W2:Y:S04]  /*2f360*/  LDL.LU R244, [R1+0x518] ;  /* 0x0005180001f47983 */ /* 0x000ea80000300800 */
[----:B-1----:R-:W2:Y:S04]  /*2f370*/  LDL.LU R241, [R1+0x520] ;  /* 0x0005200001f17983 */ /* 0x002ea80000300800 */
[----:B------:R-:W2:Y:S04]  /*2f380*/  LDL.LU R240, [R1+0x524] ;  /* 0x0005240001f07983 */ /* 0x000ea80000300800 */
[----:B---3--:R-:W3:Y:S04]  /*2f390*/  LDL.LU R8, [R1+0x528] ;  /* 0x0005280001087983 */ /* 0x008ee80000300800 */
[----:B------:R-:W3:Y:S04]  /*2f3a0*/  LDL.LU R7, [R1+0x52c] ;  /* 0x00052c0001077983 */ /* 0x000ee80000300800 */
[----:B------:R1:W-:Y:S04]  /*2f3b0*/  LDGSTS.E [R0+0x18008], desc[UR48][R4.64], P1 ;  /* 0x1800800004007fae */ /* 0x0003e80008921870 */
[----:B------:R-:W2:Y:S01]  /*2f3c0*/  LDL.LU R5, [R1+0x508] ;  /* 0x0005080001057983 */ /* 0x000ea20000300800 */
[----:B------:R-:W-:-:S04]  /*2f3d0*/  ISETP.GT.AND P2, PT, R2, 0x27, PT ;  /* 0x000000270200780c */ /* 0x000fc80003f44270 */
[----:B-1----:R-:W-:-:S04]  /*2f3e0*/  SEL R4, RZ, 0x4, !P2 ;  /* 0x00000004ff047807 */ /* 0x002fc80005000000 */
[----:B------:R-:W-:-:S04]  /*2f3f0*/  SEL R4, R4, RZ, !P0 ;  /* 0x000000ff04047207 */ /* 0x000fc80004000000 */
[----:B------:R-:W-:Y:S02]  /*2f400*/  ISETP.NE.U32.AND P2, PT, R4, RZ, PT ;  /* 0x000000ff0400720c */ /* 0x000fe40003f45070 */
[----:B----4-:R-:W-:-:S04]  /*2f410*/  IADD3 R247, P3, R247, UR4, RZ ;  /* 0x00000004f7f77c10 */ /* 0x010fc8000ff7e0ff */
[----:B------:R-:W-:Y:S01]  /*2f420*/  MOV R4, R247 ;  /* 0x000000f700047202 */ /* 0x000fe20000000f00 */
[----:B------:R-:W-:Y:S01]  /*2f430*/  STL [R1+0x50c], R247 ;  /* 0x00050cf701007387 */ /* 0x000fe20000100800 */
[----:B--2---:R-:W-:-:S05]  /*2f440*/  IADD3.X R5, R5, UR7, RZ, P3, !PT ;  /* 0x0000000705057c10 */ /* 0x004fca0009ffe4ff */
[----:B------:R1:W-:Y:S01]  /*2f450*/  LDGSTS.E [R0+0x1c008], desc[UR48][R4.64], P1 ;  /* 0x1c00800004007fae */ /* 0x0003e20008921870 */
[----:B------:R-:W-:Y:S02]  /*2f460*/  IADD3 R245, P1, R245, UR4, RZ ;  /* 0x00000004f5f57c10 */ /* 0x000fe4000ff3e0ff */
[----:B------:R-:W-:Y:S02]  /*2f470*/  IADD3 R243, P3, R243, UR4, RZ ;  /* 0x00000004f3f37c10 */ /* 0x000fe4000ff7e0ff */
        /* <DEDUP_REMOVED lines=1157> */
[----:B------:R-:W-:Y:S01]  /*33cd0*/  MOV R4, R245 ;  /* 0x000000f500047202 */ /* 0x000fe20000000f00 */
[----:B------:R-:W-:Y:S02]  /*33ce0*/  STL [R1+0x32c], R245 ;  /* 0x00032cf501007387 */ /* 0x000fe40000100800 */
[----:B------:R-:W-:Y:S02]  /*33cf0*/  IMAD.MOV.U32 R5, RZ, RZ, R246 ;  /* 0x000000ffff057224 */ /* 0x000fe400078e00f6 */
        /* <DEDUP_REMOVED lines=15> */
[----:B------:R-:W-:Y:S01]  /*33df0*/  STL [R1+0x6bc], R240 ;  /* 0x0006bcf001007387 */ /* 0x000fe20000100800 */
[----:B-1----:R-:W-:-:S03]  /*33e00*/  MOV R4, R240 ;  /* 0x000000f000047202 */ /* 0x002fc60000000f00 */
[----:B------:R-:W-:Y:S01]  /*33e10*/  IMAD.MOV.U32 R5, RZ, RZ, R241 ;  /* 0x000000ffff057224 */ /* 0x000fe200078e00f1 */
[----:B------:R-:W-:Y:S04]  /*33e20*/  STL [R1+0x6b8], R241 ;  /* 0x0006b8f101007387 */ /* 0x000fe80000100800 */
[----:B------:R1:W-:Y:S01]  /*33e30*/  LDGSTS.E [R0+0x14000], desc[UR48][R4.64], P1 ;  /* 0x1400000004007fae */ /* 0x0003e20008921870 */
[----:B------:R-:W-:-:S04]  /*33e40*/  IADD3 R7, P3, R7, UR4, RZ ;  /* 0x0000000407077c10 */ /* 0x000fc8000ff7e0ff */
[----:B------:R-:W-:Y:S01]  /*33e50*/  IADD3.X R8, R8, UR7, RZ, P3, !PT ;  /* 0x0000000708087c10 */ /* 0x000fe20009ffe4ff */
[----:B------:R-:W-:Y:S01]  /*33e60*/  STL [R1+0x6c4], R7 ;  /* 0x0006c40701007387 */ /* 0x000fe20000100800 */
[----:B-1----:R-:W-:-:S03]  /*33e70*/  MOV R4, R7 ;  /* 0x0000000700047202 */ /* 0x002fc60000000f00 */
[----:B------:R1:W-:Y:S01]  /*33e80*/  STL [R1+0x6c0], R8 ;  /* 0x0006c00801007387 */ /* 0x0003e20000100800 */
[----:B------:R-:W-:Y:S01]  /*33e90*/  IMAD.MOV.U32 R5, RZ, RZ, R8 ;  /* 0x000000ffff057224 */ /* 0x000fe200078e0008 */
[----:B------:R-:W-:-:S04]  /*33ea0*/  ISETP.GT.AND P2, PT, R2, 0x35, PT ;  /* 0x000000350200780c */ /* 0x000fc80003f44270 */
[----:B------:R4:W-:Y:S04]  /*33eb0*/  LDGSTS.E [R0+0x18000], desc[UR48][R4.64], P1 ;  /* 0x1800000004007fae */ /* 0x0009e80008921870 */
[----:B-1----:R-:W2:Y:S04]  /*33ec0*/  LDL.LU R8, [R1+0x6d8] ;  /* 0x0006d80001087983 */ /* 0x002ea80000300800 */
[----:B------:R-:W2:Y:S04]  /*33ed0*/  LDL.LU R7, [R1+0x6dc] ;  /* 0x0006dc0001077983 */ /* 0x000ea80000300800 */
[----:B------:R-:W2:Y:S04]  /*33ee0*/  LDL.LU R241, [R1+0x6e0] ;  /* 0x0006e00001f17983 */ /* 0x000ea80000300800 */
[----:B------:R-:W2:Y:S01]  /*33ef0*/  LDL.LU R240, [R1+0x6e4] ;  /* 0x0006e40001f07983 */ /* 0x000ea20000300800 */
[----:B----4-:R-:W-:-:S04]  /*33f00*/  SEL R4, RZ, 0x4, !P2 ;  /* 0x00000004ff047807 */ /* 0x010fc80005000000 */
        /* <DEDUP_REMOVED lines=13> */
[----:B------:R-:W4:Y:S04]  /*33fe0*/  LDL.LU R245, [R1+0x6ec] ;  /* 0x0006ec0001f57983 */ /* 0x000f280000300800 */
[----:B------:R1:W-:Y:S02]  /*33ff0*/  LDGSTS.E [R0+0x1c000], desc[UR48][R4.64], P1 ;  /* 0x1c00000004007fae */ /* 0x0003e40008921870 */
[----:B-1----:R-:W-:Y:S01]  /*34000*/  MOV R4, R243 ;  /* 0x000000f300047202 */ /* 0x002fe20000000f00 */
[----:B------:R-:W-:-:S02]  /*34010*/  IMAD.MOV.U32 R5, RZ, RZ, R244 ;  /* 0x000000ffff057224 */ /* 0x000fc400078e00f4 */
[----:B--2---:R-:W2:Y:S04]  /*34020*/  LDL.LU R244, [R1+0x6f0] ;  /* 0x0006f00001f47983 */ /* 0x004ea80000300800 */
[----:B------:R-:W2:Y:S04]  /*34030*/  LDL.LU R243, [R1+0x6f4] ;  /* 0x0006f40001f37983 */ /* 0x000ea80000300800 */
[----:B------:R1:W-:Y:S01]  /*34040*/  LDGSTS.E [R0+0x10004], desc[UR48][R4.64], P2 ;  /* 0x1000400004007fae */ /* 0x0003e20009121870 */
[----:B------:R-:W-:-:S04]  /*34050*/  IADD3 R7, P1, R7, UR4, RZ ;  /* 0x0000000407077c10 */ /* 0x000fc8000ff3e0ff */
[----:B------:R-:W-:Y:S02]  /*34060*/  IADD3.X R8, R8, UR7, RZ, P1, !PT ;  /* 0x0000000708087c10 */ /* 0x000fe40008ffe4ff */
[----:B------:R-:W-:Y:S01]  /*34070*/  IADD3 R240, P3, R240, UR4, RZ ;  /* 0x00000004f0f07c10 */ /* 0x000fe2000ff7e0ff */
[----:B------:R1:W-:Y:S02]  /*34080*/  STL [R1+0x6dc], R7 ;  /* 0x0006dc0701007387 */ /* 0x0003e40000100800 */
[----:B-1----:R-:W-:Y:S01]  /*34090*/  MOV R4, R7 ;  /* 0x0000000700047202 */ /* 0x002fe20000000f00 */
[----:B------:R-:W-:Y:S01]  /*340a0*/  IMAD.MOV.U32 R5, RZ, RZ, R8 ;  /* 0x000000ffff057224 */ /* 0x000fe200078e0008 */
[----:B------:R-:W-:Y:S01]  /*340b0*/  IADD3.X R241, R241, UR7, RZ, P3, !PT ;  /* 0x00000007f1f17c10 */ /* 0x000fe20009ffe4ff */
[----:B------:R1:W-:Y:S04]  /*340c0*/  STL [R1+0x6d8], R8 ;  /* 0x0006d80801007387 */ /* 0x0003e80000100800 */
[----:B------:R1:W-:Y:S04]  /*340d0*/  STL [R1+0x6e4], R240 ;  /* 0x0006e4f001007387 */ /* 0x0003e80000100800 */
[----:B------:R-:W2:Y:S04]  /*340e0*/  LDL.LU R7, [R1+0x6fc] ;  /* 0x0006fc0001077983 */ /* 0x000ea80000300800 */
[----:B------:R1:W-:Y:S04]  /*340f0*/  STL [R1+0x6e0], R241 ;  /* 0x0006e0f101007387 */ /* 0x0003e80000100800 */
[----:B------:R1:W-:Y:S04]  /*34100*/  LDGSTS.E [R0+0x14004], desc[UR48][R4.64], P2 ;  /* 0x1400400004007fae */ /* 0x0003e80009121870 */
[----:B-1----:R-:W2:Y:S01]  /*34110*/  LDL.LU R8, [R1+0x704] ;  /* 0x0007040001087983 */ /* 0x002ea20000300800 */
[----:B------:R-:W-:-:S03]  /*34120*/  MOV R4, R240 ;  /* 0x000000f000047202 */ /* 0x000fc60000000f00 */
[----:B------:R-:W2:Y:S01]  /*34130*/  LDL.LU R240, [R1+0x6f8] ;  /* 0x0006f80001f07983 */ /* 0x000ea20000300800 */
[----:B------:R-:W-:-:S03]  /*34140*/  IMAD.MOV.U32 R5, RZ, RZ, R241 ;  /* 0x000000ffff057224 */ /* 0x000fc600078e00f1 */
[----:B------:R-:W2:Y:S01]  /*34150*/  LDL.LU R241, [R1+0x700] ;  /* 0x0007000001f17983 */ /* 0x000ea20000300800 */
[----:B------:R-:W-:-:S03]  /*34160*/  ISETP.GT.AND P1, PT, R2, 0x36, PT ;  /* 0x000000360200780c */ /* 0x000fc60003f24270 */
[----:B------:R1:W-:Y:S02]  /*34170*/  LDGSTS.E [R0+0x18004], desc[UR48][R4.64], P2 ;  /* 0x1800400004007fae */ /* 0x0003e40009121870 */
[----:B-1----:R-:W-:-:S04]  /*34180*/  SEL R4, RZ, 0x4, !P1 ;  /* 0x00000004ff047807 */ /* 0x002fc80004800000 */
[----:B------:R-:W-:-:S04]  /*34190*/  SEL R4, R4, RZ, !P0 ;  /* 0x000000ff04047207 */ /* 0x000fc80004000000 */
[----:B------:R-:W-:Y:S02]  /*341a0*/  ISETP.NE.U32.AND P1, PT, R4, RZ, PT ;  /* 0x000000ff0400720c */ /* 0x000fe40003f25070 */
[----:B----4-:R-:W-:-:S04]  /*341b0*/  IADD3 R245, P3, R245, UR4, RZ ;  /* 0x00000004f5f57c10 */ /* 0x010fc8000ff7e0ff */
[----:B---3--:R-:W-:Y:S02]  /*341c0*/  IADD3.X R246, R246, UR7, RZ, P3, !PT ;  /* 0x00000007f6f67c10 */ /* 0x008fe40009ffe4ff */
[----:B------:R-:W-:-:S03]  /*341d0*/  MOV R4, R245 ;  /* 0x000000f500047202 */ /* 0x000fc60000000f00 */
[----:B------:R-:W-:-:S05]  /*341e0*/  IMAD.MOV.U32 R5, RZ, RZ, R246 ;  /* 0x000000ffff057224 */ /* 0x000fca00078e00f6 */
[----:B------:R1:W-:Y:S01]  /*341f0*/  LDGSTS.E [R0+0x1c004], desc[UR48][R4.64], P2 ;  /* 0x1c00400004007fae */ /* 0x0003e20009121870 */
[----:B--2---:R-:W-:-:S04]  /*34200*/  IADD3 R243, P4, R243, UR4, RZ ;  /* 0x00000004f3f37c10 */ /* 0x004fc8000ff9e0ff */
[----:B------:R-:W-:Y:S01]  /*34210*/  IADD3.X R244, R244, UR7, RZ, P4, !PT ;  /* 0x00000007f4f47c10 */ /* 0x000fe2000a7fe4ff */
[----:B------:R-:W-:Y:S01]  /*34220*/  STL [R1+0x6ec], R245 ;  /* 0x0006ecf501007387 */ /* 0x000fe20000100800 */
[----:B-1----:R-:W-:-:S03]  /*34230*/  MOV R4, R243 ;  /* 0x000000f300047202 */ /* 0x002fc60000000f00 */
[----:B------:R-:W-:Y:S01]  /*34240*/  IMAD.MOV.U32 R5, RZ, RZ, R244 ;  /* 0x000000ffff057224 */ /* 0x000fe200078e00f4 */
[----:B------:R-:W-:Y:S04]  /*34250*/  STL [R1+0x6e8], R246 ;  /* 0x0006e8f601007387 */ /* 0x000fe80000100800 */
[----:B------:R-:W-:Y:S04]  /*34260*/  STL [R1+0x6f4], R243 ;  /* 0x0006f4f301007387 */ /* 0x000fe80000100800 */
[----:B------:R-:W-:Y:S04]  /*34270*/  STL [R1+0x6f0], R244 ;  /* 0x0006f0f401007387 */ /* 0x000fe80000100800 */
[----:B------:R1:W-:Y:S01]  /*34280*/  LDGSTS.E [R0+0x10008], desc[UR48][R4.64], P1 ;  /* 0x1000800004007fae */ /* 0x0003e20008921870 */
[----:B------:R-:W-:-:S05]  /*34290*/  IADD3 R7, P2, R7, UR4, RZ ;  /* 0x0000000407077c10 */ /* 0x000fca000ff5e0ff */
[----:B------:R-:W-:Y:S01]  /*342a0*/  STL [R1+0x6fc], R7 ;  /* 0x0006fc0701007387 */ /* 0x000fe20000100800 */
[----:B------:R-:W-:Y:S02]  /*342b0*/  IADD3 R8, P3, R8, UR4, RZ ;  /* 0x0000000408087c10 */ /* 0x000fe4000ff7e0ff */
[----:B-1----:R-:W-:Y:S02]  /*342c0*/  MOV R4, R7 ;  /* 0x0000000700047202 */ /* 0x002fe40000000f00 */
[----:B------:R-:W-:Y:S02]  /*342d0*/  IADD3.X R240, R240, UR7, RZ, P2, !PT ;  /* 0x00000007f0f07c10 */ /* 0x000fe400097fe4ff */
[----:B------:R-:W-:-:S03]  /*342e0*/  IADD3.X R241, R241, UR7, RZ, P3, !PT ;  /* 0x00000007f1f17c10 */ /* 0x000fc60009ffe4ff */
[----:B------:R1:W-:Y:S01]  /*342f0*/  STL [R1+0x6f8], R240 ;  /* 0x0006f8f001007387 */ /* 0x0003e20000100800 */
[----:B------:R-:W-:-:S03]  /*34300*/  IMAD.MOV.U32 R5, RZ, RZ, R240 ;  /* 0x000000ffff057224 */ /* 0x000fc600078e00f0 */
[----:B------:R-:W-:Y:S04]  /*34310*/  STL [R1+0x704], R8 ;  /* 0x0007040801007387 */ /* 0x000fe80000100800 */
[----:B------:R2:W-:Y:S04]  /*34320*/  LDGSTS.E [R0+0x14008], desc[UR48][R4.64], P1 ;  /* 0x1400800004007fae */ /* 0x0005e80008921870 */
[----:B-1----:R-:W3:Y:S04]  /*34330*/  LDL.LU R240, [R1+0x708] ;  /* 0x0007080001f07983 */ /* 0x002ee80000300800 */
[----:B------:R1:W-:Y:S04]  /*34340*/  STL [R1+0x700], R241 ;  /* 0x000700f101007387 */ /* 0x0003e80000100800 */
[----:B------:R-:W4:Y:S01]  /*34350*/  LDL.LU R246, [R1+0x714] ;  /* 0x0007140001f67983 */ /* 0x000f220000300800 */
[----:B--2---:R-:W-:Y:S01]  /*34360*/  MOV R4, R8 ;  /* 0x0000000800047202 */ /* 0x004fe20000000f00 */
[----:B------:R-:W-:-:S02]  /*34370*/  IMAD.MOV.U32 R5, RZ, RZ, R241 ;  /* 0x000000ffff057224 */ /* 0x000fc400078e00f1 */
[----:B------:R-:W2:Y:S04]  /*34380*/  LDL.LU R7, [R1+0x71c] ;  /* 0x00071c0001077983 */ /* 0x000ea80000300800 */
[----:B------:R-:W2:Y:S04]  /*34390*/  LDL.LU R247, [R1+0x710] ;  /* 0x0007100001f77983 */ /* 0x000ea80000300800 */
[----:B------:R-:W2:Y:S04]  /*343a0*/  LDL.LU R245, [R1+0x718] ;  /* 0x0007180001f57983 */ /* 0x000ea80000300800 */
[----:B------:R-:W2:Y:S04]  /*343b0*/  LDL.LU R244, [R1+0x720] ;  /* 0x0007200001f47983 */ /* 0x000ea80000300800 */
[----:B------:R-:W2:Y:S04]  /*343c0*/  LDL.LU R243, [R1+0x724] ;  /* 0x0007240001f37983 */ /* 0x000ea80000300800 */
[----:B-1----:R-:W2:Y:S04]  /*343d0*/  LDL.LU R241, [R1+0x728] ;  /* 0x0007280001f17983 */ /* 0x002ea80000300800 */
[----:B------:R-:W2:Y:S04]  /*343e0*/  LDL.LU R8, [R1+0x72c] ;  /* 0x00072c0001087983 */ /* 0x000ea80000300800 */
[----:B------:R1:W-:Y:S04]  /*343f0*/  LDGSTS.E [R0+0x18008], desc[UR48][R4.64], P1 ;  /* 0x1800800004007fae */ /* 0x0003e80008921870 */
[----:B------:R-:W3:Y:S01]  /*34400*/  LDL.LU R5, [R1+0x70c] ;  /* 0x00070c0001057983 */ /* 0x000ee20000300800 */
[----:B------:R-:W-:-:S04]  /*34410*/  ISETP.GT.AND P2, PT, R2, 0x37, PT ;  /* 0x000000370200780c */ /* 0x000fc80003f44270 */
[----:B-1----:R-:W-:-:S04]  /*34420*/  SEL R4, RZ, 0x4, !P2 ;  /* 0x00000004ff047807 */ /* 0x002fc80005000000 */
[----:B------:R-:W-:-:S04]  /*34430*/  SEL R4, R4, RZ, !P0 ;  /* 0x000000ff04047207 */ /* 0x000fc80004000000 */
[----:B------:R-:W-:Y:S02]  /*34440*/  ISETP.NE.U32.AND P2, PT, R4, RZ, PT ;  /* 0x000000ff0400720c */ /* 0x000fe40003f45070 */
[----:B---3--:R-:W-:-:S04]  /*34450*/  IADD3 R5, P3, R5, UR4, RZ ;  /* 0x0000000405057c10 */ /* 0x008fc8000ff7e0ff */
[----:B------:R-:W-:Y:S01]  /*34460*/  IADD3.X R240, R240, UR7, RZ, P3, !PT ;  /* 0x00000007f0f07c10 */ /* 0x000fe20009ffe4ff */
[----:B------:R1:W-:Y:S01]  /*34470*/  STL [R1+0x70c], R5 ;  /* 0x00070c0501007387 */ /* 0x0003e20000100800 */
[----:B------:R-:W-:-:S03]  /*34480*/  MOV R4, R5 ;  /* 0x0000000500047202 */ /* 0x000fc60000000f00 */
[----:B-1----:R-:W-:-:S05]  /*34490*/  IMAD.MOV.U32 R5, RZ, RZ, R240 ;  /* 0x000000ffff057224 */ /* 0x002fca00078e00f0 */
[----:B------:R1:W-:Y:S01]  /*344a0*/  LDGSTS.E [R0+0x1c008], desc[UR48][R4.64], P1 ;  /* 0x1c00800004007fae */ /* 0x0003e20008921870 */
[----:B----4-:R-:W-:Y:S02]  /*344b0*/  IADD3 R246, P1, R246, UR4, RZ ;  /* 0x00000004f6f67c10 */ /* 0x010fe4000ff3e0ff */
[----:B--2---:R-:W-:Y:S02]  /*344c0*/  IADD3 R7, P3, R7, UR4, RZ ;  /* 0x0000000407077c10 */ /* 0x004fe4000ff7e0ff */
[----:B------:R-:W-:Y:S01]  /*344d0*/  IADD3.X R247, R247, UR7, RZ, P1, !PT ;  /* 0x00000007f7f77c10 */ /* 0x000fe20008ffe4ff */
[----:B------:R2:W-:Y:S01]  /*344e0*/  STL [R1+0x708], R240 ;  /* 0x000708f001007387 */ /* 0x0005e20000100800 */
[----:B------:R-:W-:Y:S02]  /*344f0*/  IADD3.X R245, R245, UR7, RZ, P3, !PT ;  /* 0x00000007f5f57c10 */ /* 0x000fe40009ffe4ff */
[----:B-1----:R-:W-:Y:S01]  /*34500*/  MOV R4, R246 ;  /* 0x000000f600047202 */ /* 0x002fe20000000f00 */
[----:B------:R-:W-:Y:S01]  /*34510*/  IMAD.MOV.U32 R5, RZ, RZ, R247 ;  /* 0x000000ffff057224 */ /* 0x000fe200078e00f7 */
[----:B--2---:R-:W5:Y:S01]  /*34520*/  LDL.LU R240, [R1+0xa5c] ;  /* 0x000a5c0001f07983 */ /* 0x004f620000300800 */
[----:B------:R-:W-:-:S03]  /*34530*/  IADD3 R243, P1, R243, UR4, RZ ;  /* 0x00000004f3f37c10 */ /* 0x000fc6000ff3e0ff */
[----:B------:R-:W-:Y:S04]  /*34540*/  STL [R1+0x714], R246 ;  /* 0x000714f601007387 */ /* 0x000fe80000100800 */
[----:B------:R-:W-:Y:S04]  /*34550*/  STL [R1+0x710], R247 ;  /* 0x000710f701007387 */ /* 0x000fe80000100800 */
[----:B------:R-:W-:Y:S04]  /*34560*/  STL [R1+0x71c], R7 ;  /* 0x00071c0701007387 */ /* 0x000fe80000100800 */
[----:B------:R1:W-:Y:S01]  /*34570*/  LDGSTS.E [R0+0x1000c], desc[UR48][R4.64], P2 ;  /* 0x1000c00004007fae */ /* 0x0003e20009121870 */
[----:B------:R-:W-:-:S03]  /*34580*/  IADD3 R8, P3, R8, UR4, RZ ;  /* 0x0000000408087c10 */ /* 0x000fc6000ff7e0ff */
[----:B------:R2:W-:Y:S01]  /*34590*/  STL [R1+0x718], R245 ;  /* 0x000718f501007387 */ /* 0x0005e20000100800 */
[----:B------:R-:W-:Y:S01]  /*345a0*/  IADD3.X R244, R244, UR7, RZ, P1, !PT ;  /* 0x00000007f4f47c10 */ /* 0x000fe20008ffe4ff */
[----:B-1----:R-:W-:Y:S01]  /*345b0*/  IMAD.MOV.U32 R5, RZ, RZ, R245 ;  /* 0x000000ffff057224 */ /* 0x002fe200078e00f5 */
[----:B------:R-:W-:Y:S01]  /*345c0*/  MOV R4, R7 ;  /* 0x0000000700047202 */ /* 0x000fe20000000f00 */
[----:B--2---:R-:W2:Y:S04]  /*345d0*/  LDL.LU R245, [R1+0x330] ;  /* 0x0003300001f57983 */ /* 0x004ea80000300800 */
[----:B------:R-:W3:Y:S01]  /*345e0*/  LDL.LU R7, [R1+0x334] ;  /* 0x0003340001077983 */ /* 0x000ee20000300800 */
[----:B------:R-:W-:-:S03]  /*345f0*/  IADD3.X R241, R241, UR7, RZ, P3, !PT ;  /* 0x00000007f1f17c10 */ /* 0x000fc60009ffe4ff */
[----:B------:R1:W-:Y:S04]  /*34600*/  LDGSTS.E [R0+0x1400c], desc[UR48][R4.64], P2 ;  /* 0x1400c00004007fae */ /* 0x0003e80009121870 */
[----:B------:R-:W-:Y:S04]  /*34610*/  STL [R1+0x724], R243 ;  /* 0x000724f301007387 */ /* 0x000fe80000100800 */
[----:B------:R4:W-:Y:S01]  /*34620*/  STL [R1+0x720], R244 ;  /* 0x000720f401007387 */ /* 0x0009e20000100800 */
[----:B-1----:R-:W-:Y:S01]  /*34630*/  MOV R4, R243 ;  /* 0x000000f300047202 */ /* 0x002fe20000000f00 */
[----:B------:R-:W-:-:S02]  /*34640*/  IMAD.MOV.U32 R5, RZ, RZ, R244 ;  /* 0x000000ffff057224 */ /* 0x000fc400078e00f4 */
[----:B------:R-:W-:Y:S04]  /*34650*/  STL [R1+0x72c], R8 ;  /* 0x00072c0801007387 */ /* 0x000fe80000100800 */
[----:B------:R1:W-:Y:S04]  /*34660*/  STL [R1+0x728], R241 ;  /* 0x000728f101007387 */ /* 0x0003e80000100800 */
[----:B------:R1:W-:Y:S04]  /*34670*/  LDGSTS.E [R0+0x1800c], desc[UR48][R4.64], P2 ;  /* 0x1800c00004007fae */ /* 0x0003e80009121870 */
[----:B----4-:R-:W4:Y:S04]  /*34680*/  LDL.LU R244, [R1+0x338] ;  /* 0x0003380001f47983 */ /* 0x010f280000300800 */
[----:B------:R-:W4:Y:S01]  /*34690*/  LDL.LU R243, [R1+0x33c] ;  /* 0x00033c0001f37983 */ /* 0x000f220000300800 */
[----:B-1----:R-:W-:Y:S01]  /*346a0*/  IMAD.MOV.U32 R5, RZ, RZ, R241 ;  /* 0x000000ffff057224 */ /* 0x002fe200078e00f1 */
[----:B------:R-:W-:-:S02]  /*346b0*/  MOV R4, R8 ;  /* 0x0000000800047202 */ /* 0x000fc40000000f00 */
[----:B------:R-:W4:Y:S04]  /*346c0*/  LDL.LU R241, [R1+0x340] ;  /* 0x0003400001f17983 */ /* 0x000f280000300800 */
[----:B------:R-:W4:Y:S01]  /*346d0*/  LDL.LU R8, [R1+0x344] ;  /* 0x0003440001087983 */ /* 0x000f220000300800 */
[----:B------:R-:W-:-:S03]  /*346e0*/  ISETP.GT.AND P1, PT, R2, 0x18, PT ;  /* 0x000000180200780c */ /* 0x000fc60003f24270 */
[----:B------:R1:W-:Y:S02]  /*346f0*/  LDGSTS.E [R0+0x1c00c], desc[UR48][R4.64], P2 ;  /* 0x1c00c00004007fae */ /* 0x0003e40009121870 */
[----:B-1----:R-:W-:-:S04]  /*34700*/  SEL R0, RZ, 0x4, !P1 ;  /* 0x00000004ff007807 */ /* 0x002fc80004800000 */
[----:B------:R-:W-:-:S04]  /*34710*/  SEL R0, R0, RZ, !P0 ;  /* 0x000000ff00007207 */ /* 0x000fc80004000000 */
[----:B------:R-:W-:Y:S02]  /*34720*/  ISETP.NE.U32.AND P1, PT, R0, RZ, PT ;  /* 0x000000ff0000720c */ /* 0x000fe40003f25070 */
[----:B------:R-:W-:-:S04]  /*34730*/  LOP3.LUT R0, R3, 0x60, RZ, 0x3c, !PT ;  /* 0x0000006003007812 */ /* 0x000fc800078e3cff */
[----:B------:R-:W-:Y:S02]  /*34740*/  IADD3 R0, R0, UR11, RZ ;  /* 0x0000000b00007c10 */ /* 0x000fe4000fffe0ff */
[----:B---3--:R-:W-:-:S04]  /*34750*/  IADD3 R7, P2, R7, UR4, RZ ;  /* 0x0000000407077c10 */ /* 0x008fc8000ff5e0ff */
[----:B--2---:R-:W-:Y:S01]  /*34760*/  IADD3.X R245, R245, UR7, RZ, P2, !PT ;  /* 0x00000007f5f57c10 */ /* 0x004fe200097fe4ff */
[----:B------:R-:W-:Y:S04]  /*34770*/  STL [R1+0x334], R7 ;  /* 0x0003340701007387 */ /* 0x000fe80000100800 */
[----:B------:R1:W-:Y:S01]  /*34780*/  STL [R1+0x330], R245 ;  /* 0x000330f501007387 */ /* 0x0003e20000100800 */
[----:B------:R-:W-:-:S03]  /*34790*/  MOV R5, R245 ;  /* 0x000000f500057202 */ /* 0x000fc60000000f00 */
[----:B------:R-:W2:Y:S01]  /*347a0*/  LDL.LU R247, [R1+0x348] ;  /* 0x0003480001f77983 */ /* 0x000ea20000300800 */
[----:B------:R-:W-:-:S03]  /*347b0*/  IMAD.MOV.U32 R4, RZ, RZ, R7 ;  /* 0x000000ffff047224 */ /* 0x000fc600078e0007 */
[----:B------:R-:W3:Y:S04]  /*347c0*/  LDL.LU R246, [R1+0x34c] ;  /* 0x00034c0001f67983 */ /* 0x000ee80000300800 */
[----:B-1----:R-:W2:Y:S04]  /*347d0*/  LDL.LU R245, [R1+0x350] ;  /* 0x0003500001f57983 */ /* 0x002ea80000300800 */
[----:B------:R-:W2:Y:S04]  /*347e0*/  LDL.LU R7, [R1+0x354] ;  /* 0x0003540001077983 */ /* 0x000ea80000300800 */
[----:B------:R1:W-:Y:S01]  /*347f0*/  LDGSTS.E [R0], desc[UR48][R4.64], P1 ;  /* 0x0000000004007fae */ /* 0x0003e20008921870 */
[----:B----4-:R-:W-:-:S04]  /*34800*/  IADD3 R243, P2, R243, UR4, RZ ;  /* 0x00000004f3f37c10 */ /* 0x010fc8000ff5e0ff */
[----:B------:R-:W-:Y:S02]  /*34810*/  IADD3.X R244, R244, UR7, RZ, P2, !PT ;  /* 0x00000007f4f47c10 */ /* 0x000fe400097fe4ff */
[----:B------:R-:W-:Y:S01]  /*34820*/  IADD3 R8, P3, R8, UR4, RZ ;  /* 0x0000000408087c10 */ /* 0x000fe2000ff7e0ff */
[----:B------:R-:W-:Y:S01]  /*34830*/  STL [R1+0x33c], R243 ;  /* 0x00033cf301007387 */ /* 0x000fe20000100800 */
[----:B-1----:R-:W-:Y:S02]  /*34840*/  IMAD.MOV.U32 R4, RZ, RZ, R243 ;  /* 0x000000ffff047224 */ /* 0x002fe400078e00f3 */
[----:B------:R-:W-:Y:S01]  /*34850*/  IADD3.X R241, R241, UR7, RZ, P3, !PT ;  /* 0x00000007f1f17c10 */ /* 0x000fe20009ffe4ff */
[----:B------:R1:W-:Y:S01]  /*34860*/  STL [R1+0x338], R244 ;  /* 0x000338f401007387 */ /* 0x0003e20000100800 */
[----:B------:R-:W-:-:S03]  /*34870*/  MOV R5, R244 ;  /* 0x000000f400057202 */ /* 0x000fc60000000f00 */
[----:B------:R-:W-:Y:S04]  /*34880*/  STL [R1+0x344], R8 ;  /* 0x0003440801007387 */ /* 0x000fe80000100800 */
[----:B------:R4:W-:Y:S04]  /*34890*/  STL [R1+0x340], R241 ;  /* 0x000340f101007387 */ /* 0x0009e80000100800 */
[----:B-1----:R-:W2:Y:S04]  /*348a0*/  LDL.LU R244, [R1+0x358] ;  /* 0x0003580001f47983 */ /* 0x002ea80000300800 */
[----:B------:R1:W-:Y:S04]  /*348b0*/  LDGSTS.E [R0+0x4000], desc[UR48][R4.64], P1 ;  /* 0x0400000004007fae */ /* 0x0003e80008921870 */
[----:B------:R-:W2:Y:S01]  /*348c0*/  LDL.LU R243, [R1+0x35c] ;  /* 0x00035c0001f37983 */ /* 0x000ea20000300800 */
[----:B-1----:R-:W-:Y:S01]  /*348d0*/  MOV R5, R241 ;  /* 0x000000f100057202 */ /* 0x002fe20000000f00 */
[----:B------:R-:W-:-:S02]  /*348e0*/  IMAD.MOV.U32 R4, RZ, RZ, R8 ;  /* 0x000000ffff047224 */ /* 0x000fc400078e0008 */
[----:B----4-:R-:W4:Y:S04]  /*348f0*/  LDL.LU R241, [R1+0x360] ;  /* 0x0003600001f17983 */ /* 0x010f280000300800 */
        /* <DEDUP_REMOVED lines=9> */
[----:B------:R-:W-:Y:S01]  /*34990*/  IMAD.MOV.U32 R4, RZ, RZ, R246 ;  /* 0x000000ffff047224 */ /* 0x000fe200078e00f6 */
[----:B------:R-:W-:Y:S02]  /*349a0*/  MOV R5, R247 ;  /* 0x000000f700057202 */ /* 0x000fe40000000f00 */
[----:B------:R-:W-:Y:S01]  /*349b0*/  IADD3.X R245, R245, UR7, RZ, P4, !PT ;  /* 0x00000007f5f57c10 */ /* 0x000fe2000a7fe4ff */
[----:B------:R-:W-:Y:S04]  /*349c0*/  STL [R1+0x34c], R246 ;  /* 0x00034cf601007387 */ /* 0x000fe80000100800 */
[----:B------:R1:W-:Y:S04]  /*349d0*/  STL [R1+0x348], R247 ;  /* 0x000348f701007387 */ /* 0x0003e80000100800 */
[----:B------:R-:W-:Y:S04]  /*349e0*/  STL [R1+0x354], R7 ;  /* 0x0003540701007387 */ /* 0x000fe80000100800 */
[----:B------:R2:W-:Y:S04]  /*349f0*/  STL [R1+0x350], R245 ;  /* 0x000350f501007387 */ /* 0x0005e80000100800 */
[----:B------:R3:W-:Y:S04]  /*34a00*/  LDGSTS.E [R0+0xc000], desc[UR48][R4.64], P1 ;  /* 0x0c00000004007fae */ /* 0x0007e80008921870 */
[----:B-1----:R-:W4:Y:S04]  /*34a10*/  LDL.LU R247, [R1+0x368] ;  /* 0x0003680001f77983 */ /* 0x002f280000300800 */
[----:B------:R-:W4:Y:S01]  /*34a20*/  LDL.LU R246, [R1+0x36c] ;  /* 0x00036c0001f67983 */ /* 0x000f220000300800 */
[----:B---3--:R-:W-:Y:S01]  /*34a30*/  MOV R5, R245 ;  /* 0x000000f500057202 */ /* 0x008fe20000000f00 */
[----:B------:R-:W-:-:S02]  /*34a40*/  IMAD.MOV.U32 R4, RZ, RZ, R7 ;  /* 0x000000ffff047224 */ /* 0x000fc400078e0007 */
[----:B--2---:R-:W2:Y:S04]  /*34a50*/  LDL.LU R245, [R1+0x370] ;  /* 0x0003700001f57983 */ /* 0x004ea80000300800 */
[----:B------:R-:W3:Y:S04]  /*34a60*/  LDL.LU R7, [R1+0x374] ;  /* 0x0003740001077983 */ /* 0x000ee80000300800 */
[----:B------:R1:W-:Y:S01]  /*34a70*/  LDGSTS.E [R0+0x4], desc[UR48][R4.64], P2 ;  /* 0x0000400004007fae */ /* 0x0003e20009121870 */
[----:B------:R-:W-:-:S04]  /*34a80*/  IADD3 R243, P1, R243, UR4, RZ ;  /* 0x00000004f3f37c10 */ /* 0x000fc8000ff3e0ff */
[----:B------:R-:W-:Y:S01]  /*34a90*/  IADD3.X R244, R244, UR7, RZ, P1, !PT ;  /* 0x00000007f4f47c10 */ /* 0x000fe20008ffe4ff */
[----:B------:R-:W-:Y:S01]  /*34aa0*/  STL [R1+0x35c], R243 ;  /* 0x00035cf301007387 */ /* 0x000fe20000100800 */
[----:B----4-:R-:W-:Y:S01]  /*34ab0*/  IADD3 R8, P3, R8, UR4, RZ ;  /* 0x0000000408087c10 */ /* 0x010fe2000ff7e0ff */
[----:B-1----:R-:W-:Y:S01]  /*34ac0*/  IMAD.MOV.U32 R4, RZ, RZ, R243 ;  /* 0x000000ffff047224 */ /* 0x002fe200078e00f3 */
[----:B------:R-:W-:Y:S02]  /*34ad0*/  MOV R5, R244 ;  /* 0x000000f400057202 */ /* 0x000fe40000000f00 */
[----:B------:R-:W-:Y:S01]  /*34ae0*/  IADD3.X R241, R241, UR7, RZ, P3, !PT ;  /* 0x00000007f1f17c10 */ /* 0x000fe20009ffe4ff */
[----:B------:R1:W-:Y:S04]  /*34af0*/  STL [R1+0x358], R244 ;  /* 0x000358f401007387 */ /* 0x0003e80000100800 */
[----:B------:R-:W-:Y:S04]  /*34b00*/  STL [R1+0x364], R8 ;  /* 0x0003640801007387 */ /* 0x000fe80000100800 */
[----:B------:R4:W-:Y:S04]  /*34b10*/  STL [R1+0x360], R241 ;  /* 0x000360f101007387 */ /* 0x0009e80000100800 */
[----:B------:R4:W-:Y:S04]  /*34b20*/  LDGSTS.E [R0+0x4004], desc[UR48][R4.64], P2 ;  /* 0x0400400004007fae */ /* 0x0009e80009121870 */
[----:B-1----:R-:W2:Y:S04]  /*34b30*/  LDL.LU R244, [R1+0x378] ;  /* 0x0003780001f47983 */ /* 0x002ea80000300800 */
[----:B------:R-:W2:Y:S01]  /*34b40*/  LDL.LU R243, [R1+0x37c] ;  /* 0x00037c0001f37983 */ /* 0x000ea20000300800 */
[----:B----4-:R-:W-:Y:S01]  /*34b50*/  MOV R5, R241 ;  /* 0x000000f100057202 */ /* 0x010fe20000000f00 */
[----:B------:R-:W-:-:S02]  /*34b60*/  IMAD.MOV.U32 R4, RZ, RZ, R8 ;  /* 0x000000ffff047224 */ /* 0x000fc400078e0008 */
[----:B------:R-:W4:Y:S04]  /*34b70*/  LDL.LU R241, [R1+0x380] ;  /* 0x0003800001f17983 */ /* 0x000f280000300800 */
[----:B------:R-:W4:Y:S01]  /*34b80*/  LDL.LU R8, [R1+0x384] ;  /* 0x0003840001087983 */ /* 0x000f220000300800 */
[----:B------:R-:W-:-:S03]  /*34b90*/  ISETP.GT.AND P1, PT, R2, 0x1a, PT ;  /* 0x0000001a0200780c */ /* 0x000fc60003f24270 */
[----:B------:R1:W-:Y:S02]  /*34ba0*/  LDGSTS.E [R0+0x8004], desc[UR48][R4.64], P2 ;  /* 0x0800400004007fae */ /* 0x0003e40009121870 */
[----:B-1----:R-:W-:-:S04]  /*34bb0*/  SEL R4, RZ, 0x4, !P1 ;  /* 0x00000004ff047807 */ /* 0x002fc80004800000 */
[----:B------:R-:W-:-:S04]  /*34bc0*/  SEL R4, R4, RZ, !P0 ;  /* 0x000000ff04047207 */ /* 0x000fc80004000000 */
[----:B------:R-:W-:Y:S02]  /*34bd0*/  ISETP.NE.U32.AND P1, PT, R4, RZ, PT ;  /* 0x000000ff0400720c */ /* 0x000fe40003f25070 */
[----:B------:R-:W-:-:S04]  /*34be0*/  IADD3 R246, P3, R246, UR4, RZ ;  /* 0x00000004f6f67c10 */ /* 0x000fc8000ff7e0ff */
[----:B------:R-:W-:Y:S02]  /*34bf0*/  IADD3.X R247, R247, UR7, RZ, P3, !PT ;  /* 0x00000007f7f77c10 */ /* 0x000fe40009ffe4ff */
[----:B---3--:R-:W-:Y:S01]  /*34c00*/  IADD3 R7, P4, R7, UR4, RZ ;  /* 0x0000000407077c10 */ /* 0x008fe2000ff9e0ff */
[----:B------:R-:W-:Y:S01]  /*34c10*/  STL [R1+0x36c], R246 ;  /* 0x00036cf601007387 */ /* 0x000fe20000100800 */
[----:B------:R-:W-:Y:S02]  /*34c20*/  IMAD.MOV.U32 R4, RZ, RZ, R246 ;  /* 0x000000ffff047224 */ /* 0x000fe400078e00f6 */
[----:B--2---:R-:W-:Y:S01]  /*34c30*/  IADD3.X R245, R245, UR7, RZ, P4, !PT ;  /* 0x00000007f5f57c10 */ /* 0x004fe2000a7fe4ff */
[----:B------:R1:W-:Y:S01]  /*34c40*/  STL [R1+0x368], R247 ;  /* 0x000368f701007387 */ /* 0x0003e20000100800 */
[----:B------:R-:W-:-:S03]  /*34c50*/  MOV R5, R247 ;  /* 0x000000f700057202 */ /* 0x000fc60000000f00 */
[----:B------:R-:W-:Y:S04]  /*34c60*/  STL [R1+0x374], R7 ;  /* 0x0003740701007387 */ /* 0x000fe80000100800 */
[----:B------:R2:W-:Y:S04]  /*34c70*/  STL [R1+0x370], R245 ;  /* 0x000370f501007387 */ /* 0x0005e80000100800 */
[----:B-1----:R-:W3:Y:S04]  /*34c80*/  LDL.LU R247, [R1+0x388] ;  /* 0x0003880001f77983 */ /* 0x002ee80000300800 */
[----:B------:R1:W-:Y:S04]  /*34c90*/  LDGSTS.E [R0+0xc004], desc[UR48][R4.64], P2 ;  /* 0x0c00400004007fae */ /* 0x0003e80009121870 */
[----:B------:R-:W3:Y:S01]  /*34ca0*/  LDL.LU R246, [R1+0x38c] ;  /* 0x00038c0001f67983 */ /* 0x000ee20000300800 */
[----:B-1----:R-:W-:Y:S01]  /*34cb0*/  MOV R5, R245 ;  /* 0x000000f500057202 */ /* 0x002fe20000000f00 */
[----:B------:R-:W-:-:S02]  /*34cc0*/  IMAD.MOV.U32 R4, RZ, RZ, R7 ;  /* 0x000000ffff047224 */ /* 0x000fc400078e0007 */
[----:B--2---:R-:W2:Y:S04]  /*34cd0*/  LDL.LU R245, [R1+0x390] ;  /* 0x0003900001f57983 */ /* 0x004ea80000300800 */
[----:B------:R-:W2:Y:S04]  /*34ce0*/  LDL.LU R7, [R1+0x394] ;  /* 0x0003940001077983 */ /* 0x000ea80000300800 */
[----:B------:R1:W-:Y:S01]  /*34cf0*/  LDGSTS.E [R0+0x8], desc[UR48][R4.64], P1 ;  /* 0x0000800004007fae */ /* 0x0003e20008921870 */
[----:B------:R-:W-:-:S04]  /*34d00*/  IADD3 R243, P2, R243, UR4, RZ ;  /* 0x00000004f3f37c10 */ /* 0x000fc8000ff5e0ff */
[----:B------:R-:W-:Y:S02]  /*34d10*/  IADD3.X R244, R244, UR7, RZ, P2, !PT ;  /* 0x00000007f4f47c10 */ /* 0x000fe400097fe4ff */
[----:B----4-:R-:W-:Y:S01]  /*34d20*/  IADD3 R8, P3, R8, UR4, RZ ;  /* 0x0000000408087c10 */ /* 0x010fe2000ff7e0ff */
        /* <DEDUP_REMOVED lines=21> */
[----:B------:R-:W-:Y:S01]  /*34e80*/  IMAD.MOV.U32 R4, RZ, RZ, R246 ;  /* 0x000000ffff047224 */ /* 0x000fe200078e00f6 */
[----:B------:R-:W-:Y:S02]  /*34e90*/  STL [R1+0x38c], R246 ;  /* 0x00038cf601007387 */ /* 0x000fe40000100800 */
[----:B------:R-:W-:Y:S02]  /*34ea0*/  MOV R5, R247 ;  /* 0x000000f700057202 */ /* 0x000fe40000000f00 */
[----:B--2---:R-:W-:Y:S01]  /*34eb0*/  IADD3 R7, P4, R7, UR4, RZ ;  /* 0x0000000407077c10 */ /* 0x004fe2000ff9e0ff */
[----:B------:R1:W-:Y:S03]  /*34ec0*/  STL [R1+0x388], R247 ;  /* 0x000388f701007387 */ /* 0x0003e60000100800 */
[----:B------:R-:W-:Y:S01]  /*34ed0*/  IADD3.X R245, R245, UR7, RZ, P4, !PT ;  /* 0x00000007f5f57c10 */ /* 0x000fe2000a7fe4ff */
        /* <DEDUP_REMOVED lines=13> */
[----:B-1----:R-:W-:Y:S02]  /*34fb0*/  IMAD.MOV.U32 R4, RZ, RZ, R243 ;  /* 0x000000ffff047224 */ /* 0x002fe400078e00f3 */
[----:B------:R-:W-:Y:S02]  /*34fc0*/  MOV R5, R244 ;  /* 0x000000f400057202 */ /* 0x000fe40000000f00 */
[----:B----4-:R-:W-:Y:S01]  /*34fd0*/  IADD3 R8, P3, R8, UR4, RZ ;  /* 0x0000000408087c10 */ /* 0x010fe2000ff7e0ff */
[----:B------:R1:W-:Y:S03]  /*34fe0*/  STL [R1+0x398], R244 ;  /* 0x000398f401007387 */ /* 0x0003e60000100800 */
[----:B------:R-:W-:Y:S01]  /*34ff0*/  IADD3.X R241, R241, UR7, RZ, P3, !PT ;  /* 0x00000007f1f17c10 */ /* 0x000fe20009ffe4ff */
        /* <DEDUP_REMOVED lines=35> */
[----:B------:R-:W-:Y:S03]  /*35230*/  STL [R1+0x73c], R243 ;  /* 0x00073cf301007387 */ /* 0x000fe60000100800 */
[----:B------:R-:W-:Y:S01]  /*35240*/  IADD3.X R241, R241, UR7, RZ, P3, !PT ;  /* 0x00000007f1f17c10 */ /* 0x000fe20009ffe4ff */
[----:B------:R4:W-:Y:S01]  /*35250*/  STL [R1+0x738], R244 ;  /* 0x000738f401007387 */ /* 0x0009e20000100800 */
[----:B-1----:R-:W-:Y:S01]  /*35260*/  IMAD.MOV.U32 R4, RZ, RZ, R243 ;  /* 0x000000ffff047224 */ /* 0x002fe200078e00f3 */
[----:B------:R-:W-:Y:S02]  /*35270*/  MOV R5, R244 ;  /* 0x000000f400057202 */ /* 0x000fe40000000f00 */
        /* <DEDUP_REMOVED lines=23> */
[----:B------:R2:W-:Y:S04]  /*353f0*/  LDGSTS.E [R0+0x1c000], desc[UR48][R4.64], P1 ;  /* 0x1c00000004007fae */ /* 0x0005e80008921870 */
[----:B------:R3:W-:Y:S04]  /*35400*/  STL [R1+0x750], R245 ;  /* 0x000750f501007387 */ /* 0x0007e80000100800 */
[----:B-1----:R-:W4:Y:S04]  /*35410*/  LDL.LU R247, [R1+0x768] ;  /* 0x0007680001f77983 */ /* 0x002f280000300800 */
[----:B------:R-:W4:Y:S01]  /*35420*/  LDL.LU R246, [R1+0x76c] ;  /* 0x00076c0001f67983 */ /* 0x000f220000300800 */
[----:B--2---:R-:W-:Y:S01]  /*35430*/  IMAD.MOV.U32 R4, RZ, RZ, R7 ;  /* 0x000000ffff047224 */ /* 0x004fe200078e0007 */
[----:B------:R-:W-:-:S02]  /*35440*/  MOV R5, R245 ;  /* 0x000000f500057202 */ /* 0x000fc40000000f00 */
[----:B---3--:R-:W2:Y:S04]  /*35450*/  LDL.LU R245, [R1+0x770] ;  /* 0x0007700001f57983 */ /* 0x008ea80000300800 */
[----:B------:R1:W-:Y:S04]  /*35460*/  LDGSTS.E [R0+0x10004], desc[UR48][R4.64], P2 ;  /* 0x1000400004007fae */ /* 0x0003e80009121870 */
[----:B------:R-:W3:Y:S01]  /*35470*/  LDL.LU R7, [R1+0x774] ;  /* 0x0007740001077983 */ /* 0x000ee20000300800 */
[----:B----4-:R-:W-:-:S04]  /*35480*/  IADD3 R243, P1, R243, UR4, RZ ;  /* 0x00000004f3f37c10 */ /* 0x010fc8000ff3e0ff */
[----:B------:R-:W-:Y:S01]  /*35490*/  IADD3.X R244, R244, UR7, RZ, P1, !PT ;  /* 0x00000007f4f47c10 */ /* 0x000fe20008ffe4ff */
[----:B-1----:R-:W-:Y:S01]  /*354a0*/  IMAD.MOV.U32 R4, RZ, RZ, R243 ;  /* 0x000000ffff047224 */ /* 0x002fe200078e00f3 */
[----:B------:R-:W-:Y:S02]  /*354b0*/  STL [R1+0x75c], R243 ;  /* 0x00075cf301007387 */ /* 0x000fe40000100800 */
[----:B------:R-:W-:Y:S02]  /*354c0*/  MOV R5, R244 ;  /* 0x000000f400057202 */ /* 0x000fe40000000f00 */
[----:B------:R1:W-:Y:S04]  /*354d0*/  STL [R1+0x758], R244 ;  /* 0x000758f401007387 */ /* 0x0003e80000100800 */
[----:B------:R4:W-:Y:S01]  /*354e0*/  LDGSTS.E [R0+0x14004], desc[UR48][R4.64], P2 ;  /* 0x1400400004007fae */ /* 0x0009e20009121870 */
[----:B------:R-:W-:-:S04]  /*354f0*/  IADD3 R8, P3, R8, UR4, RZ ;  /* 0x0000000408087c10 */ /* 0x000fc8000ff7e0ff */
[----:B------:R-:W-:Y:S01]  /*35500*/  IADD3.X R241, R241, UR7, RZ, P3, !PT ;  /* 0x00000007f1f17c10 */ /* 0x000fe20009ffe4ff */
[----:B------:R1:W-:Y:S01]  /*35510*/  STL [R1+0x764], R8 ;  /* 0x0007640801007387 */ /* 0x0003e20000100800 */
[----:B----4-:R-:W-:-:S03]  /*35520*/  IMAD.MOV.U32 R4, RZ, RZ, R8 ;  /* 0x000000ffff047224 */ /* 0x010fc600078e0008 */
[----:B------:R4:W-:Y:S04]  /*35530*/  STL [R1+0x760], R241 ;  /* 0x000760f101007387 */ /* 0x0009e80000100800 */
[----:B-1----:R-:W2:Y:S01]  /*35540*/  LDL.LU R244, [R1+0x778] ;  /* 0x0007780001f47983 */ /* 0x002ea20000300800 */
[----:B------:R-:W-:-:S03]  /*35550*/  MOV R5, R241 ;  /* 0x000000f100057202 */ /* 0x000fc60000000f00 */
[----:B------:R-:W2:Y:S04]  /*35560*/  LDL.LU R8, [R1+0x77c] ;  /* 0x00077c0001087983 */ /* 0x000ea80000300800 */
[----:B------:R-:W2:Y:S04]  /*35570*/  LDL.LU R243, [R1+0x780] ;  /* 0x0007800001f37983 */ /* 0x000ea80000300800 */
[----:B----4-:R-:W4:Y:S01]  /*35580*/  LDL.LU R241, [R1+0x784] ;  /* 0x0007840001f17983 */ /* 0x010f220000300800 */
[----:B------:R-:W-:-:S03]  /*35590*/  ISETP.GT.AND P1, PT, R2, 0x3a, PT ;  /* 0x0000003a0200780c */ /* 0x000fc60003f24270 */
[----:B------:R1:W-:Y:S02]  /*355a0*/  LDGSTS.E [R0+0x18004], desc[UR48][R4.64], P2 ;  /* 0x1800400004007fae */ /* 0x0003e40009121870 */
[----:B-1----:R-:W-:-:S04]  /*355b0*/  SEL R4, RZ, 0x4, !P1 ;  /* 0x00000004ff047807 */ /* 0x002fc80004800000 */
[----:B------:R-:W-:-:S04]  /*355c0*/  SEL R4, R4, RZ, !P0 ;  /* 0x000000ff04047207 */ /* 0x000fc80004000000 */
[----:B------:R-:W-:Y:S02]  /*355d0*/  ISETP.NE.U32.AND P1, PT, R4, RZ, PT ;  /* 0x000000ff0400720c */ /* 0x000fe40003f25070 */
[----:B------:R-:W-:-:S04]  /*355e0*/  IADD3 R246, P3, R246, UR4, RZ ;  /* 0x00000004f6f67c10 */ /* 0x000fc8000ff7e0ff */
[----:B------:R-:W-:Y:S01]  /*355f0*/  IADD3.X R247, R247, UR7, RZ, P3, !PT ;  /* 0x00000007f7f77c10 */ /* 0x000fe20009ffe4ff */
[----:B------:R-:W-:-:S03]  /*35600*/  IMAD.MOV.U32 R4, RZ, RZ, R246 ;  /* 0x000000ffff047224 */ /* 0x000fc600078e00f6 */
[----:B------:R-:W-:Y:S02]  /*35610*/  MOV R5, R247 ;  /* 0x000000f700057202 */ /* 0x000fe40000000f00 */
[----:B---3--:R-:W-:-:S03]  /*35620*/  IADD3 R7, P4, R7, UR4, RZ ;  /* 0x0000000407077c10 */ /* 0x008fc6000ff9e0ff */
[----:B------:R1:W-:Y:S01]  /*35630*/  LDGSTS.E [R0+0x1c004], desc[UR48][R4.64], P2 ;  /* 0x1c00400004007fae */ /* 0x0003e20009121870 */
[----:B--2---:R-:W-:-:S03]  /*35640*/  IADD3.X R245, R245, UR7, RZ, P4, !PT ;  /* 0x00000007f5f57c10 */ /* 0x004fc6000a7fe4ff */
[----:B------:R-:W-:Y:S04]  /*35650*/  STL [R1+0x76c], R246 ;  /* 0x00076cf601007387 */ /* 0x000fe80000100800 */
[----:B------:R-:W-:Y:S01]  /*35660*/  STL [R1+0x768], R247 ;  /* 0x000768f701007387 */ /* 0x000fe20000100800 */
[----:B-1----:R-:W-:Y:S01]  /*35670*/  IMAD.MOV.U32 R4, RZ, RZ, R7 ;  /* 0x000000ffff047224 */ /* 0x002fe200078e0007 */
[----:B------:R-:W-:Y:S02]  /*35680*/  MOV R5, R245 ;  /* 0x000000f500057202 */ /* 0x000fe40000000f00 */
[----:B------:R1:W-:Y:S04]  /*35690*/  STL [R1+0x774], R7 ;  /* 0x0007740701007387 */ /* 0x0003e80000100800 */
[----:B------:R-:W-:Y:S04]  /*356a0*/  STL [R1+0x770], R245 ;  /* 0x000770f501007387 */ /* 0x000fe80000100800 */
[----:B------:R2:W-:Y:S04]  /*356b0*/  LDGSTS.E [R0+0x10008], desc[UR48][R4.64], P1 ;  /* 0x1000800004007fae */ /* 0x0005e80008921870 */
[----:B-1----:R-:W3:Y:S01]  /*356c0*/  LDL.LU R7, [R1+0x788] ;  /* 0x0007880001077983 */ /* 0x002ee20000300800 */
[----:B------:R-:W-:-:S04]  /*356d0*/  IADD3 R8, P2, R8, UR4, RZ ;  /* 0x0000000408087c10 */ /* 0x000fc8000ff5e0ff */
[----:B------:R-:W-:Y:S02]  /*356e0*/  IADD3.X R244, R244, UR7, RZ, P2, !PT ;  /* 0x00000007f4f47c10 */ /* 0x000fe400097fe4ff */
[----:B----4-:R-:W-:Y:S01]  /*356f0*/  IADD3 R241, P3, R241, UR4, RZ ;  /* 0x00000004f1f17c10 */ /* 0x010fe2000ff7e0ff */
[----:B--2---:R-:W-:Y:S01]  /*35700*/  IMAD.MOV.U32 R4, RZ, RZ, R8 ;  /* 0x000000ffff047224 */ /* 0x004fe200078e0008 */
[----:B------:R-:W-:Y:S01]  /*35710*/  MOV R5, R244 ;  /* 0x000000f400057202 */ /* 0x000fe20000000f00 */
[----:B------:R1:W-:Y:S01]  /*35720*/  STL [R1+0x77c], R8 ;  /* 0x00077c0801007387 */ /* 0x0003e20000100800 */
[----:B------:R-:W-:-:S03]  /*35730*/  IADD3.X R243, R243, UR7, RZ, P3, !PT ;  /* 0x00000007f3f37c10 */ /* 0x000fc60009ffe4ff */
[----:B------:R2:W-:Y:S04]  /*35740*/  STL [R1+0x778], R244 ;  /* 0x000778f401007387 */ /* 0x0005e80000100800 */
[----:B------:R-:W-:Y:S04]  /*35750*/  STL [R1+0x784], R241 ;  /* 0x000784f101007387 */ /* 0x000fe80000100800 */
[----:B------:R-:W4:Y:S04]  /*35760*/  LDL.LU R247, [R1+0x794] ;  /* 0x0007940001f77983 */ /* 0x000f280000300800 */
[----:B------:R2:W-:Y:S04]  /*35770*/  STL [R1+0x780], R243 ;  /* 0x000780f301007387 */ /* 0x0005e80000100800 */
[----:B------:R2:W-:Y:S04]  /*35780*/  LDGSTS.E [R0+0x14008], desc[UR48][R4.64], P1 ;  /* 0x1400800004007fae */ /* 0x0005e80008921870 */
[----:B-1----:R-:W4:Y:S04]  /*35790*/  LDL.LU R8, [R1+0x79c] ;  /* 0x00079c0001087983 */ /* 0x002f280000300800 */
[----:B------:R-:W4:Y:S01]  /*357a0*/  LDL.LU R246, [R1+0x798] ;  /* 0x0007980001f67983 */ /* 0x000f220000300800 */
[----:B--2---:R-:W-:Y:S01]  /*357b0*/  IMAD.MOV.U32 R4, RZ, RZ, R241 ;  /* 0x000000ffff047224 */ /* 0x004fe200078e00f1 */
[----:B------:R-:W-:-:S02]  /*357c0*/  MOV R5, R243 ;  /* 0x000000f300057202 */ /* 0x000fc40000000f00 */
[----:B------:R-:W2:Y:S04]  /*357d0*/  LDL.LU R245, [R1+0x7a0] ;  /* 0x0007a00001f57983 */ /* 0x000ea80000300800 */
[----:B------:R-:W2:Y:S04]  /*357e0*/  LDL.LU R244, [R1+0x7a4] ;  /* 0x0007a40001f47983 */ /* 0x000ea80000300800 */
[----:B------:R-:W2:Y:S04]  /*357f0*/  LDL.LU R243, [R1+0x7a8] ;  /* 0x0007a80001f37983 */ /* 0x000ea80000300800 */
        /* <DEDUP_REMOVED lines=10> */
[----:B------:R-:W-:-:S03]  /*358a0*/  IMAD.MOV.U32 R4, RZ, RZ, R5 ;  /* 0x000000ffff047224 */ /* 0x000fc600078e0005 */
[----:B------:R3:W-:Y:S01]  /*358b0*/  STL [R1+0x788], R7 ;  /* 0x0007880701007387 */ /* 0x0007e20000100800 */
[----:B-1----:R-:W-:-:S03]  /*358c0*/  MOV R5, R7 ;  /* 0x0000000700057202 */ /* 0x002fc60000000f00 */
[----:B---3--:R-:W3:Y:S04]  /*358d0*/  LDL.LU R7, [R1+0xa58] ;  /* 0x000a580001077983 */ /* 0x008ee80000300800 */
[----:B------:R1:W-:Y:S04]  /*358e0*/  LDGSTS.E [R0+0x1c008], desc[UR48][R4.64], P1 ;  /* 0x1c00800004007fae */ /* 0x0003e80008921870 */
[----:B------:R-:W3:Y:S01]  /*358f0*/  LDL.LU R5, [R1+0x790] ;  /* 0x0007900001057983 */ /* 0x000ee20000300800 */
[----:B----4-:R-:W-:Y:S02]  /*35900*/  IADD3 R247, P1, R247, UR4, RZ ;  /* 0x00000004f7f77c10 */ /* 0x010fe4000ff3e0ff */
[----:B------:R-:W-:-:S03]  /*35910*/  IADD3 R8, P3, R8, UR4, RZ ;  /* 0x0000000408087c10 */ /* 0x000fc6000ff7e0ff */
[----:B-1----:R-:W-:Y:S01]  /*35920*/  IMAD.MOV.U32 R4, RZ, RZ, R247 ;  /* 0x000000ffff047224 */ /* 0x002fe200078e00f7 */
[----:B------:R-:W-:Y:S01]  /*35930*/  IADD3.X R246, R246, UR7, RZ, P3, !PT ;  /* 0x00000007f6f67c10 */ /* 0x000fe20009ffe4ff */
[----:B------:R-:W-:Y:S01]  /*35940*/  STL [R1+0x794], R247 ;  /* 0x000794f701007387 */ /* 0x000fe20000100800 */
[----:B--2---:R-:W-:-:S04]  /*35950*/  IADD3 R241, P3, R241, UR4, RZ ;  /* 0x00000004f1f17c10 */ /* 0x004fc8000ff7e0ff */
[----:B------:R-:W-:Y:S02]  /*35960*/  IADD3.X R243, R243, UR7, RZ, P3, !PT ;  /* 0x00000007f3f37c10 */ /* 0x000fe40009ffe4ff */
[----:B---3--:R-:W-:Y:S02]  /*35970*/  IADD3.X R5, R5, UR7, RZ, P1, !PT ;  /* 0x0000000705057c10 */ /* 0x008fe40008ffe4ff */
[----:B------:R-:W-:-:S03]  /*35980*/  IADD3 R244, P1, R244, UR4, RZ ;  /* 0x00000004f4f47c10 */ /* 0x000fc6000ff3e0ff */
[----:B------:R1:W-:Y:S01]  /*35990*/  STL [R1+0x790], R5 ;  /* 0x0007900501007387 */ /* 0x0003e20000100800 */
[----:B------:R-:W-:-:S03]  /*359a0*/  IADD3.X R245, R245, UR7, RZ, P1, !PT ;  /* 0x00000007f5f57c10 */ /* 0x000fc60008ffe4ff */
[----:B------:R2:W-:Y:S04]  /*359b0*/  LDGSTS.E [R0+0x1000c], desc[UR48][R4.64], P2 ;  /* 0x1000c00004007fae */ /* 0x0005e80009121870 */
[----:B------:R3:W-:Y:S04]  /*359c0*/  STL [R1+0x79c], R8 ;  /* 0x00079c0801007387 */ /* 0x0007e80000100800 */
[----:B------:R-:W-:Y:S01]  /*359d0*/  STL [R1+0x798], R246 ;  /* 0x000798f601007387 */ /* 0x000fe20000100800 */
[----:B--2---:R-:W-:Y:S01]  /*359e0*/  MOV R4, R8 ;  /* 0x0000000800047202 */ /* 0x004fe20000000f00 */
[----:B-1----:R-:W-:-:S02]  /*359f0*/  IMAD.MOV.U32 R5, RZ, RZ, R246 ;  /* 0x000000ffff057224 */ /* 0x002fc400078e00f6 */
[----:B---3--:R-:W2:Y:S04]  /*35a00*/  LDL.LU R8, [R1+0x3b4] ;  /* 0x0003b40001087983 */ /* 0x008ea80000300800 */
[----:B------:R1:W-:Y:S04]  /*35a10*/  LDGSTS.E [R0+0x1400c], desc[UR48][R4.64], P2 ;  /* 0x1400c00004007fae */ /* 0x0003e80009121870 */
[----:B------:R3:W-:Y:S04]  /*35a20*/  STL [R1+0x7a4], R244 ;  /* 0x0007a4f401007387 */ /* 0x0007e80000100800 */
[----:B------:R-:W-:Y:S01]  /*35a30*/  STL [R1+0x7a0], R245 ;  /* 0x0007a0f501007387 */ /* 0x000fe20000100800 */
[----:B-1----:R-:W-:Y:S01]  /*35a40*/  MOV R4, R244 ;  /* 0x000000f400047202 */ /* 0x002fe20000000f00 */
[----:B------:R-:W-:-:S02]  /*35a50*/  IMAD.MOV.U32 R5, RZ, RZ, R245 ;  /* 0x000000ffff057224 */ /* 0x000fc400078e00f5 */
[----:B------:R-:W-:Y:S04]  /*35a60*/  STL [R1+0x7ac], R241 ;  /* 0x0007acf101007387 */ /* 0x000fe80000100800 */
[----:B---3--:R-:W3:Y:S01]  /*35a70*/  LDL.LU R244, [R1+0x3b0] ;  /* 0x0003b00001f47983 */ /* 0x008ee20000300800 */
[----:B------:R-:W-:-:S03]  /*35a80*/  ISETP.GT.AND P1, PT, R2, 0x1c, PT ;  /* 0x0000001c0200780c */ /* 0x000fc60003f24270 */
[----:B------:R1:W-:Y:S04]  /*35a90*/  LDGSTS.E [R0+0x1800c], desc[UR48][R4.64], P2 ;  /* 0x1800c00004007fae */ /* 0x0003e80009121870 */
[----:B------:R4:W-:Y:S01]  /*35aa0*/  STL [R1+0x7a8], R243 ;  /* 0x0007a8f301007387 */ /* 0x0009e20000100800 */
[----:B-1----:R-:W-:Y:S01]  /*35ab0*/  MOV R4, R241 ;  /* 0x000000f100047202 */ /* 0x002fe20000000f00 */
[----:B------:R-:W-:Y:S02]  /*35ac0*/  IMAD.MOV.U32 R5, RZ, RZ, R243 ;  /* 0x000000ffff057224 */ /* 0x000fe400078e00f3 */
[----:B----4-:R-:W4:Y:S04]  /*35ad0*/  LDL.LU R243, [R1+0x3bc] ;  /* 0x0003bc0001f37983 */ /* 0x010f280000300800 */
[----:B------:R1:W-:Y:S04]  /*35ae0*/  LDGSTS.E [R0+0x1c00c], desc[UR48][R4.64], P2 ;  /* 0x1c00c00004007fae */ /* 0x0003e80009121870 */
[----:B------:R-:W4:Y:S04]  /*35af0*/  LDL.LU R241, [R1+0x3c4] ;  /* 0x0003c40001f17983 */ /* 0x000f280000300800 */
[----:B------:R-:W4:Y:S01]  /*35b00*/  LDL.LU R245, [R1+0x3b8] ;  /* 0x0003b80001f57983 */ /* 0x000f220000300800 */
[----:B-1----:R-:W-:-:S04]  /*35b10*/  SEL R0, RZ, 0x4, !P1 ;  /* 0x00000004ff007807 */ /* 0x002fc80004800000 */
[----:B------:R-:W-:-:S04]  /*35b20*/  SEL R0, R0, RZ, !P0 ;  /* 0x000000ff00007207 */ /* 0x000fc80004000000 */
[----:B------:R-:W-:Y:S01]  /*35b30*/  ISETP.NE.U32.AND P2, PT, R0, RZ, PT ;  /* 0x000000ff0000720c */ /* 0x000fe20003f45070 */
[----:B------:R-:W-:Y:S02]  /*35b40*/  IMAD R0, R6, -0x40, R242 ;  /* 0xffffffc006007824 */ /* 0x000fe400078e02f2 */
[----:B------:R-:W4:Y:S01]  /*35b50*/  LDL.LU R242, [R1+0x3c0] ;  /* 0x0003c00001f27983 */ /* 0x000f220000300800 */
[----:B------:R-:W1:Y:S02]  /*35b60*/  S2R R246, SR_TID.X ;  /* 0x0000000000f67919 */ /* 0x000e640000002100 */
[----:B-1----:R-:W-:-:S04]  /*35b70*/  LOP3.LUT R4, R246, 0x3f, RZ, 0xc0, !PT ;  /* 0x0000003ff6047812 */ /* 0x002fc800078ec0ff */
[----:B------:R-:W-:Y:S02]  /*35b80*/  ISETP.GE.AND P1, PT, R4, R0, PT ;  /* 0x000000000400720c */ /* 0x000fe40003f26270 */
[----:B------:R-:W-:-:S04]  /*35b90*/  LOP3.LUT R0, R3, 0x70, RZ, 0x3c, !PT ;  /* 0x0000007003007812 */ /* 0x000fc800078e3cff */
[----:B------:R-:W-:Y:S02]  /*35ba0*/  IADD3 R0, R0, UR11, RZ ;  /* 0x0000000b00007c10 */ /* 0x000fe4000fffe0ff */
[----:B--2---:R-:W-:-:S05]  /*35bb0*/  IADD3 R8, P3, R8, UR4, RZ ;  /* 0x0000000408087c10 */ /* 0x004fca000ff7e0ff */
[----:B------:R-:W-:Y:S01]  /*35bc0*/  STL [R1+0x3b4], R8 ;  /* 0x0003b40801007387 */ /* 0x000fe20000100800 */
[----:B------:R-:W-:Y:S01]  /*35bd0*/  IMAD.MOV.U32 R4, RZ, RZ, R8 ;  /* 0x000000ffff047224 */ /* 0x000fe200078e0008 */
[----:B---3--:R-:W-:-:S05]  /*35be0*/  IADD3.X R244, R244, UR7, RZ, P3, !PT ;  /* 0x00000007f4f47c10 */ /* 0x008fca0009ffe4ff */
[----:B------:R1:W-:Y:S01]  /*35bf0*/  STL [R1+0x3b0], R244 ;  /* 0x0003b0f401007387 */ /* 0x0003e20000100800 */
[----:B------:R-:W-:-:S03]  /*35c00*/  MOV R5, R244 ;  /* 0x000000f400057202 */ /* 0x000fc60000000f00 */
[----:B------:R-:W2:Y:S04]  /*35c10*/  LDL.LU R247, [R1+0x3c8] ;  /* 0x0003c80001f77983 */ /* 0x000ea80000300800 */
[----:B------:R-:W3:Y:S04]  /*35c20*/  LDL.LU R246, [R1+0x3cc] ;  /* 0x0003cc0001f67983 */ /* 0x000ee80000300800 */
[----:B-1----:R-:W2:Y:S04]  /*35c30*/  LDL.LU R244, [R1+0x3d0] ;  /* 0x0003d00001f47983 */ /* 0x002ea80000300800 */
[----:B------:R-:W2:Y:S01]  /*35c40*/  LDL.LU R8, [R1+0x3d4] ;  /* 0x0003d40001087983 */ /* 0x000ea20000300800 */
[----:B----4-:R-:W-:-:S03]  /*35c50*/  IADD3 R243, P3, R243, UR4, RZ ;  /* 0x00000004f3f37c10 */ /* 0x010fc6000ff7e0ff */
[----:B------:R1:W-:Y:S01]  /*35c60*/  LDGSTS.E [R0], desc[UR48][R4.64], P2 ;  /* 0x0000000004007fae */ /* 0x0003e20009121870 */
[----:B------:R-:W-:Y:S02]  /*35c70*/  IADD3 R241, P4, R241, UR4, RZ ;  /* 0x00000004f1f17c10 */ /* 0x000fe4000ff9e0ff */
[----:B------:R-:W-:Y:S01]  /*35c80*/  IADD3.X R245, R245, UR7, RZ, P3, !PT ;  /* 0x00000007f5f57c10 */ /* 0x000fe20009ffe4ff */
[----:B------:R-:W-:Y:S04]  /*35c90*/  STL [R1+0x3bc], R243 ;  /* 0x0003bcf301007387 */ /* 0x000fe80000100800 */
[----:B------:R4:W-:Y:S01]  /*35ca0*/  STL [R1+0x3b8], R245 ;  /* 0x0003b8f501007387 */ /* 0x0009e20000100800 */
[----:B-1----:R-:W-:Y:S01]  /*35cb0*/  MOV R4, R243 ;  /* 0x000000f300047202 */ /* 0x002fe20000000f00 */
[----:B------:R-:W-:-:S02]  /*35cc0*/  IMAD.MOV.U32 R5, RZ, RZ, R245 ;  /* 0x000000ffff057224 */ /* 0x000fc400078e00f5 */
[----:B------:R-:W-:Y:S04]  /*35cd0*/  STL [R1+0x3c4], R241 ;  /* 0x0003c4f101007387 */ /* 0x000fe80000100800 */
[----:B------:R1:W-:Y:S01]  /*35ce0*/  LDGSTS.E [R0+0x4000], desc[UR48][R4.64], P2 ;  /* 0x0400000004007fae */ /* 0x0003e20009121870 */
[----:B------:R-:W-:-:S05]  /*35cf0*/  IADD3.X R242, R242, UR7, RZ, P4, !PT ;  /* 0x00000007f2f27c10 */ /* 0x000fca000a7fe4ff */
[----:B------:R1:W-:Y:S04]  /*35d00*/  STL [R1+0x3c0], R242 ;  /* 0x0003c0f201007387 */ /* 0x0003e80000100800 */
[----:B----4-:R-:W4:Y:S01]  /*35d10*/  LDL.LU R245, [R1+0x3d8] ;  /* 0x0003d80001f57983 */ /* 0x010f220000300800 */
[----:B-1----:R-:W-:-:S03]  /*35d20*/  MOV R5, R242 ;  /* 0x000000f200057202 */ /* 0x002fc60000000f00 */
[----:B------:R-:W4:Y:S01]  /*35d30*/  LDL.LU R243, [R1+0x3dc] ;  /* 0x0003dc0001f37983 */ /* 0x000f220000300800 */
[----:B------:R-:W-:-:S03]  /*35d40*/  MOV R4, R241 ;  /* 0x000000f100047202 */ /* 0x000fc60000000f00 */
        /* <DEDUP_REMOVED lines=13> */
[----:B------:R-:W-:Y:S01]  /*35e20*/  IMAD.MOV.U32 R4, RZ, RZ, R246 ;  /* 0x000000ffff047224 */ /* 0x000fe200078e00f6 */
[----:B------:R-:W-:Y:S02]  /*35e30*/  MOV R5, R247 ;  /* 0x000000f700057202 */ /* 0x000fe40000000f00 */
[----:B------:R-:W-:Y:S04]  /*35e40*/  STL [R1+0x3d4], R8 ;  /* 0x0003d40801007387 */ /* 0x000fe80000100800 */
[----:B------:R2:W-:Y:S04]  /*35e50*/  STL [R1+0x3d0], R244 ;  /* 0x0003d0f401007387 */ /* 0x0005e80000100800 */
[----:B-1----:R-:W3:Y:S04]  /*35e60*/  LDL.LU R247, [R1+0x3e8] ;  /* 0x0003e80001f77983 */ /* 0x002ee80000300800 */
[----:B------:R-:W3:Y:S04]  /*35e70*/  LDL.LU R246, [R1+0x3ec] ;  /* 0x0003ec0001f67983 */ /* 0x000ee80000300800 */
[----:B------:R1:W-:Y:S02]  /*35e80*/  LDGSTS.E [R0+0xc000], desc[UR48][R4.64], P2 ;  /* 0x0c00000004007fae */ /* 0x0003e40009121870 */
[----:B-1----:R-:W-:Y:S01]  /*35e90*/  IMAD.MOV.U32 R5, RZ, RZ, R244 ;  /* 0x000000ffff057224 */ /* 0x002fe200078e00f4 */
[----:B------:R-:W-:Y:S01]  /*35ea0*/  MOV R4, R8 ;  /* 0x0000000800047202 */ /* 0x000fe20000000f00 */
[----:B--2---:R-:W2:Y:S01]  /*35eb0*/  LDL.LU R244, [R1+0x3f0] ;  /* 0x0003f00001f47983 */ /* 0x004ea20000300800 */
[----:B----4-:R-:W-:-:S03]  /*35ec0*/  IADD3 R243, P2, R243, UR4, RZ ;  /* 0x00000004f3f37c10 */ /* 0x010fc6000ff5e0ff */
[----:B------:R-:W4:Y:S01]  /*35ed0*/  LDL.LU R8, [R1+0x3f4] ;  /* 0x0003f40001087983 */ /* 0x000f220000300800 */
[----:B------:R-:W-:Y:S02]  /*35ee0*/  IADD3.X R245, R245, UR7, RZ, P2, !PT ;  /* 0x00000007f5f57c10 */ /* 0x000fe400097fe4ff */
[----:B------:R-:W-:Y:S01]  /*35ef0*/  IADD3 R241, P4, R241, UR4, RZ ;  /* 0x00000004f1f17c10 */ /* 0x000fe2000ff9e0ff */
[----:B------:R1:W-:Y:S03]  /*35f00*/  LDGSTS.E [R0+0x4], desc[UR48][R4.64], P3 ;  /* 0x0000400004007fae */ /* 0x0003e60009921870 */
[----:B------:R-:W-:Y:S01]  /*35f10*/  IADD3.X R242, R242, UR7, RZ, P4, !PT ;  /* 0x00000007f2f27c10 */ /* 0x000fe2000a7fe4ff */
[----:B------:R-:W-:Y:S04]  /*35f20*/  STL [R1+0x3dc], R243 ;  /* 0x0003dcf301007387 */ /* 0x000fe80000100800 */
[----:B------:R1:W-:Y:S02]  /*35f30*/  STL [R1+0x3d8], R245 ;  /* 0x0003d8f501007387 */ /* 0x0003e40000100800 */
[----:B-1----:R-:W-:-:S02]  /*35f40*/  MOV R4, R243 ;  /* 0x000000f300047202 */ /* 0x002fc40000000f00 */
[----:B------:R-:W-:Y:S01]  /*35f50*/  MOV R5, R245 ;  /* 0x000000f500057202 */ /* 0x000fe20000000f00 */
[----:B------:R-:W-:Y:S04]  /*35f60*/  STL [R1+0x3e4], R241 ;  /* 0x0003e4f101007387 */ /* 0x000fe80000100800 */
[----:B------:R1:W-:Y:S04]  /*35f70*/  STL [R1+0x3e0], R242 ;  /* 0x0003e0f201007387 */ /* 0x0003e80000100800 */
[----:B------:R1:W-:Y:S04]  /*35f80*/  LDGSTS.E [R0+0x4004], desc[UR48][R4.64], P3 ;  /* 0x0400400004007fae */ /* 0x0003e80009921870 */
[----:B------:R-:W2:Y:S04]  /*35f90*/  LDL.LU R245, [R1+0x3f8] ;  /* 0x0003f80001f57983 */ /* 0x000ea80000300800 */
[----:B------:R-:W2:Y:S01]  /*35fa0*/  LDL.LU R243, [R1+0x3fc] ;  /* 0x0003fc0001f37983 */ /* 0x000ea20000300800 */
[----:B-1----:R-:W-:Y:S01]  /*35fb0*/  MOV R5, R242 ;  /* 0x000000f200057202 */ /* 0x002fe20000000f00 */
[----:B------:R-:W-:-:S02]  /*35fc0*/  IMAD.MOV.U32 R4, RZ, RZ, R241 ;  /* 0x000000ffff047224 */ /* 0x000fc400078e00f1 */
        /* <DEDUP_REMOVED lines=14> */
[----:B----4-:R-:W-:-:S04]  /*360b0*/  IADD3 R8, P5, R8, UR4, RZ ;  /* 0x0000000408087c10 */ /* 0x010fc8000ffbe0ff */
[----:B--2---:R-:W-:Y:S01]  /*360c0*/  IADD3.X R244, R244, UR7, RZ, P5, !PT ;  /* 0x00000007f4f47c10 */ /* 0x004fe2000affe4ff */
[----:B------:R-:W-:Y:S01]  /*360d0*/  STL [R1+0x3f4], R8 ;  /* 0x0003f40801007387 */ /* 0x000fe20000100800 */
[----:B---3--:R-:W-:-:S03]  /*360e0*/  MOV R4, R8 ;  /* 0x0000000800047202 */ /* 0x008fc60000000f00 */
[----:B------:R2:W-:Y:S01]  /*360f0*/  STL [R1+0x3f0], R244 ;  /* 0x0003f0f401007387 */ /* 0x0005e20000100800 */
[----:B------:R-:W-:-:S03]  /*36100*/  MOV R5, R244 ;  /* 0x000000f400057202 */ /* 0x000fc60000000f00 */
[----:B-1----:R-:W3:Y:S04]  /*36110*/  LDL.LU R247, [R1+0x408] ;  /* 0x0004080001f77983 */ /* 0x002ee80000300800 */
[----:B------:R-:W4:Y:S04]  /*36120*/  LDL.LU R246, [R1+0x40c] ;  /* 0x00040c0001f67983 */ /* 0x000f280000300800 */
[----:B--2---:R-:W2:Y:S04]  /*36130*/  LDL.LU R244, [R1+0x410] ;  /* 0x0004100001f47983 */ /* 0x004ea80000300800 */
[----:B------:R-:W2:Y:S04]  /*36140*/  LDL.LU R8, [R1+0x414] ;  /* 0x0004140001087983 */ /* 0x000ea80000300800 */
[----:B------:R1:W-:Y:S01]  /*36150*/  LDGSTS.E [R0+0x8], desc[UR48][R4.64], P2 ;  /* 0x0000800004007fae */ /* 0x0003e20009121870 */
[----:B------:R-:W-:-:S04]  /*36160*/  IADD3 R243, P3, R243, UR4, RZ ;  /* 0x00000004f3f37c10 */ /* 0x000fc8000ff7e0ff */
[----:B------:R-:W-:Y:S02]  /*36170*/  IADD3.X R245, R245, UR7, RZ, P3, !PT ;  /* 0x00000007f5f57c10 */ /* 0x000fe40009ffe4ff */
[----:B------:R-:W-:Y:S01]  /*36180*/  IADD3 R241, P4, R241, UR4, RZ ;  /* 0x00000004f1f17c10 */ /* 0x000fe2000ff9e0ff */
[----:B------:R-:W-:Y:S03]  /*36190*/  STL [R1+0x3fc], R243 ;  /* 0x0003fcf301007387 */ /* 0x000fe60000100800 */
[----:B------:R-:W-:Y:S01]  /*361a0*/  IADD3.X R242, R242, UR7, RZ, P4, !PT ;  /* 0x00000007f2f27c10 */ /* 0x000fe2000a7fe4ff */
[----:B------:R1:W-:Y:S02]  /*361b0*/  STL [R1+0x3f8], R245 ;  /* 0x0003f8f501007387 */ /* 0x0003e40000100800 */
[----:B-1----:R-:W-:Y:S01]  /*361c0*/  IMAD.MOV.U32 R4, RZ, RZ, R243 ;  /* 0x000000ffff047224 */ /* 0x002fe200078e00f3 */
[----:B------:R-:W-:Y:S01]  /*361d0*/  MOV R5, R245 ;  /* 0x000000f500057202 */ /* 0x000fe20000000f00 */
        /* <DEDUP_REMOVED lines=16> */
[----:B--2---:R-:W-:Y:S01]  /*362e0*/  IADD3 R8, P5, R8, UR4, RZ ;  /* 0x0000000408087c10 */ /* 0x004fe2000ffbe0ff */
[----:B------:R-:W-:Y:S01]  /*362f0*/  STL [R1+0x40c], R246 ;  /* 0x00040cf601007387 */ /* 0x000fe20000100800 */
[----:B------:R-:W-:Y:S02]  /*36300*/  MOV R4, R246 ;  /* 0x000000f600047202 */ /* 0x000fe40000000f00 */
[----:B------:R-:W-:Y:S01]  /*36310*/  IADD3.X R244, R244, UR7, RZ, P5, !PT ;  /* 0x00000007f4f47c10 */ /* 0x000fe2000affe4ff */
[----:B------:R1:W-:Y:S01]  /*36320*/  STL [R1+0x408], R247 ;  /* 0x000408f701007387 */ /* 0x0003e20000100800 */
[----:B------:R-:W-:-:S03]  /*36330*/  MOV R5, R247 ;  /* 0x000000f700057202 */ /* 0x000fc60000000f00 */
[----:B------:R-:W-:Y:S04]  /*36340*/  STL [R1+0x414], R8 ;  /* 0x0004140801007387 */ /* 0x000fe80000100800 */
[----:B------:R2:W-:Y:S04]  /*36350*/  STL [R1+0x410], R244 ;  /* 0x000410f401007387 */ /* 0x0005e80000100800 */
[----:B-1----:R-:W3:Y:S04]  /*36360*/  LDL.LU R247, [R1+0x428] ;  /* 0x0004280001f77983 */ /* 0x002ee80000300800 */
[----:B------:R1:W-:Y:S04]  /*36370*/  LDGSTS.E [R0+0xc008], desc[UR48][R4.64], P2 ;  /* 0x0c00800004007fae */ /* 0x0003e80009121870 */
[----:B------:R-:W4:Y:S01]  /*36380*/  LDL.LU R246, [R1+0x42c] ;  /* 0x00042c0001f67983 */ /* 0x000f220000300800 */
[----:B-1----:R-:W-:Y:S01]  /*36390*/  MOV R5, R244 ;  /* 0x000000f400057202 */ /* 0x002fe20000000f00 */
[----:B------:R-:W-:-:S02]  /*363a0*/  IMAD.MOV.U32 R4, RZ, RZ, R8 ;  /* 0x000000ffff047224 */ /* 0x000fc400078e0008 */
[----:B--2---:R-:W2:Y:S04]  /*363b0*/  LDL.LU R244, [R1+0x7b0] ;  /* 0x0007b00001f47983 */ /* 0x004ea80000300800 */
[----:B------:R-:W2:Y:S01]  /*363c0*/  LDL.LU R8, [R1+0x7b4] ;  /* 0x0007b40001087983 */ /* 0x000ea20000300800 */
[----:B------:R-:W-:-:S03]  /*363d0*/  IADD3 R243, P2, R243, UR4, RZ ;  /* 0x00000004f3f37c10 */ /* 0x000fc6000ff5e0ff */
[----:B------:R1:W-:Y:S01]  /*363e0*/  LDGSTS.E [R0+0xc], desc[UR48][R4.64], P3 ;  /* 0x0000c00004007fae */ /* 0x0003e20009921870 */
[----:B------:R-:W-:-:S03]  /*363f0*/  IADD3.X R245, R245, UR7, RZ, P2, !PT ;  /* 0x00000007f5f57c10 */ /* 0x000fc600097fe4ff */
[----:B------:R-:W-:Y:S04]  /*36400*/  STL [R1+0x41c], R243 ;  /* 0x00041cf301007387 */ /* 0x000fe80000100800 */
[----:B------:R1:W-:Y:S02]  /*36410*/  STL [R1+0x418], R245 ;  /* 0x000418f501007387 */ /* 0x0003e40000100800 */
[----:B-1----:R-:W-:Y:S01]  /*36420*/  MOV R4, R243 ;  /* 0x000000f300047202 */ /* 0x002fe20000000f00 */
[----:B------:R-:W-:-:S05]  /*36430*/  IMAD.MOV.U32 R5, RZ, RZ, R245 ;  /* 0x000000ffff057224 */ /* 0x000fca00078e00f5 */
[----:B------:R1:W-:Y:S01]  /*36440*/  LDGSTS.E [R0+0x400c], desc[UR48][R4.64], P3 ;  /* 0x0400c00004007fae */ /* 0x0003e20009921870 */
[----:B------:R-:W-:-:S04]  /*36450*/  IADD3 R241, P4, R241, UR4, RZ ;  /* 0x00000004f1f17c10 */ /* 0x000fc8000ff9e0ff */
[----:B------:R-:W-:Y:S01]  /*36460*/  IADD3.X R242, R242, UR7, RZ, P4, !PT ;  /* 0x00000007f2f27c10 */ /* 0x000fe2000a7fe4ff */
[----:B------:R-:W-:Y:S04]  /*36470*/  STL [R1+0x424], R241 ;  /* 0x000424f101007387 */ /* 0x000fe80000100800 */
[----:B------:R1:W-:Y:S02]  /*36480*/  STL [R1+0x420], R242 ;  /* 0x000420f201007387 */ /* 0x0003e40000100800 */
[----:B-1----:R-:W-:Y:S02]  /*36490*/  MOV R5, R242 ;  /* 0x000000f200057202 */ /* 0x002fe40000000f00 */
[----:B------:R-:W2:Y:S01]  /*364a0*/  LDL.LU R245, [R1+0x7b8] ;  /* 0x0007b80001f57983 */ /* 0x000ea20000300800 */
[----:B------:R-:W-:-:S03]  /*364b0*/  MOV R4, R241 ;  /* 0x000000f100047202 */ /* 0x000fc60000000f00 */
[----:B------:R-:W2:Y:S04]  /*364c0*/  LDL.LU R243, [R1+0x7bc] ;  /* 0x0007bc0001f37983 */ /* 0x000ea80000300800 */
        /* <DEDUP_REMOVED lines=8> */
[----:B---3--:R-:W-:Y:S01]  /*36550*/  IADD3.X R247, R247, UR7, RZ, P4, !PT ;  /* 0x00000007f7f77c10 */ /* 0x008fe2000a7fe4ff */
        /* <DEDUP_REMOVED lines=11> */
[----:B---3--:R-:W-:Y:S01]  /*36610*/  IMAD.MOV.U32 R5, RZ, RZ, R244 ;  /* 0x000000ffff057224 */ /* 0x008fe200078e00f4 */
[----:B------:R-:W-:-:S02]  /*36620*/  MOV R4, R8 ;  /* 0x0000000800047202 */ /* 0x000fc40000000f00 */
[----:B--2---:R-:W2:Y:S04]  /*36630*/  LDL.LU R244, [R1+0x7d0] ;  /* 0x0007d00001f47983 */ /* 0x004ea80000300800 */
[----:B------:R-:W3:Y:S04]  /*36640*/  LDL.LU R8, [R1+0x7d4] ;  /* 0x0007d40001087983 */ /* 0x000ee80000300800 */
[----:B------:R1:W-:Y:S01]  /*36650*/  LDGSTS.E [R0+0x10000], desc[UR48][R4.64], P2 ;  /* 0x1000000004007fae */ /* 0x0003e20009121870 */
[----:B------:R-:W-:-:S04]  /*36660*/  IADD3 R243, P3, R243, UR4, RZ ;  /* 0x00000004f3f37c10 */ /* 0x000fc8000ff7e0ff */
[----:B------:R-:W-:Y:S02]  /*36670*/  IADD3.X R245, R245, UR7, RZ, P3, !PT ;  /* 0x00000007f5f57c10 */ /* 0x000fe40009ffe4ff */
[----:B------:R-:W-:Y:S01]  /*36680*/  IADD3 R241, P4, R241, UR4, RZ ;  /* 0x00000004f1f17c10 */ /* 0x000fe2000ff9e0ff */
[----:B------:R-:W-:Y:S03]  /*36690*/  STL [R1+0x7bc], R243 ;  /* 0x0007bcf301007387 */ /* 0x000fe60000100800 */
[----:B------:R-:W-:Y:S01]  /*366a0*/  IADD3.X R242, R242, UR7, RZ, P4, !PT ;  /* 0x00000007f2f27c10 */ /* 0x000fe2000a7fe4ff */
[----:B------:R1:W-:Y:S02]  /*366b0*/  STL [R1+0x7b8], R245 ;  /* 0x0007b8f501007387 */ /* 0x0003e40000100800 */
[----:B-1----:R-:W-:Y:S02]  /*366c0*/  MOV R4, R243 ;  /* 0x000000f300047202 */ /* 0x002fe40000000f00 */
[----:B------:R-:W-:Y:S01]  /*366d0*/  MOV R5, R245 ;  /* 0x000000f500057202 */ /* 0x000fe20000000f00 */
[----:B------:R-:W-:Y:S04]  /*366e0*/  STL [R1+0x7c4], R241 ;  /* 0x0007c4f101007387 */ /* 0x000fe80000100800 */
[----:B------:R1:W-:Y:S04]  /*366f0*/  STL [R1+0x7c0], R242 ;  /* 0x0007c0f201007387 */ /* 0x0003e80000100800 */
[----:B------:R-:W2:Y:S04]  /*36700*/  LDL.LU R245, [R1+0x7d8] ;  /* 0x0007d80001f57983 */ /* 0x000ea80000300800 */
[----:B------:R-:W2:Y:S04]  /*36710*/  LDL.LU R243, [R1+0x7dc] ;  /* 0x0007dc0001f37983 */ /* 0x000ea80000300800 */
[----:B------:R1:W-:Y:S02]  /*36720*/  LDGSTS.E [R0+0x14000], desc[UR48][R4.64], P2 ;  /* 0x1400000004007fae */ /* 0x0003e40009121870 */
[----:B-1----:R-:W-:Y:S01]  /*36730*/  MOV R5, R242 ;  /* 0x000000f200057202 */ /* 0x002fe20000000f00 */
[----:B------:R-:W-:Y:S01]  /*36740*/  IMAD.MOV.U32 R4, RZ, RZ, R241 ;  /* 0x000000ffff047224 */ /* 0x000fe200078e00f1 */
        /* <DEDUP_REMOVED lines=8> */
[----:B------:R-:W-:Y:S02]  /*367d0*/  IADD3.X R247, R247, UR7, RZ, P4, !PT ;  /* 0x00000007f7f77c10 */ /* 0x000fe4000a7fe4ff */
[----:B---3--:R-:W-:Y:S01]  /*367e0*/  IADD3 R8, P5, R8, UR4, RZ ;  /* 0x0000000408087c10 */ /* 0x008fe2000ffbe0ff */
[----:B------:R-:W-:Y:S03]  /*367f0*/  STL [R1+0x7cc], R246 ;  /* 0x0007ccf601007387 */ /* 0x000fe60000100800 */
[----:B--2---:R-:W-:Y:S01]  /*36800*/  IADD3.X R244, R244, UR7, RZ, P5, !PT ;  /* 0x00000007f4f47c10 */ /* 0x004fe2000affe4ff */
[----:B------:R1:W-:Y:S01]  /*36810*/  STL [R1+0x7c8], R247 ;  /* 0x0007c8f701007387 */ /* 0x0003e20000100800 */
[----:B------:R-:W-:Y:S01]  /*36820*/  IMAD.MOV.U32 R5, RZ, RZ, R247 ;  /* 0x000000ffff057224 */ /* 0x000fe200078e00f7 */
[----:B------:R-:W-:Y:S02]  /*36830*/  MOV R4, R246 ;  /* 0x000000f600047202 */ /* 0x000fe40000000f00 */
[----:B------:R-:W-:Y:S04]  /*36840*/  STL [R1+0x7d4], R8 ;  /* 0x0007d40801007387 */ /* 0x000fe80000100800 */
[----:B------:R2:W-:Y:S04]  /*36850*/  STL [R1+0x7d0], R244 ;  /* 0x0007d0f401007387 */ /* 0x0005e80000100800 */
[----:B-1----:R-:W3:Y:S04]  /*36860*/  LDL.LU R247, [R1+0x7e8] ;  /* 0x0007e80001f77983 */ /* 0x002ee80000300800 */
[----:B------:R-:W4:Y:S04]  /*36870*/  LDL.LU R246, [R1+0x7ec] ;  /* 0x0007ec0001f67983 */ /* 0x000f280000300800 */
[----:B------:R1:W-:Y:S01]  /*36880*/  LDGSTS.E [R0+0x1c000], desc[UR48][R4.64], P2 ;  /* 0x1c00000004007fae */ /* 0x0003e20009121870 */
[----:B------:R-:W-:-:S02]  /*36890*/  IADD3 R243, P2, R243, UR4, RZ ;  /* 0x00000004f3f37c10 */ /* 0x000fc4000ff5e0ff */
[----:B-1----:R-:W-:Y:S02]  /*368a0*/  MOV R4, R8 ;  /* 0x0000000800047202 */ /* 0x002fe40000000f00 */
[----:B------:R-:W-:Y:S02]  /*368b0*/  MOV R5, R244 ;  /* 0x000000f400057202 */ /* 0x000fe40000000f00 */
[----:B------:R-:W-:Y:S01]  /*368c0*/  IADD3.X R245, R245, UR7, RZ, P2, !PT ;  /* 0x00000007f5f57c10 */ /* 0x000fe200097fe4ff */
[----:B--2---:R-:W2:Y:S04]  /*368d0*/  LDL.LU R244, [R1+0x7f4] ;  /* 0x0007f40001f47983 */ /* 0x004ea80000300800 */
[----:B------:R-:W2:Y:S04]  /*368e0*/  LDL.LU R8, [R1+0x7fc] ;  /* 0x0007fc0001087983 */ /* 0x000ea80000300800 */
[----:B------:R1:W-:Y:S04]  /*368f0*/  LDGSTS.E [R0+0x10004], desc[UR48][R4.64], P3 ;  /* 0x1000400004007fae */ /* 0x0003e80009921870 */
[----:B------:R-:W-:Y:S01]  /*36900*/  STL [R1+0x7dc], R243 ;  /* 0x0007dcf301007387 */ /* 0x000fe20000100800 */
[----:B------:R-:W-:-:S03]  /*36910*/  IADD3 R241, P4, R241, UR4, RZ ;  /* 0x00000004f1f17c10 */ /* 0x000fc6000ff9e0ff */
[----:B------:R1:W-:Y:S01]  /*36920*/  STL [R1+0x7d8], R245 ;  /* 0x0007d8f501007387 */ /* 0x0003e20000100800 */
[----:B------:R-:W-:Y:S01]  /*36930*/  IADD3.X R242, R242, UR7, RZ, P4, !PT ;  /* 0x00000007f2f27c10 */ /* 0x000fe2000a7fe4ff */
[----:B-1----:R-:W-:Y:S01]  /*36940*/  IMAD.MOV.U32 R4, RZ, RZ, R243 ;  /* 0x000000ffff047224 */ /* 0x002fe200078e00f3 */
[----:B------:R-:W-:Y:S01]  /*36950*/  MOV R5, R245 ;  /* 0x000000f500057202 */ /* 0x000fe20000000f00 */
[----:B------:R-:W-:Y:S04]  /*36960*/  STL [R1+0x7e4], R241 ;  /* 0x0007e4f101007387 */ /* 0x000fe80000100800 */
[----:B------:R-:W2:Y:S04]  /*36970*/  LDL.LU R245, [R1+0x7f0] ;  /* 0x0007f00001f57983 */ /* 0x000ea80000300800 */
[----:B------:R1:W-:Y:S04]  /*36980*/  STL [R1+0x7e0], R242 ;  /* 0x0007e0f201007387 */ /* 0x0003e80000100800 */
[----:B------:R1:W-:Y:S04]  /*36990*/  LDGSTS.E [R0+0x14004], desc[UR48][R4.64], P3 ;  /* 0x1400400004007fae */ /* 0x0003e80009921870 */
[----:B------:R-:W2:Y:S01]  /*369a0*/  LDL.LU R243, [R1+0x7f8] ;  /* 0x0007f80001f37983 */ /* 0x000ea20000300800 */
[----:B-1----:R-:W-:Y:S01]  /*369b0*/  IMAD.MOV.U32 R5, RZ, RZ, R242 ;  /* 0x000000ffff057224 */ /* 0x002fe200078e00f2 */
[----:B------:R-:W-:-:S02]  /*369c0*/  MOV R4, R241 ;  /* 0x000000f100047202 */ /* 0x000fc40000000f00 */
        /* <DEDUP_REMOVED lines=9> */
[----:B------:R-:W-:Y:S02]  /*36a60*/  MOV R4, R246 ;  /* 0x000000f600047202 */ /* 0x000fe40000000f00 */
[----:B------:R-:W-:-:S05]  /*36a70*/  MOV R5, R247 ;  /* 0x000000f700057202 */ /* 0x000fca0000000f00 */
[----:B------:R1:W-:Y:S01]  /*36a80*/  LDGSTS.E [R0+0x1c004], desc[UR48][R4.64], P3 ;  /* 0x1c00400004007fae */ /* 0x0003e20009921870 */
[----:B--2---:R-:W-:Y:S02]  /*36a90*/  IADD3 R244, P3, R244, UR4, RZ ;  /* 0x00000004f4f47c10 */ /* 0x004fe4000ff7e0ff */
[----:B------:R-:W-:-:S03]  /*36aa0*/  IADD3 R8, P4, R8, UR4, RZ ;  /* 0x0000000408087c10 */ /* 0x000fc6000ff9e0ff */
[----:B-1----:R-:W-:Y:S01]  /*36ab0*/  IMAD.MOV.U32 R4, RZ, RZ, R244 ;  /* 0x000000ffff047224 */ /* 0x002fe200078e00f4 */
[----:B------:R1:W-:Y:S04]  /*36ac0*/  STL [R1+0x7ec], R246 ;  /* 0x0007ecf601007387 */ /* 0x0003e80000100800 */
[----:B------:R-:W-:Y:S04]  /*36ad0*/  STL [R1+0x7e8], R247 ;  /* 0x0007e8f701007387 */ /* 0x000fe80000100800 */
[----:B------:R-:W-:Y:S01]  /*36ae0*/  STL [R1+0x7f4], R244 ;  /* 0x0007f4f401007387 */ /* 0x000fe20000100800 */
[----:B------:R-:W-:-:S04]  /*36af0*/  IADD3.X R245, R245, UR7, RZ, P3, !PT ;  /* 0x00000007f5f57c10 */ /* 0x000fc80009ffe4ff */
[----:B------:R-:W-:Y:S01]  /*36b00*/  MOV R5, R245 ;  /* 0x000000f500057202 */ /* 0x000fe20000000f00 */
[----:B------:R-:W-:Y:S04]  /*36b10*/  STL [R1+0x7f0], R245 ;  /* 0x0007f0f501007387 */ /* 0x000fe80000100800 */
[----:B------:R2:W-:Y:S01]  /*36b20*/  LDGSTS.E [R0+0x10008], desc[UR48][R4.64], P2 ;  /* 0x1000800004007fae */ /* 0x0005e20009121870 */
[----:B------:R-:W-:-:S03]  /*36b30*/  IADD3.X R243, R243, UR7, RZ, P4, !PT ;  /* 0x00000007f3f37c10 */ /* 0x000fc6000a7fe4ff */
[----:B------:R3:W-:Y:S04]  /*36b40*/  STL [R1+0x7fc], R8 ;  /* 0x0007fc0801007387 */ /* 0x0007e80000100800 */
[----:B------:R4:W-:Y:S01]  /*36b50*/  STL [R1+0x7f8], R243 ;  /* 0x0007f8f301007387 */ /* 0x0009e20000100800 */
[----:B--2---:R-:W-:Y:S01]  /*36b60*/  MOV R4, R8 ;  /* 0x0000000800047202 */ /* 0x004fe20000000f00 */
[----:B------:R-:W-:Y:S02]  /*36b70*/  IMAD.MOV.U32 R5, RZ, RZ, R243 ;  /* 0x000000ffff057224 */ /* 0x000fe400078e00f3 */
[----:B-1----:R-:W2:Y:S01]  /*36b80*/  LDL.LU R246, [R1+0x814] ;  /* 0x0008140001f67983 */ /* 0x002ea20000300800 */
[----:B------:R-:W-:-:S03]  /*36b90*/  IADD3 R241, P3, R241, UR4, RZ ;  /* 0x00000004f1f17c10 */ /* 0x000fc6000ff7e0ff */
[----:B---3--:R-:W3:Y:S01]  /*36ba0*/  LDL.LU R8, [R1+0x81c] ;  /* 0x00081c0001087983 */ /* 0x008ee20000300800 */
[----:B------:R-:W-:-:S03]  /*36bb0*/  IADD3.X R242, R242, UR7, RZ, P3, !PT ;  /* 0x00000007f2f27c10 */ /* 0x000fc60009ffe4ff */
[----:B------:R-:W-:Y:S04]  /*36bc0*/  STL [R1+0x804], R241 ;  /* 0x000804f101007387 */ /* 0x000fe80000100800 */
[----:B------:R1:W-:Y:S04]  /*36bd0*/  LDGSTS.E [R0+0x14008], desc[UR48][R4.64], P2 ;  /* 0x1400800004007fae */ /* 0x0003e80009121870 */
[----:B------:R4:W-:Y:S04]  /*36be0*/  STL [R1+0x800], R242 ;  /* 0x000800f201007387 */ /* 0x0009e80000100800 */
[----:B------:R-:W3:Y:S01]  /*36bf0*/  LDL.LU R247, [R1+0x810] ;  /* 0x0008100001f77983 */ /* 0x000ee20000300800 */
[----:B-1----:R-:W-:-:S03]  /*36c00*/  MOV R4, R241 ;  /* 0x000000f100047202 */ /* 0x002fc60000000f00 */
[----:B------:R-:W3:Y:S01]  /*36c10*/  LDL.LU R245, [R1+0x818] ;  /* 0x0008180001f57983 */ /* 0x000ee20000300800 */
[----:B------:R-:W-:-:S03]  /*36c20*/  MOV R5, R242 ;  /* 0x000000f200057202 */ /* 0x000fc60000000f00 */
[----:B------:R-:W3:Y:S04]  /*36c30*/  LDL.LU R244, [R1+0x820] ;  /* 0x0008200001f47983 */ /* 0x000ee80000300800 */
[----:B----4-:R-:W4:Y:S04]  /*36c40*/  LDL.LU R243, [R1+0x824] ;  /* 0x0008240001f37983 */ /* 0x010f280000300800 */
[----:B------:R-:W4:Y:S04]  /*36c50*/  LDL.LU R242, [R1+0x828] ;  /* 0x0008280001f27983 */ /* 0x000f280000300800 */
[----:B------:R-:W4:Y:S04]  /*36c60*/  LDL.LU R241, [R1+0x82c] ;  /* 0x00082c0001f17983 */ /* 0x000f280000300800 */
[----:B------:R1:W-:Y:S04]  /*36c70*/  LDGSTS.E [R0+0x18008], desc[UR48][R4.64], P2 ;  /* 0x1800800004007fae */ /* 0x0003e80009121870 */
[----:B------:R-:W2:Y:S04]  /*36c80*/  LDL.LU R4, [R1+0x808] ;  /* 0x0008080001047983 */ /* 0x000ea80000300800 */
[----:B------:R-:W1:Y:S01]  /*36c90*/  LDL.LU R5, [R1+0x80c] ;  /* 0x00080c0001057983 */ /* 0x000e620000300800 */
[----:B------:R-:W-:-:S04]  /*36ca0*/  ISETP.GT.AND P3, PT, R2, 0x3f, PT ;  /* 0x0000003f0200780c */ /* 0x000fc80003f64270 */
[----:B------:R-:W-:-:S04]  /*36cb0*/  SEL R2, RZ, 0x4, !P3 ;  /* 0x00000004ff027807 */ /* 0x000fc80005800000 */
[----:B------:R-:W-:-:S04]  /*36cc0*/  SEL R2, R2, RZ, !P0 ;  /* 0x000000ff02027207 */ /* 0x000fc80004000000 */
[----:B------:R-:W-:Y:S02]  /*36cd0*/  ISETP.NE.U32.AND P3, PT, R2, RZ, PT ;  /* 0x000000ff0200720c */ /* 0x000fe40003f65070 */
[----:B-1----:R-:W-:-:S04]  /*36ce0*/  IADD3 R5, P4, R5, UR4, RZ ;  /* 0x0000000405057c10 */ /* 0x002fc8000ff9e0ff */
[----:B--2---:R-:W-:Y:S01]  /*36cf0*/  IADD3.X R4, R4, UR7, RZ, P4, !PT ;  /* 0x0000000704047c10 */ /* 0x004fe2000a7fe4ff */
[----:B------:R1:W-:Y:S04]  /*36d00*/  STL [R1+0x80c], R5 ;  /* 0x00080c0501007387 */ /* 0x0003e80000100800 */
[----:B------:R2:W-:Y:S01]  /*36d10*/  STL [R1+0x808], R4 ;  /* 0x0008080401007387 */ /* 0x0005e20000100800 */
[----:B-1----:R-:W-:-:S04]  /*36d20*/  LOP3.LUT R5, R5, R4, RZ, 0x3c, !PT ;  /* 0x0000000405057212 */ /* 0x002fc800078e3cff */
[----:B--2---:R-:W-:-:S04]  /*36d30*/  LOP3.LUT R4, R5, R4, RZ, 0x3c, !PT ;  /* 0x0000000405047212 */ /* 0x004fc800078e3cff */
[----:B------:R-:W-:-:S05]  /*36d40*/  LOP3.LUT R5, R5, R4, RZ, 0x3c, !PT ;  /* 0x0000000405057212 */ /* 0x000fca00078e3cff */
[----:B------:R1:W-:Y:S01]  /*36d50*/  LDGSTS.E [R0+0x1c008], desc[UR48][R4.64], P2 ;  /* 0x1c00800004007fae */ /* 0x0003e20009121870 */
[----:B------:R-:W-:Y:S02]  /*36d60*/  IADD3 R246, P2, R246, UR4, RZ ;  /* 0x00000004f6f67c10 */ /* 0x000fe4000ff5e0ff */
[----:B---3--:R-:W-:Y:S02]  /*36d70*/  IADD3 R8, P4, R8, UR4, RZ ;  /* 0x0000000408087c10 */ /* 0x008fe4000ff9e0ff */
[----:B------:R-:W-:Y:S02]  /*36d80*/  IADD3.X R247, R247, UR7, RZ, P2, !PT ;  /* 0x00000007f7f77c10 */ /* 0x000fe400097fe4ff */
[----:B------:R-:W-:Y:S02]  /*36d90*/  IADD3.X R245, R245, UR7, RZ, P4, !PT ;  /* 0x00000007f5f57c10 */ /* 0x000fe4000a7fe4ff */
[----:B----4-:R-:W-:Y:S01]  /*36da0*/  IADD3 R243, P2, R243, UR4, RZ ;  /* 0x00000004f3f37c10 */ /* 0x010fe2000ff5e0ff */
[----:B-1----:R-:W-:Y:S01]  /*36db0*/  IMAD.MOV.U32 R4, RZ, RZ, R246 ;  /* 0x000000ffff047224 */ /* 0x002fe200078e00f6 */
[----:B------:R-:W-:Y:S01]  /*36dc0*/  MOV R5, R247 ;  /* 0x000000f700057202 */ /* 0x000fe20000000f00 */
[----:B------:R-:W-:Y:S01]  /*36dd0*/  STL [R1+0x814], R246 ;  /* 0x000814f601007387 */ /* 0x000fe20000100800 */
[----:B------:R-:W-:-:S02]  /*36de0*/  IADD3 R241, P4, R241, UR4, RZ ;  /* 0x00000004f1f17c10 */ /* 0x000fc4000ff9e0ff */
[----:B------:R-:W-:Y:S01]  /*36df0*/  IADD3.X R244, R244, UR7, RZ, P2, !PT ;  /* 0x00000007f4f47c10 */ /* 0x000fe200097fe4ff */
[----:B------:R-:W-:Y:S01]  /*36e00*/  STL [R1+0x810], R247 ;  /* 0x000810f701007387 */ /* 0x000fe20000100800 */
[----:B------:R-:W-:-:S03]  /*36e10*/  IADD3.X R242, R242, UR7, RZ, P4, !PT ;  /* 0x00000007f2f27c10 */ /* 0x000fc6000a7fe4ff */
[----:B------:R1:W-:Y:S04]  /*36e20*/  STL [R1+0x81c], R8 ;  /* 0x00081c0801007387 */ /* 0x0003e80000100800 */
[----:B------:R2:W-:Y:S04]  /*36e30*/  LDGSTS.E [R0+0x1000c], desc[UR48][R4.64], P3 ;  /* 0x1000c00004007fae */ /* 0x0005e80009921870 */
[----:B------:R3:W-:Y:S01]  /*36e40*/  STL [R1+0x818], R245 ;  /* 0x000818f501007387 */ /* 0x0007e20000100800 */
[----:B--2---:R-:W-:-:S03]  /*36e50*/  MOV R4, R8 ;  /* 0x0000000800047202 */ /* 0x004fc60000000f00 */
[----:B-1----:R-:W2:Y:S01]  /*36e60*/  LDL.LU R8, [R1+0x834] ;  /* 0x0008340001087983 */ /* 0x002ea20000300800 */
[----:B------:R-:W-:-:S03]  /*36e70*/  IMAD.MOV.U32 R5, RZ, RZ, R245 ;  /* 0x000000ffff057224 */ /* 0x000fc600078e00f5 */
[----:B------:R-:W4:Y:S04]  /*36e80*/  LDL.LU R246, [R1+0x854] ;  /* 0x0008540001f67983 */ /* 0x000f280000300800 */
[----:B------:R1:W-:Y:S04]  /*36e90*/  STL [R1+0x824], R243 ;  /* 0x000824f301007387 */ /* 0x0003e80000100800 */
[----:B------:R-:W-:Y:S04]  /*36ea0*/  STL [R1+0x820], R244 ;  /* 0x000820f401007387 */ /* 0x000fe80000100800 */
[----:B------:R1:W-:Y:S04]  /*36eb0*/  STL [R1+0x82c], R241 ;  /* 0x00082cf101007387 */ /* 0x0003e80000100800 */
[----:B---3--:R-:W3:Y:S04]  /*36ec0*/  LDL.LU R245, [R1+0x830] ;  /* 0x0008300001f57983 */ /* 0x008ee80000300800 */
[----:B------:R1:W-:Y:S04]  /*36ed0*/  STL [R1+0x828], R242 ;  /* 0x000828f201007387 */ /* 0x0003e80000100800 */
[----:B------:R-:W3:Y:S04]  /*36ee0*/  LDL.LU R247, [R1+0x850] ;  /* 0x0008500001f77983 */ /* 0x000ee80000300800 */
[----:B------:R1:W-:Y:S02]  /*36ef0*/  LDGSTS.E [R0+0x1400c], desc[UR48][R4.64], P3 ;  /* 0x1400c00004007fae */ /* 0x0003e40009921870 */
[----:B-1----:R-:W-:-:S02]  /*36f00*/  MOV R4, R243 ;  /* 0x000000f300047202 */ /* 0x002fc40000000f00 */
[----:B------:R-:W-:Y:S01]  /*36f10*/  MOV R5, R244 ;  /* 0x000000f400057202 */ /* 0x000fe20000000f00 */
[----:B------:R-:W3:Y:S04]  /*36f20*/  LDL.LU R243, [R1+0x870] ;  /* 0x0008700001f37983 */ /* 0x000ee80000300800 */
[----:B------:R1:W-:Y:S02]  /*36f30*/  LDGSTS.E [R0+0x1800c], desc[UR48][R4.64], P3 ;  /* 0x1800c00004007fae */ /* 0x0003e40009921870 */
[----:B-1----:R-:W-:Y:S01]  /*36f40*/  IMAD.MOV.U32 R4, RZ, RZ, R241 ;  /* 0x000000ffff047224 */ /* 0x002fe200078e00f1 */
[----:B------:R-:W-:Y:S01]  /*36f50*/  MOV R5, R242 ;  /* 0x000000f200057202 */ /* 0x000fe20000000f00 */
[----:B------:R-:W3:Y:S04]  /*36f60*/  LDL.LU R241, [R1+0x874] ;  /* 0x0008740001f17983 */ /* 0x000ee80000300800 */
[----:B------:R1:W-:Y:S01]  /*36f70*/  LDGSTS.E [R0+0x1c00c], desc[UR48][R4.64], P3 ;  /* 0x1c00c00004007fae */ /* 0x0003e20009921870 */
[----:B------:R-:W-:-:S03]  /*36f80*/  ULEA UR11, UR9, UR10, 0xe ;  /* 0x0000000a090b7291 */ /* 0x000fc6000f8e703f */
[----:B------:R-:W3:Y:S04]  /*36f90*/  LDL.LU R244, [R1+0x890] ;  /* 0x0008900001f47983 */ /* 0x000ee80000300800 */
[----:B------:R-:W3:Y:S01]  /*36fa0*/  LDL.LU R242, [R1+0x894] ;  /* 0x0008940001f27983 */ /* 0x000ee20000300800 */
[----:B-1----:R-:W-:-:S03]  /*36fb0*/  SEL R0, RZ, 0x4, P1 ;  /* 0x00000004ff007807 */ /* 0x002fc60000800000 */
[----:B------:R-:W0:Y:S01]  /*36fc0*/  LDGDEPBAR ;  /* 0x00000000000079af */ /* 0x000e220000000000 */
[----:B------:R-:W-:-:S04]  /*36fd0*/  SEL R0, R0, RZ, !P0 ;  /* 0x000000ff00007207 */ /* 0x000fc80004000000 */
[----:B------:R-:W-:Y:S02]  /*36fe0*/  ISETP.NE.U32.AND P0, PT, R0, RZ, PT ;  /* 0x000000ff0000720c */ /* 0x000fe40003f05070 */
[----:B------:R-:W-:-:S04]  /*36ff0*/  MOV R2, UR11 ;  /* 0x0000000b00027c02 */ /* 0x000fc80008000f00 */
[----:B------:R-:W-:Y:S02]  /*37000*/  IADD3 R0, R7, 0x100000, R2 ;  /* 0x0010000007007810 */ /* 0x000fe40007ffe002 */
[----:B--2---:R-:W-:Y:S02]  /*37010*/  IADD3 R8, P1, R8, UR5, RZ ;  /* 0x0000000508087c10 */ /* 0x004fe4000ff3e0ff */
[----:B----4-:R-:W-:-:S03]  /*37020*/  IADD3 R246, P2, R246, UR5, RZ ;  /* 0x00000005f6f67c10 */ /* 0x010fc6000ff5e0ff */
[----:B------:R1:W-:Y:S01]  /*37030*/  STL [R1+0x834], R8 ;  /* 0x0008340801007387 */ /* 0x0003e20000100800 */
[----:B------:R-:W-:-:S03]  /*37040*/  IMAD.MOV.U32 R4, RZ, RZ, R8 ;  /* 0x000000ffff047224 */ /* 0x000fc600078e0008 */
[----:B------:R-:W-:Y:S01]  /*37050*/  STL [R1+0x854], R246 ;  /* 0x000854f601007387 */ /* 0x000fe20000100800 */
[----:B---3--:R-:W-:-:S04]  /*37060*/  IADD3.X R245, R245, UR8, RZ, P1, !PT ;  /* 0x00000008f5f57c10 */ /* 0x008fc80008ffe4ff */
[----:B------:R-:W-:Y:S02]  /*37070*/  MOV R5, R245 ;  /* 0x000000f500057202 */ /* 0x000fe40000000f00 */
[----:B------:R-:W-:Y:S01]  /*37080*/  IADD3.X R247, R247, UR8, RZ, P2, !PT ;  /* 0x00000008f7f77c10 */ /* 0x000fe200097fe4ff */
[----:B------:R2:W-:Y:S04]  /*37090*/  STL [R1+0x830], R245 ;  /* 0x000830f501007387 */ /* 0x0005e80000100800 */
[----:B------:R3:W-:Y:S04]  /*370a0*/  STL [R1+0x850], R247 ;  /* 0x000850f701007387 */ /* 0x0007e80000100800 */
[----:B-1----:R-:W4:Y:S04]  /*370b0*/  LDL.LU R8, [R1+0x8b4] ;  /* 0x0008b40001087983 */ /* 0x002f280000300800 */
[----:B------:R1:W-:Y:S04]  /*370c0*/  LDGSTS.E [R0], desc[UR48][R4.64], P0 ;  /* 0x0000000004007fae */ /* 0x0003e80008121870 */
[----:B--2---:R-:W2:Y:S01]  /*370d0*/  LDL.LU R245, [R1+0x8d4] ;  /* 0x0008d40001f57983 */ /* 0x004ea20000300800 */
[----:B-1----:R-:W-:-:S03]  /*370e0*/  MOV R4, R246 ;  /* 0x000000f600047202 */ /* 0x002fc60000000f00 */
[----:B------:R-:W2:Y:S01]  /*370f0*/  LDL.LU R246, [R1+0x8b0] ;  /* 0x0008b00001f67983 */ /* 0x000ea20000300800 */
[----:B------:R-:W-:-:S03]  /*37100*/  IMAD.MOV.U32 R5, RZ, RZ, R247 ;  /* 0x000000ffff057224 */ /* 0x000fc600078e00f7 */
[----:B---3--:R-:W3:Y:S04]  /*37110*/  LDL.LU R247, [R1+0x8d0] ;  /* 0x0008d00001f77983 */ /* 0x008ee80000300800 */
[----:B------:R1:W-:Y:S01]  /*37120*/  LDGSTS.E [R0+0x400], desc[UR48][R4.64], P0 ;  /* 0x0040000004007fae */ /* 0x0003e20008121870 */
[----:B------:R-:W-:-:S04]  /*37130*/  IADD3 R241, P1, R241, UR5, RZ ;  /* 0x00000005f1f17c10 */ /* 0x000fc8000ff3e0ff */
[----:B------:R-:W-:Y:S01]  /*37140*/  IADD3.X R243, R243, UR8, RZ, P1, !PT ;  /* 0x00000008f3f37c10 */ /* 0x000fe20008ffe4ff */
[----:B------:R-:W-:Y:S01]  /*37150*/  STL [R1+0x874], R241 ;  /* 0x000874f101007387 */ /* 0x000fe20000100800 */
[----:B------:R-:W-:-:S03]  /*37160*/  IADD3 R242, P2, R242, UR5, RZ ;  /* 0x00000005f2f27c10 */ /* 0x000fc6000ff5e0ff */
[----:B------:R1:W-:Y:S02]  /*37170*/  STL [R1+0x870], R243 ;  /* 0x000870f301007387 */ /* 0x0003e40000100800 */
[----:B-1----:R-:W-:Y:S02]  /*37180*/  MOV R4, R241 ;  /* 0x000000f100047202 */ /* 0x002fe40000000f00 */
[----:B------:R-:W-:Y:S02]  /*37190*/  IADD3.X R244, R244, UR8, RZ, P2, !PT ;  /* 0x00000008f4f47c10 */ /* 0x000fe400097fe4ff */
[----:B------:R-:W-:Y:S01]  /*371a0*/  MOV R5, R243 ;  /* 0x000000f300057202 */ /* 0x000fe20000000f00 */
[----:B------:R-:W-:Y:S04]  /*371b0*/  STL [R1+0x894], R242 ;  /* 0x000894f201007387 */ /* 0x000fe80000100800 */
[----:B------:R-:W3:Y:S04]  /*371c0*/  LDL.LU R243, [R1+0x8f4] ;  /* 0x0008f40001f37983 */ /* 0x000ee80000300800 */
[----:B------:R1:W-:Y:S04]  /*371d0*/  STL [R1+0x890], R244 ;  /* 0x000890f401007387 */ /* 0x0003e80000100800 */
[----:B------:R1:W-:Y:S04]  /*371e0*/  LDGSTS.E [R0+0x800], desc[UR48][R4.64], P0 ;  /* 0x0080000004007fae */ /* 0x0003e80008121870 */
[----:B------:R-:W3:Y:S01]  /*371f0*/  LDL.LU R241, [R1+0x914] ;  /* 0x0009140001f17983 */ /* 0x000ee20000300800 */
[----:B-1----:R-:W-:-:S03]  /*37200*/  MOV R5, R244 ;  /* 0x000000f400057202 */ /* 0x002fc60000000f00 */
[----:B------:R-:W3:Y:S01]  /*37210*/  LDL.LU R244, [R1+0x8f0] ;  /* 0x0008f00001f47983 */ /* 0x000ee20000300800 */
[----:B------:R-:W-:-:S03]  /*37220*/  IMAD.MOV.U32 R4, RZ, RZ, R242 ;  /* 0x000000ffff047224 */ /* 0x000fc600078e00f2 */
[----:B------:R-:W3:Y:S04]  /*37230*/  LDL.LU R242, [R1+0x910] ;  /* 0x0009100001f27983 */ /* 0x000ee80000300800 */
[----:B------:R1:W-:Y:S01]  /*37240*/  LDGSTS.E [R0+0xc00], desc[UR48][R4.64], P0 ;  /* 0x00c0000004007fae */ /* 0x0003e20008121870 */
[----:B----4-:R-:W-:-:S04]  /*37250*/  IADD3 R8, P1, R8, UR5, RZ ;  /* 0x0000000508087c10 */ /* 0x010fc8000ff3e0ff */
[----:B-1----:R-:W-:Y:S02]  /*37260*/  MOV R4, R8 ;  /* 0x0000000800047202 */ /* 0x002fe40000000f00 */
[----:B--2---:R-:W-:Y:S01]  /*37270*/  IADD3 R245, P2, R245, UR5, RZ ;  /* 0x00000005f5f57c10 */ /* 0x004fe2000ff5e0ff */
[----:B------:R1:W-:Y:S01]  /*37280*/  STL [R1+0x8b4], R8 ;  /* 0x0008b40801007387 */ /* 0x0003e20000100800 */
[----:B------:R-:W-:Y:S02]  /*37290*/  IADD3.X R246, R246, UR8, RZ, P1, !PT ;  /* 0x00000008f6f67c10 */ /* 0x000fe40008ffe4ff */
[----:B---3--:R-:W-:-:S03]  /*372a0*/  IADD3.X R247, R247, UR8, RZ, P2, !PT ;  /* 0x00000008f7f77c10 */ /* 0x008fc600097fe4ff */
[----:B------:R-:W-:Y:S01]  /*372b0*/  IMAD.MOV.U32 R5, RZ, RZ, R246 ;  /* 0x000000ffff057224 */ /* 0x000fe200078e00f6 */
[----:B------:R2:W-:Y:S04]  /*372c0*/  STL [R1+0x8b0], R246 ;  /* 0x0008b0f601007387 */ /* 0x0005e80000100800 */
[----:B------:R3:W-:Y:S04]  /*372d0*/  STL [R1+0x8d4], R245 ;  /* 0x0008d4f501007387 */ /* 0x0007e80000100800 */
[----:B-1----:R-:W4:Y:S04]  /*372e0*/  LDL.LU R8, [R1+0x83c] ;  /* 0x00083c0001087983 */ /* 0x002f280000300800 */
[----:B------:R1:W-:Y:S04]  /*372f0*/  STL [R1+0x8d0], R247 ;  /* 0x0008d0f701007387 */ /* 0x0003e80000100800 */
[----:B------:R1:W-:Y:S04]  /*37300*/  LDGSTS.E [R0+0x1000], desc[UR48][R4.64], P0 ;  /* 0x0100000004007fae */ /* 0x0003e80008121870 */
[----:B--2---:R-:W2:Y:S01]  /*37310*/  LDL.LU R246, [R1+0x85c] ;  /* 0x00085c0001f67983 */ /* 0x004ea20000300800 */
[----:B-1----:R-:W-:-:S03]  /*37320*/  MOV R4, R245 ;  /* 0x000000f500047202 */ /* 0x002fc60000000f00 */
[----:B---3--:R-:W3:Y:S01]  /*37330*/  LDL.LU R245, [R1+0x838] ;  /* 0x0008380001f57983 */ /* 0x008ee20000300800 */
[----:B------:R-:W-:-:S03]  /*37340*/  MOV R5, R247 ;  /* 0x000000f700057202 */ /* 0x000fc60000000f00 */
[----:B------:R-:W3:Y:S01]  /*37350*/  LDL.LU R247, [R1+0x858] ;  /* 0x0008580001f77983 */ /* 0x000ee20000300800 */
[----:B------:R-:W-:-:S03]  /*37360*/  IADD3 R243, P1, R243, UR5, RZ ;  /* 0x00000005f3f37c10 */ /* 0x000fc6000ff3e0ff */
[----:B------:R1:W-:Y:S01]  /*37370*/  LDGSTS.E [R0+0x1400], desc[UR48][R4.64], P0 ;  /* 0x0140000004007fae */ /* 0x0003e20008121870 */
[----:B------:R-:W-:-:S03]  /*37380*/  IADD3 R241, P2, R241, UR5, RZ ;  /* 0x00000005f1f17c10 */ /* 0x000fc6000ff5e0ff */
[----:B------:R-:W-:Y:S01]  /*37390*/  STL [R1+0x8f4], R243 ;  /* 0x0008f4f301007387 */ /* 0x000fe20000100800 */
[----:B------:R-:W-:Y:S01]  /*373a0*/  IADD3.X R244, R244, UR8, RZ, P1, !PT ;  /* 0x00000008f4f47c10 */ /* 0x000fe20008ffe4ff */
[----:B-1----:R-:W-:Y:S01]  /*373b0*/  IMAD.MOV.U32 R4, RZ, RZ, R243 ;  /* 0x000000ffff047224 */ /* 0x002fe200078e00f3 */
[----:B------:R-:W-:Y:S02]  /*373c0*/  IADD3.X R242, R242, UR8, RZ, P2, !PT ;  /* 0x00000008f2f27c10 */ /* 0x000fe400097fe4ff */
[----:B------:R-:W-:Y:S01]  /*373d0*/  MOV R5, R244 ;  /* 0x000000f400057202 */ /* 0x000fe20000000f00 */
[----:B------:R1:W-:Y:S04]  /*373e0*/  STL [R1+0x8f0], R244 ;  /* 0x0008f0f401007387 */ /* 0x0003e80000100800 */
[----:B------:R-:W-:Y:S04]  /*373f0*/  STL [R1+0x914], R241 ;  /* 0x000914f101007387 */ /* 0x000fe80000100800 */
[----:B------:R1:W-:Y:S04]  /*37400*/  LDGSTS.E [R0+0x1800], desc[UR48][R4.64], P0 ;  /* 0x0180000004007fae */ /* 0x0003e80008121870 */
[----:B------:R1:W-:Y:S04]  /*37410*/  STL [R1+0x910], R242 ;  /* 0x000910f201007387 */ /* 0x0003e80000100800 */
[----:B-1----:R-:W3:Y:S01]  /*37420*/  LDL.LU R244, [R1+0x878] ;  /* 0x0008780001f47983 */ /* 0x002ee20000300800 */
[----:B------:R-:W-:Y:S01]  /*37430*/  IMAD.MOV.U32 R5, RZ, RZ, R242 ;  /* 0x000000ffff057224 */ /* 0x000fe200078e00f2 */
[----:B------:R-:W-:-:S02]  /*37440*/  MOV R4, R241 ;  /* 0x000000f100047202 */ /* 0x000fc40000000f00 */
[----:B------:R-:W3:Y:S04]  /*37450*/  LDL.LU R242, [R1+0x87c] ;  /* 0x00087c0001f27983 */ /* 0x000ee80000300800 */
[----:B------:R1:W-:Y:S04]  /*37460*/  LDGSTS.E [R0+0x1c00], desc[UR48][R4.64], P0 ;  /* 0x01c0000004007fae */ /* 0x0003e80008121870 */
[----:B------:R-:W3:Y:S04]  /*37470*/  LDL.LU R241, [R1+0x898] ;  /* 0x0008980001f17983 */ /* 0x000ee80000300800 */
[----:B------:R-:W3:Y:S01]  /*37480*/  LDL.LU R243, [R1+0x89c] ;  /* 0x00089c0001f37983 */ /* 0x000ee20000300800 */
[----:B-1----:R-:W-:-:S04]  /*37490*/  LOP3.LUT R0, R7, 0x20, RZ, 0x3c, !PT ;  /* 0x0000002007007812 */ /* 0x002fc800078e3cff */
[----:B------:R-:W-:Y:S02]  /*374a0*/  IADD3 R0, R0, 0x100000, R2 ;  /* 0x0010000000007810 */ /* 0x000fe40007ffe002 */
[----:B----4-:R-:W-:-:S04]  /*374b0*/  IADD3 R8, P1, R8, UR5, RZ ;  /* 0x0000000508087c10 */ /* 0x010fc8000ff3e0ff */
[----:B------:R-:W-:Y:S01]  /*374c0*/  MOV R4, R8 ;  /* 0x0000000800047202 */ /* 0x000fe20000000f00 */
[----:B------:R1:W-:Y:S01]  /*374d0*/  STL [R1+0x83c], R8 ;  /* 0x00083c0801007387 */ /* 0x0003e20000100800 */
[----:B--2---:R-:W-:-:S05]  /*374e0*/  IADD3 R246, P2, R246, UR5, RZ ;  /* 0x00000005f6f67c10 */ /* 0x004fca000ff5e0ff */
[----:B------:R-:W-:Y:S01]  /*374f0*/  STL [R1+0x85c], R246 ;  /* 0x00085cf601007387 */ /* 0x000fe20000100800 */
[----:B---3--:R-:W-:-:S04]  /*37500*/  IADD3.X R245, R245, UR8, RZ, P1, !PT ;  /* 0x00000008f5f57c10 */ /* 0x008fc80008ffe4ff */
[----:B------:R-:W-:Y:S01]  /*37510*/  MOV R5, R245 ;  /* 0x000000f500057202 */ /* 0x000fe20000000f00 */
[----:B------:R2:W-:Y:S01]  /*37520*/  STL [R1+0x838], R245 ;  /* 0x000838f501007387 */ /* 0x0005e20000100800 */
[----:B------:R-:W-:-:S03]  /*37530*/  IADD3.X R247, R247, UR8, RZ, P2, !PT ;  /* 0x00000008f7f77c10 */ /* 0x000fc600097fe4ff */
[----:B-1----:R-:W3:Y:S04]  /*37540*/  LDL.LU R8, [R1+0x8bc] ;  /* 0x0008bc0001087983 */ /* 0x002ee80000300800 */
[----:B------:R1:W-:Y:S04]  /*37550*/  LDGSTS.E [R0+0x100], desc[UR48][R4.64], P0 ;  /* 0x0010000004007fae */ /* 0x0003e80008121870 */
[----:B--2---:R-:W2:Y:S04]  /*37560*/  LDL.LU R245, [R1+0x8dc] ;  /* 0x0008dc0001f57983 */ /* 0x004ea80000300800 */
[----:B------:R4:W-:Y:S01]  /*37570*/  STL [R1+0x858], R247 ;  /* 0x000858f701007387 */ /* 0x0009e20000100800 */
[----:B-1----:R-:W-:-:S03]  /*37580*/  IMAD.MOV.U32 R4, RZ, RZ, R246 ;  /* 0x000000ffff047224 */ /* 0x002fc600078e00f6 */
[----:B------:R-:W2:Y:S01]  /*37590*/  LDL.LU R246, [R1+0x8b8] ;  /* 0x0008b80001f67983 */ /* 0x000ea20000300800 */
[----:B------:R-:W-:-:S03]  /*375a0*/  MOV R5, R247 ;  /* 0x000000f700057202 */ /* 0x000fc60000000f00 */
[----:B----4-:R-:W4:Y:S04]  /*375b0*/  LDL.LU R247, [R1+0x8d8] ;  /* 0x0008d80001f77983 */ /* 0x010f280000300800 */
[----:B------:R1:W-:Y:S01]  /*375c0*/  LDGSTS.E [R0+0x500], desc[UR48][R4.64], P0 ;  /* 0x0050000004007fae */ /* 0x0003e20008121870 */
[----:B------:R-:W-:-:S04]  /*375d0*/  IADD3 R242, P1, R242, UR5, RZ ;  /* 0x00000005f2f27c10 */ /* 0x000fc8000ff3e0ff */
[----:B------:R-:W-:Y:S02]  /*375e0*/  IADD3.X R244, R244, UR8, RZ, P1, !PT ;  /* 0x00000008f4f47c10 */ /* 0x000fe40008ffe4ff */
[----:B-1----:R-:W-:-:S03]  /*375f0*/  MOV R4, R242 ;  /* 0x000000f200047202 */ /* 0x002fc60000000f00 */
[----:B------:R-:W-:Y:S01]  /*37600*/  IMAD.MOV.U32 R5, RZ, RZ, R244 ;  /* 0x000000ffff057224 */ /* 0x000fe200078e00f4 */
[----:B------:R-:W-:-:S04]  /*37610*/  IADD3 R243, P2, R243, UR5, RZ ;  /* 0x00000005f3f37c10 */ /* 0x000fc8000ff5e0ff */
[----:B------:R1:W-:Y:S01]  /*37620*/  LDGSTS.E [R0+0x900], desc[UR48][R4.64], P0 ;  /* 0x0090000004007fae */ /* 0x0003e20008121870 */
[----:B------:R-:W-:-:S03]  /*37630*/  IADD3.X R241, R241, UR8, RZ, P2, !PT ;  /* 0x00000008f1f17c10 */ /* 0x000fc600097fe4ff */
[----:B------:R-:W-:Y:S04]  /*37640*/  STL [R1+0x87c], R242 ;  /* 0x00087cf201007387 */ /* 0x000fe80000100800 */
[----:B------:R1:W-:Y:S02]  /*37650*/  STL [R1+0x878], R244 ;  /* 0x000878f401007387 */ /* 0x0003e40000100800 */
[----:B-1----:R-:W-:Y:S02]  /*37660*/  MOV R4, R243 ;  /* 0x000000f300047202 */ /* 0x002fe40000000f00 */
[----:B------:R-:W-:Y:S01]  /*37670*/  MOV R5, R241 ;  /* 0x000000f100057202 */ /* 0x000fe20000000f00 */
[----:B------:R-:W-:Y:S04]  /*37680*/  STL [R1+0x89c], R243 ;  /* 0x00089cf301007387 */ /* 0x000fe80000100800 */
[----:B------:R-:W4:Y:S04]  /*37690*/  LDL.LU R244, [R1+0x8fc] ;  /* 0x0008fc0001f47983 */ /* 0x000f280000300800 */
[----:B------:R1:W-:Y:S04]  /*376a0*/  LDGSTS.E [R0+0xd00], desc[UR48][R4.64], P0 ;  /* 0x00d0000004007fae */ /* 0x0003e80008121870 */
[----:B------:R1:W-:Y:S04]  /*376b0*/  STL [R1+0x898], R241 ;  /* 0x000898f101007387 */ /* 0x0003e80000100800 */
[----:B------:R-:W4:Y:S04]  /*376c0*/  LDL.LU R242, [R1+0x91c] ;  /* 0x00091c0001f27983 */ /* 0x000f280000300800 */
[----:B-1----:R-:W5:Y:S04]  /*376d0*/  LDL.LU R241, [R1+0xa54] ;  /* 0x000a540001f17983 */ /* 0x002f680000300800 */
[----:B------:R-:W4:Y:S01]  /*376e0*/  LDL.LU R243, [R1+0x918] ;  /* 0x0009180001f37983 */ /* 0x000f220000300800 */
[----:B---3--:R-:W-:-:S05]  /*376f0*/  IADD3 R8, P1, R8, UR5, RZ ;  /* 0x0000000508087c10 */ /* 0x008fca000ff3e0ff */
[----:B------:R-:W-:Y:S01]  /*37700*/  IMAD.MOV.U32 R4, RZ, RZ, R8 ;  /* 0x000000ffff047224 */ /* 0x000fe200078e0008 */
[----:B--2---:R-:W-:Y:S01]  /*37710*/  IADD3 R245, P2, R245, UR5, RZ ;  /* 0x00000005f5f57c10 */ /* 0x004fe2000ff5e0ff */
[----:B------:R-:W-:Y:S01]  /*37720*/  STL [R1+0x8bc], R8 ;  /* 0x0008bc0801007387 */ /* 0x000fe20000100800 */
[----:B------:R-:W-:-:S04]  /*37730*/  IADD3.X R246, R246, UR8, RZ, P1, !PT ;  /* 0x00000008f6f67c10 */ /* 0x000fc80008ffe4ff */
[----:B------:R-:W-:Y:S02]  /*37740*/  MOV R5, R246 ;  /* 0x000000f600057202 */ /* 0x000fe40000000f00 */
[----:B----4-:R-:W-:Y:S01]  /*37750*/  IADD3.X R247, R247, UR8, RZ, P2, !PT ;  /* 0x00000008f7f77c10 */ /* 0x010fe200097fe4ff */
[----:B------:R1:W-:Y:S04]  /*37760*/  STL [R1+0x8b8], R246 ;  /* 0x0008b8f601007387 */ /* 0x0003e80000100800 */
[----:B------:R2:W-:Y:S04]  /*37770*/  LDGSTS.E [R0+0x1100], desc[UR48][R4.64], P0 ;  /* 0x0110000004007fae */ /* 0x0005e80008121870 */
[----:B------:R-:W-:Y:S04]  /*37780*/  STL [R1+0x8dc], R245 ;  /* 0x0008dcf501007387 */ /* 0x000fe80000100800 */
[----:B-1----:R-:W3:Y:S01]  /*37790*/  LDL.LU R246, [R1+0x844] ;  /* 0x0008440001f67983 */ /* 0x002ee20000300800 */
[----:B--2---:R-:W-:Y:S01]  /*377a0*/  MOV R4, R245 ;  /* 0x000000f500047202 */ /* 0x004fe20000000f00 */
[----:B------:R-:W-:-:S02]  /*377b0*/  IMAD.MOV.U32 R5, RZ, RZ, R247 ;  /* 0x000000ffff057224 */ /* 0x000fc400078e00f7 */
[----:B------:R1:W-:Y:S04]  /*377c0*/  STL [R1+0x8d8], R247 ;  /* 0x0008d8f701007387 */ /* 0x0003e80000100800 */
[----:B------:R-:W2:Y:S04]  /*377d0*/  LDL.LU R8, [R1+0x864] ;  /* 0x0008640001087983 */ /* 0x000ea80000300800 */
[----:B------:R4:W-:Y:S04]  /*377e0*/  LDGSTS.E [R0+0x1500], desc[UR48][R4.64], P0 ;  /* 0x0150000004007fae */ /* 0x0009e80008121870 */
[----:B-1----:R-:W3:Y:S04]  /*377f0*/  LDL.LU R247, [R1+0x840] ;  /* 0x0008400001f77983 */ /* 0x002ee80000300800 */
[----:B------:R-:W3:Y:S04]  /*37800*/  LDL.LU R245, [R1+0x860] ;  /* 0x0008600001f57983 */ /* 0x000ee80000300800 */
[----:B------:R-:W3:Y:S01]  /*37810*/  LDL.LU R5, [R1+0x8f8] ;  /* 0x0008f80001057983 */ /* 0x000ee20000300800 */
[----:B------:R-:W-:-:S04]  /*37820*/  IADD3 R244, P1, R244, UR5, RZ ;  /* 0x00000005f4f47c10 */ /* 0x000fc8000ff3e0ff */
[----:B----4-:R-:W-:Y:S01]  /*37830*/  MOV R4, R244 ;  /* 0x000000f400047202 */ /* 0x010fe20000000f00 */
[----:B------:R-:W-:Y:S01]  /*37840*/  STL [R1+0x8fc], R244 ;  /* 0x0008fcf401007387 */ /* 0x000fe20000100800 */
[----:B------:R-:W-:-:S04]  /*37850*/  IADD3 R242, P2, R242, UR5, RZ ;  /* 0x00000005f2f27c10 */ /* 0x000fc8000ff5e0ff */
[----:B------:R-:W-:Y:S02]  /*37860*/  IADD3.X R243, R243, UR8, RZ, P2, !PT ;  /* 0x00000008f3f37c10 */ /* 0x000fe400097fe4ff */
[----:B--2---:R-:W-:Y:S02]  /*37870*/  IADD3 R8, P2, R8, UR5, RZ ;  /* 0x0000000508087c10 */ /* 0x004fe4000ff5e0ff */
[----:B---3--:R-:W-:Y:S02]  /*37880*/  IADD3.X R5, R5, UR8, RZ, P1, !PT ;  /* 0x0000000805057c10 */ /* 0x008fe40008ffe4ff */
[----:B------:R-:W-:-:S03]  /*37890*/  IADD3 R246, P1, R246, UR5, RZ ;  /* 0x00000005f6f67c10 */ /* 0x000fc6000ff3e0ff */
[----:B------:R1:W-:Y:S04]  /*378a0*/  STL [R1+0x8f8], R5 ;  /* 0x0008f80501007387 */ /* 0x0003e80000100800 */
[----:B------:R2:W-:Y:S01]  /*378b0*/  LDGSTS.E [R0+0x1900], desc[UR48][R4.64], P0 ;  /* 0x0190000004007fae */ /* 0x0005e20008121870 */
[----:B------:R-:W-:Y:S02]  /*378c0*/  IADD3.X R247, R247, UR8, RZ, P1, !PT ;  /* 0x00000008f7f77c10 */ /* 0x000fe40008ffe4ff */
[----:B--2---:R-:W-:Y:S01]  /*378d0*/  MOV R4, R242 ;  /* 0x000000f200047202 */ /* 0x004fe20000000f00 */
[----:B-1----:R-:W-:Y:S01]  /*378e0*/  IMAD.MOV.U32 R5, RZ, RZ, R243 ;  /* 0x000000ffff057224 */ /* 0x002fe200078e00f3 */
[----:B------:R1:W-:Y:S04]  /*378f0*/  STL [R1+0x91c], R242 ;  /* 0x00091cf201007387 */ /* 0x0003e80000100800 */
[----:B------:R2:W-:Y:S01]  /*37900*/  LDGSTS.E [R0+0x1d00], desc[UR48][R4.64], P0 ;  /* 0x01d0000004007fae */ /* 0x0005e20008121870 */
[----:B------:R-:W-:-:S03]  /*37910*/  IADD3.X R245, R245, UR8, RZ, P2, !PT ;  /* 0x00000008f5f57c10 */ /* 0x000fc600097fe4ff */
[----:B------:R3:W-:Y:S04]  /*37920*/  STL [R1+0x918], R243 ;  /* 0x000918f301007387 */ /* 0x0007e80000100800 */
[----:B------:R-:W4:Y:S01]  /*37930*/  LDL.LU R244, [R1+0x884] ;  /* 0x0008840001f47983 */ /* 0x000f220000300800 */
[----:B--2---:R-:W-:-:S03]  /*37940*/  LOP3.LUT R0, R7, 0x40, RZ, 0x3c, !PT ;  /* 0x0000004007007812 */ /* 0x004fc600078e3cff */
[----:B-1----:R-:W2:Y:S01]  /*37950*/  LDL.LU R242, [R1+0x8a0] ;  /* 0x0008a00001f27983 */ /* 0x002ea20000300800 */
[----:B------:R-:W-:Y:S02]  /*37960*/  MOV R4, R246 ;  /* 0x000000f600047202 */ /* 0x000fe40000000f00 */
[----:B------:R-:W-:Y:S01]  /*37970*/  IADD3 R0, R0, 0x100000, R2 ;  /* 0x0010000000007810 */ /* 0x000fe20007ffe002 */
[----:B---3--:R-:W3:Y:S01]  /*37980*/  LDL.LU R243, [R1+0x8a4] ;  /* 0x0008a40001f37983 */ /* 0x008ee20000300800 */
[----:B------:R-:W-:-:S03]  /*37990*/  MOV R5, R247 ;  /* 0x000000f700057202 */ /* 0x000fc60000000f00 */
[----:B------:R1:W-:Y:S04]  /*379a0*/  STL [R1+0x844], R246 ;  /* 0x000844f601007387 */ /* 0x0003e80000100800 */
[----:B------:R-:W-:Y:S04]  /*379b0*/  STL [R1+0x864], R8 ;  /* 0x0008640801007387 */ /* 0x000fe80000100800 */
[----:B------:R1:W-:Y:S04]  /*379c0*/  LDGSTS.E [R0+0x200], desc[UR48][R4.64], P0 ;  /* 0x0020000004007fae */ /* 0x0003e80008121870 */
[----:B------:R1:W-:Y:S04]  /*379d0*/  STL [R1+0x840], R247 ;  /* 0x000840f701007387 */ /* 0x0003e80000100800 */
[----:B-1----:R-:W2:Y:S01]  /*379e0*/  LDL.LU R246, [R1+0x8e4] ;  /* 0x0008e40001f67983 */ /* 0x002ea20000300800 */
[----:B------:R-:W-:Y:S01]  /*379f0*/  IMAD.MOV.U32 R4, RZ, RZ, R8 ;  /* 0x000000ffff047224 */ /* 0x000fe200078e0008 */
[----:B------:R-:W-:-:S02]  /*37a00*/  MOV R5, R245 ;  /* 0x000000f500057202 */ /* 0x000fc40000000f00 */
[----:B------:R1:W-:Y:S04]  /*37a10*/  STL [R1+0x860], R245 ;  /* 0x000860f501007387 */ /* 0x0003e80000100800 */
[----:B------:R-:W2:Y:S04]  /*37a20*/  LDL.LU R247, [R1+0x8e0] ;  /* 0x0008e00001f77983 */ /* 0x000ea80000300800 */
[----:B------:R4:W-:Y:S04]  /*37a30*/  LDGSTS.E [R0+0x600], desc[UR48][R4.64], P0 ;  /* 0x0060000004007fae */ /* 0x0009e80008121870 */
[----:B-1----:R-:W2:Y:S04]  /*37a40*/  LDL.LU R245, [R1+0x904] ;  /* 0x0009040001f57983 */ /* 0x002ea80000300800 */
[----:B------:R-:W2:Y:S04]  /*37a50*/  LDL.LU R8, [R1+0x924] ;  /* 0x0009240001087983 */ /* 0x000ea80000300800 */
[----:B------:R-:W2:Y:S01]  /*37a60*/  LDL.LU R5, [R1+0x880] ;  /* 0x0008800001057983 */ /* 0x000ea20000300800 */
[----:B----4-:R-:W-:-:S04]  /*37a70*/  IADD3 R244, P1, R244, UR5, RZ ;  /* 0x00000005f4f47c10 */ /* 0x010fc8000ff3e0ff */
[----:B------:R-:W-:Y:S02]  /*37a80*/  MOV R4, R244 ;  /* 0x000000f400047202 */ /* 0x000fe40000000f00 */
[----:B---3--:R-:W-:Y:S01]  /*37a90*/  IADD3 R243, P2, R243, UR5, RZ ;  /* 0x00000005f3f37c10 */ /* 0x008fe2000ff5e0ff */
[----:B------:R1:W-:Y:S03]  /*37aa0*/  STL [R1+0x884], R244 ;  /* 0x000884f401007387 */ /* 0x0003e60000100800 */
[----:B--2---:R-:W-:Y:S02]  /*37ab0*/  IADD3.X R242, R242, UR8, RZ, P2, !PT ;  /* 0x00000008f2f27c10 */ /* 0x004fe400097fe4ff */
[----:B------:R-:W-:-:S05]  /*37ac0*/  IADD3.X R5, R5, UR8, RZ, P1, !PT ;  /* 0x0000000805057c10 */ /* 0x000fca0008ffe4ff */
[----:B------:R2:W-:Y:S04]  /*37ad0*/  STL [R1+0x880], R5 ;  /* 0x0008800501007387 */ /* 0x0005e80000100800 */
[----:B------:R3:W-:Y:S04]  /*37ae0*/  LDGSTS.E [R0+0xa00], desc[UR48][R4.64], P0 ;  /* 0x00a0000004007fae */ /* 0x0007e80008121870 */
[----:B------:R-:W-:Y:S04]  /*37af0*/  STL [R1+0x8a4], R243 ;  /* 0x0008a4f301007387 */ /* 0x000fe80000100800 */
[----:B-1----:R-:W4:Y:S01]  /*37b00*/  LDL.LU R244, [R1+0x920] ;  /* 0x0009200001f47983 */ /* 0x002f220000300800 */
[----:B---3--:R-:W-:Y:S01]  /*37b10*/  IMAD.MOV.U32 R4, RZ, RZ, R243 ;  /* 0x000000ffff047224 */ /* 0x008fe200078e00f3 */
[----:B--2---:R-:W-:-:S02]  /*37b20*/  MOV R5, R242 ;  /* 0x000000f200057202 */ /* 0x004fc40000000f00 */
[----:B------:R1:W-:Y:S04]  /*37b30*/  STL [R1+0x8a0], R242 ;  /* 0x0008a0f201007387 */ /* 0x0003e80000100800 */
[----:B------:R2:W-:Y:S04]  /*37b40*/  LDGSTS.E [R0+0xe00], desc[UR48][R4.64], P0 ;  /* 0x00e0000004007fae */ /* 0x0005e80008121870 */
[----:B-1----:R-:W5:Y:S04]  /*37b50*/  LDL.LU R242, [R1+0xa50] ;  /* 0x000a500001f27983 */ /* 0x002f680000300800 */
[----:B------:R-:W5:Y:S04]  /*37b60*/  LDL.LU R243, [R1+0xa4c] ;  /* 0x000a4c0001f37983 */ /* 0x000f680000300800 */
[----:B------:R-:W3:Y:S04]  /*37b70*/  LDL.LU R4, [R1+0x8c0] ;  /* 0x0008c00001047983 */ /* 0x000ee80000300800 */
[----:B------:R-:W2:Y:S01]  /*37b80*/  LDL.LU R5, [R1+0x8c4] ;  /* 0x0008c40001057983 */ /* 0x000ea20000300800 */
[----:B------:R-:W-:-:S04]  /*37b90*/  IADD3 R246, P2, R246, UR5, RZ ;  /* 0x00000005f6f67c10 */ /* 0x000fc8000ff5e0ff */
[----:B------:R-:W-:Y:S02]  /*37ba0*/  IADD3.X R247, R247, UR8, RZ, P2, !PT ;  /* 0x00000008f7f77c10 */ /* 0x000fe400097fe4ff */
[----:B--2---:R-:W-:-:S04]  /*37bb0*/  IADD3 R5, P1, R5, UR5, RZ ;  /* 0x0000000505057c10 */ /* 0x004fc8000ff3e0ff */
[----:B---3--:R-:W-:Y:S01]  /*37bc0*/  IADD3.X R4, R4, UR8, RZ, P1, !PT ;  /* 0x0000000804047c10 */ /* 0x008fe20008ffe4ff */
[----:B------:R1:W-:Y:S04]  /*37bd0*/  STL [R1+0x8c4], R5 ;  /* 0x0008c40501007387 */ /* 0x0003e80000100800 */
[----:B------:R2:W-:Y:S01]  /*37be0*/  STL [R1+0x8c0], R4 ;  /* 0x0008c00401007387 */ /* 0x0005e20000100800 */
[----:B-1----:R-:W-:-:S04]  /*37bf0*/  LOP3.LUT R5, R5, R4, RZ, 0x3c, !PT ;  /* 0x0000000405057212 */ /* 0x002fc800078e3cff */
[----:B--2---:R-:W-:-:S04]  /*37c00*/  LOP3.LUT R4, R5, R4, RZ, 0x3c, !PT ;  /* 0x0000000405047212 */ /* 0x004fc800078e3cff */
[----:B------:R-:W-:Y:S01]  /*37c10*/  LOP3.LUT R5, R5, R4, RZ, 0x3c, !PT ;  /* 0x0000000405057212 */ /* 0x000fe200078e3cff */
[----:B------:R1:W-:Y:S04]  /*37c20*/  STL [R1+0x8e4], R246 ;  /* 0x0008e4f601007387 */ /* 0x0003e80000100800 */
[----:B------:R2:W-:Y:S04]  /*37c30*/  LDGSTS.E [R0+0x1200], desc[UR48][R4.64], P0 ;  /* 0x0120000004007fae */ /* 0x0005e80008121870 */
[----:B------:R3:W-:Y:S01]  /*37c40*/  STL [R1+0x8e0], R247 ;  /* 0x0008e0f701007387 */ /* 0x0007e20000100800 */
[----:B--2---:R-:W-:Y:S01]  /*37c50*/  MOV R4, R246 ;  /* 0x000000f600047202 */ /* 0x004fe20000000f00 */
[----:B------:R-:W-:-:S02]  /*37c60*/  IMAD.MOV.U32 R5, RZ, RZ, R247 ;  /* 0x000000ffff057224 */ /* 0x000fc400078e00f7 */
[----:B-1----:R-:W2:Y:S04]  /*37c70*/  LDL.LU R246, [R1+0x84c] ;  /* 0x00084c0001f67983 */ /* 0x002ea80000300800 */
[----:B---3--:R-:W3:Y:S04]  /*37c80*/  LDL.LU R247, [R1+0x86c] ;  /* 0x00086c0001f77983 */ /* 0x008ee80000300800 */
[----:B------:R1:W-:Y:S04]  /*37c90*/  LDGSTS.E [R0+0x1600], desc[UR48][R4.64], P0 ;  /* 0x0160000004007fae */ /* 0x0003e80008121870 */
[----:B------:R-:W2:Y:S01]  /*37ca0*/  LDL.LU R5, [R1+0x900] ;  /* 0x0009000001057983 */ /* 0x000ea20000300800 */
[----:B------:R-:W-:-:S02]  /*37cb0*/  IADD3 R245, P1, R245, UR5, RZ ;  /* 0x00000005f5f57c10 */ /* 0x000fc4000ff3e0ff */
[----:B------:R-:W-:Y:S02]  /*37cc0*/  IADD3 R8, P2, R8, UR5, RZ ;  /* 0x0000000508087c10 */ /* 0x000fe4000ff5e0ff */
[----:B-1----:R-:W-:Y:S02]  /*37cd0*/  MOV R4, R245 ;  /* 0x000000f500047202 */ /* 0x002fe40000000f00 */
[----:B----4-:R-:W-:Y:S01]  /*37ce0*/  IADD3.X R244, R244, UR8, RZ, P2, !PT ;  /* 0x00000008f4f47c10 */ /* 0x010fe200097fe4ff */
[----:B------:R-:W-:Y:S01]  /*37cf0*/  STL [R1+0x904], R245 ;  /* 0x000904f501007387 */ /* 0x000fe20000100800 */
[----:B--2---:R-:W-:-:S05]  /*37d00*/  IADD3.X R5, R5, UR8, RZ, P1, !PT ;  /* 0x0000000805057c10 */ /* 0x004fca0008ffe4ff */
[----:B------:R1:W-:Y:S04]  /*37d10*/  STL [R1+0x900], R5 ;  /* 0x0009000501007387 */ /* 0x0003e80000100800 */
[----:B------:R2:W-:Y:S04]  /*37d20*/  LDGSTS.E [R0+0x1a00], desc[UR48][R4.64], P0 ;  /* 0x01a0000004007fae */ /* 0x0005e80008121870 */
[----:B------:R-:W-:Y:S01]  /*37d30*/  STL [R1+0x924], R8 ;  /* 0x0009240801007387 */ /* 0x000fe20000100800 */
[----:B--2---:R-:W-:Y:S01]  /*37d40*/  MOV R4, R8 ;  /* 0x0000000800047202 */ /* 0x004fe20000000f00 */
[----:B-1----:R-:W-:-:S02]  /*37d50*/  IMAD.MOV.U32 R5, RZ, RZ, R244 ;  /* 0x000000ffff057224 */ /* 0x002fc400078e00f4 */
[----:B------:R1:W-:Y:S04]  /*37d60*/  STL [R1+0x920], R244 ;  /* 0x000920f401007387 */ /* 0x0003e80000100800 */
[----:B------:R2:W-:Y:S04]  /*37d70*/  LDGSTS.E [R0+0x1e00], desc[UR48][R4.64], P0 ;  /* 0x01e0000004007fae */ /* 0x0005e80008121870 */
[----:B-1----:R-:W4:Y:S04]  /*37d80*/  LDL.LU R244, [R1+0x8a8] ;  /* 0x0008a80001f47983 */ /* 0x002f280000300800 */
[----:B------:R-:W4:Y:S01]  /*37d90*/  LDL.LU R245, [R1+0x8ac] ;  /* 0x0008ac0001f57983 */ /* 0x000f220000300800 */
[----:B--2---:R-:W-:-:S03]  /*37da0*/  LOP3.LUT R0, R7, 0x60, RZ, 0x3c, !PT ;  /* 0x0000006007007812 */ /* 0x004fc600078e3cff */
[----:B------:R-:W2:Y:S01]  /*37db0*/  LDL.LU R8, [R1+0x8ec] ;  /* 0x0008ec0001087983 */ /* 0x000ea20000300800 */
[----:B------:R-:W-:-:S03]  /*37dc0*/  IADD3 R0, R0, 0x100000, R2 ;  /* 0x0010000000007810 */ /* 0x000fc60007ffe002 */
[----:B------:R-:W4:Y:S04]  /*37dd0*/  LDL.LU R5, [R1+0x848] ;  /* 0x0008480001057983 */ /* 0x000f280000300800 */
[----:B------:R-:W2:Y:S01]  /*37de0*/  LDL.LU R2, [R1+0x868] ;  /* 0x0008680001027983 */ /* 0x000ea20000300800 */
[----:B------:R-:W-:Y:S02]  /*37df0*/  IADD3 R246, P1, R246, UR5, RZ ;  /* 0x00000005f6f67c10 */ /* 0x000fe4000ff3e0ff */
[----:B---3--:R-:W-:Y:S02]  /*37e00*/  IADD3 R247, P2, R247, UR5, RZ ;  /* 0x00000005f7f77c10 */ /* 0x008fe4000ff5e0ff */
[----:B------:R-:W-:Y:S01]  /*37e10*/  MOV R4, R246 ;  /* 0x000000f600047202 */ /* 0x000fe20000000f00 */
[----:B------:R1:W-:Y:S01]  /*37e20*/  STL [R1+0x84c], R246 ;  /* 0x00084cf601007387 */ /* 0x0003e20000100800 */
[----:B----4-:R-:W-:-:S02]  /*37e30*/  IADD3.X R5, R5, UR8, RZ, P1, !PT ;  /* 0x0000000805057c10 */ /* 0x010fc40008ffe4ff */
[----:B--2---:R-:W-:-:S03]  /*37e40*/  IADD3.X R2, R2, UR8, RZ, P2, !PT ;  /* 0x0000000802027c10 */ /* 0x004fc600097fe4ff */
[----:B------:R2:W-:Y:S04]  /*37e50*/  STL [R1+0x848], R5 ;  /* 0x0008480501007387 */ /* 0x0005e80000100800 */
[----:B------:R3:W-:Y:S04]  /*37e60*/  LDGSTS.E [R0+0x300], desc[UR48][R4.64], P0 ;  /* 0x0030000004007fae */ /* 0x0007e80008121870 */
[----:B------:R4:W-:Y:S04]  /*37e70*/  STL [R1+0x86c], R247 ;  /* 0x00086cf701007387 */ /* 0x0009e80000100800 */
[----:B-1----:R-:W4:Y:S01]  /*37e80*/  LDL.LU R246, [R1+0x8e8] ;  /* 0x0008e80001f67983 */ /* 0x002f220000300800 */
[----:B---3--:R-:W-:Y:S01]  /*37e90*/  MOV R4, R247 ;  /* 0x000000f700047202 */ /* 0x008fe20000000f00 */
[----:B--2---:R-:W-:-:S02]  /*37ea0*/  IMAD.MOV.U32 R5, RZ, RZ, R2 ;  /* 0x000000ffff057224 */ /* 0x004fc400078e0002 */
[----:B------:R1:W-:Y:S04]  /*37eb0*/  STL [R1+0x868], R2 ;  /* 0x0008680201007387 */ /* 0x0003e80000100800 */
[----:B----4-:R-:W2:Y:S04]  /*37ec0*/  LDL.LU R247, [R1+0x928] ;  /* 0x0009280001f77983 */ /* 0x010ea80000300800 */
[----:B------:R3:W-:Y:S04]  /*37ed0*/  LDGSTS.E [R0+0x700], desc[UR48][R4.64], P0 ;  /* 0x0070000004007fae */ /* 0x0007e80008121870 */
[----:B-1----:R-:W4:Y:S04]  /*37ee0*/  LDL.LU R2, [R1+0x92c] ;  /* 0x00092c0001027983 */ /* 0x002f280000300800 */
[----:B------:R-:W2:Y:S04]  /*37ef0*/  LDL.LU R4, [R1+0x888] ;  /* 0x0008880001047983 */ /* 0x000ea80000300800 */
[----:B------:R-:W3:Y:S01]  /*37f00*/  LDL.LU R5, [R1+0x88c] ;  /* 0x00088c0001057983 */ /* 0x000ee20000300800 */
[----:B------:R-:W-:-:S04]  /*37f10*/  IADD3 R245, P2, R245, UR5, RZ ;  /* 0x00000005f5f57c10 */ /* 0x000fc8000ff5e0ff */
[----:B------:R-:W-:Y:S02]  /*37f20*/  IADD3.X R244, R244, UR8, RZ, P2, !PT ;  /* 0x00000008f4f47c10 */ /* 0x000fe400097fe4ff */
[----:B---3--:R-:W-:-:S04]  /*37f30*/  IADD3 R5, P1, R5, UR5, RZ ;  /* 0x0000000505057c10 */ /* 0x008fc8000ff3e0ff */
[----:B--2---:R-:W-:Y:S01]  /*37f40*/  IADD3.X R4, R4, UR8, RZ, P1, !PT ;  /* 0x0000000804047c10 */ /* 0x004fe20008ffe4ff */
[----:B------:R1:W-:Y:S04]  /*37f50*/  STL [R1+0x88c], R5 ;  /* 0x00088c0501007387 */ /* 0x0003e80000100800 */
[----:B------:R2:W-:Y:S01]  /*37f60*/  STL [R1+0x888], R4 ;  /* 0x0008880401007387 */ /* 0x0005e20000100800 */
[----:B-1----:R-:W-:-:S04]  /*37f70*/  LOP3.LUT R5, R5, R4, RZ, 0x3c, !PT ;  /* 0x0000000405057212 */ /* 0x002fc800078e3cff */
[----:B--2---:R-:W-:-:S04]  /*37f80*/  LOP3.LUT R4, R5, R4, RZ, 0x3c, !PT ;  /* 0x0000000405047212 */ /* 0x004fc800078e3cff */
[----:B------:R-:W-:Y:S01]  /*37f90*/  LOP3.LUT R5, R5, R4, RZ, 0x3c, !PT ;  /* 0x0000000405057212 */ /* 0x000fe200078e3cff */
[----:B------:R-:W-:Y:S04]  /*37fa0*/  STL [R1+0x8ac], R245 ;  /* 0x0008acf501007387 */ /* 0x000fe80000100800 */
[----:B------:R1:W-:Y:S04]  /*37fb0*/  LDGSTS.E [R0+0xb00], desc[UR48][R4.64], P0 ;  /* 0x00b0000004007fae */ /* 0x0003e80008121870 */
[----:B------:R2:W-:Y:S01]  /*37fc0*/  STL [R1+0x8a8], R244 ;  /* 0x0008a8f401007387 */ /* 0x0005e20000100800 */
[----:B-1----:R-:W-:-:S02]  /*37fd0*/  MOV R4, R245 ;  /* 0x000000f500047202 */ /* 0x002fc40000000f00 */
[----:B------:R-:W-:Y:S02]  /*37fe0*/  MOV R5, R244 ;  /* 0x000000f400057202 */ /* 0x000fe40000000f00 */
[----:B--2---:R-:W5:Y:S04]  /*37ff0*/  LDL.LU R244, [R1+0xa48] ;  /* 0x000a480001f47983 */ /* 0x004f680000300800 */
[----:B------:R-:W5:Y:S04]  /*38000*/  LDL.LU R245, [R1+0xa44] ;  /* 0x000a440001f57983 */ /* 0x000f680000300800 */
[----:B------:R1:W-:Y:S04]  /*38010*/  LDGSTS.E [R0+0xf00], desc[UR48][R4.64], P0 ;  /* 0x00f0000004007fae */ /* 0x0003e80008121870 */
[----:B------:R-:W2:Y:S04]  /*38020*/  LDL.LU R4, [R1+0x8c8] ;  /* 0x0008c80001047983 */ /* 0x000ea80000300800 */
[----:B------:R-:W1:Y:S01]  /*38030*/  LDL.LU R5, [R1+0x8cc] ;  /* 0x0008cc0001057983 */ /* 0x000e620000300800 */
[----:B------:R-:W-:-:S04]  /*38040*/  IADD3 R8, P2, R8, UR5, RZ ;  /* 0x0000000508087c10 */ /* 0x000fc8000ff5e0ff */
[----:B------:R-:W-:Y:S02]  /*38050*/  IADD3.X R246, R246, UR8, RZ, P2, !PT ;  /* 0x00000008f6f67c10 */ /* 0x000fe400097fe4ff */
[----:B-1----:R-:W-:-:S04]  /*38060*/  IADD3 R5, P1, R5, UR5, RZ ;  /* 0x0000000505057c10 */ /* 0x002fc8000ff3e0ff */
[----:B--2---:R-:W-:Y:S01]  /*38070*/  IADD3.X R4, R4, UR8, RZ, P1, !PT ;  /* 0x0000000804047c10 */ /* 0x004fe20008ffe4ff */
        /* <DEDUP_REMOVED lines=8> */
[----:B--2---:R-:W-:Y:S01]  /*38100*/  IMAD.MOV.U32 R4, RZ, RZ, R8 ;  /* 0x000000ffff047224 */ /* 0x004fe200078e0008 */
[----:B------:R-:W-:Y:S01]  /*38110*/  MOV R5, R246 ;  /* 0x000000f600057202 */ /* 0x000fe20000000f00 */
[----:B-1----:R-:W1:Y:S01]  /*38120*/  LDC R8, c[0x0][0x230] ;  /* 0x00008c00ff087b82 */ /* 0x002e620000000800 */
[----:B---3--:R-:W5:Y:S04]  /*38130*/  LDL.LU R246, [R1+0xa40] ;  /* 0x000a400001f67983 */ /* 0x008f680000300800 */
[----:B------:R2:W-:Y:S04]  /*38140*/  LDGSTS.E [R0+0x1700], desc[UR48][R4.64], P0 ;  /* 0x0170000004007fae */ /* 0x0005e80008121870 */
[----:B------:R-:W3:Y:S04]  /*38150*/  LDL.LU R4, [R1+0x908] ;  /* 0x0009080001047983 */ /* 0x000ee80000300800 */
[----:B------:R-:W2:Y:S01]  /*38160*/  LDL.LU R5, [R1+0x90c] ;  /* 0x00090c0001057983 */ /* 0x000ea20000300800 */
[----:B----4-:R-:W-:-:S02]  /*38170*/  IADD3 R2, P2, R2, UR5, RZ ;  /* 0x0000000502027c10 */ /* 0x010fc4000ff5e0ff */
[----:B-1----:R-:W-:Y:S02]  /*38180*/  IADD3 R8, R8, 0x3f, RZ ;  /* 0x0000003f08087810 */ /* 0x002fe40007ffe0ff */
        /* <DEDUP_REMOVED lines=12> */
[----:B-1----:R-:W-:-:S02]  /*38250*/  SHF.R.S32.HI R2, RZ, 0x1f, R8 ;  /* 0x0000001fff027819 */ /* 0x002fc40000011408 */
[----:B------:R-:W-:Y:S02]  /*38260*/  MOV R5, R247 ;  /* 0x000000f700057202 */ /* 0x000fe40000000f00 */
[----:B---3--:R1:W5:Y:S01]  /*38270*/  LDL.LU R247, [R1+0xa3c] ;  /* 0x000a3c0001f77983 */ /* 0x0083620000300800 */
[----:B------:R-:W-:-:S03]  /*38280*/  LEA.HI R2, R2, R8, RZ, 0x6 ;  /* 0x0000000802027211 */ /* 0x000fc600078f30ff */
[----:B------:R1:W5:Y:S01]  /*38290*/  LDL.LU R8, [R1+0xa38] ;  /* 0x000a380001087983 */ /* 0x0003620000300800 */
[----:B------:R-:W-:Y:S02]  /*382a0*/  SHF.R.S32.HI R2, RZ, 0x6, R2 ;  /* 0x00000006ff027819 */ /* 0x000fe40000011402 */
[----:B------:R-:W-:Y:S01]  /*382b0*/  IADD3 R6, R6, 0x1, RZ ;  /* 0x0000000106067810 */ /* 0x000fe20007ffe0ff */
[----:B------:R1:W-:Y:S03]  /*382c0*/  LDGSTS.E [R0+0x1f00], desc[UR48][R4.64], P0 ;  /* 0x01f0000004007fae */ /* 0x0003e60008121870 */
[----:B------:R-:W-:Y:S01]  /*382d0*/  ISETP.NE.U32.AND P0, PT, R6, R2, PT ;  /* 0x000000020600720c */ /* 0x000fe20003f05070 */
[----:B------:R-:W0:-:S12]  /*382e0*/  LDGDEPBAR ;  /* 0x00000000000079af */ /* 0x000e180000000000 */
[----:B-1----:R-:W-:Y:S05]  /*382f0*/  @P0 BRA `(.L_x_1) ;  /* 0xffffff3400600947 */ /* 0x002fea000383ffff */
.L_x_0:
[----:B------:R-:W2:Y:S01]  /*38300*/  LDL.LU R6, [R1+0xa34] ;  /* 0x000a340001067983 */ /* 0x000ea20000300800 */
[----:B------:R-:W-:-:S04]  /*38310*/  DEPBAR.LE SB0, 0x0 ;  /* 0x000080000000791a */ /* 0x000fc80000000000 */
[----:B------:R-:W3:Y:S01]  /*38320*/  LDL.LU R5, [R1+0xa30] ;  /* 0x000a300001057983 */ /* 0x000ee20000300800 */
[----:B------:R-:W1:Y:S01]  /*38330*/  S2R R251, SR_TID.X ;  /* 0x0000000000fb7919 */ /* 0x000e620000002100 */
[----:B------:R-:W4:Y:S01]  /*38340*/  S2R R252, SR_TID.X ;  /* 0x0000000000fc7919 */ /* 0x000f220000002100 */
[----:B------:R-:W-:Y:S01]  /*38350*/  MOV R7, R218 ;  /* 0x000000da00077202 */ /* 0x000fe20000000f00 */
[----:B------:R-:W-:Y:S01]  /*38360*/  IMAD.MOV.U32 R13, RZ, RZ, R186 ;  /* 0x000000ffff0d7224 */ /* 0x000fe200078e00ba */
[----:B------:R-:W-:Y:S01]  /*38370*/  MOV R12, R184 ;  /* 0x000000b8000c7202 */ /* 0x000fe20000000f00 */
[----:B------:R-:W3:Y:S01]  /*38380*/  LDL R4, [R1+0x934] ;  /* 0x0009340001047983 */ /* 0x000ee20000100800 */
[----:B------:R-:W-:Y:S01]  /*38390*/  MOV R14, R152 ;  /* 0x00000098000e7202 */ /* 0x000fe20000000f00 */
[----:B------:R-:W-:Y:S01]  /*383a0*/  ULDC UR5, c[0x0][0x22c] ;  /* 0x00008b0000057ab9 */ /* 0x000fe20000000800 */
[----:B------:R-:W-:Y:S01]  /*383b0*/  MOV R15, R154 ;  /* 0x0000009a000f7202 */ /* 0x000fe20000000f00 */
[----:B------:R-:W-:Y:S01]  /*383c0*/  ULDC.64 UR8, c[0x0][0x220] ;  /* 0x0000880000087ab9 */ /* 0x000fe20000000a00 */
[----:B------:R-:W-:Y:S01]  /*383d0*/  ULDC UR4, c[0x0][0x22c] ;  /* 0x00008b0000047ab9 */ /* 0x000fe20000000800 */
[----:B------:R-:W-:Y:S01]  /*383e0*/  ULDC.64 UR28, c[0x0][0x228] ;  /* 0x00008a00001c7ab9 */ /* 0x000fe20000000a00 */
[----:B------:R-:W-:Y:S01]  /*383f0*/  ULDC.64 UR6, c[0x0][0x228] ;  /* 0x00008a0000067ab9 */ /* 0x000fe20000000a00 */
[----:B------:R-:W-:Y:S01]  /*38400*/  ULDC UR26, c[0x0][0x248] ;  /* 0x00009200001a7ab9 */ /* 0x000fe20000000800 */
[----:B------:R-:W-:Y:S01]  /*38410*/  ULDC.64 UR14, c[0x0][0x228] ;  /* 0x00008a00000e7ab9 */ /* 0x000fe20000000a00 */
[----:B------:R-:W-:Y:S01]  /*38420*/  ULDC.64 UR12, c[0x0][0x228] ;  /* 0x00008a00000c7ab9 */ /* 0x000fe20000000a00 */
[----:B------:R-:W-:Y:S01]  /*38430*/  ULDC.64 UR24, c[0x0][0x228] ;  /* 0x00008a0000187ab9 */ /* 0x000fe20000000a00 */
[----:B------:R-:W-:Y:S01]  /*38440*/  ULDC.64 UR20, c[0x0][0x228] ;  /* 0x00008a0000147ab9 */ /* 0x000fe20000000a00 */
[----:B------:R-:W-:Y:S01]  /*38450*/  ULDC.64 UR18, c[0x0][0x228] ;  /* 0x00008a0000127ab9 */ /* 0x000fe20000000a00 */
[----:B------:R-:W-:Y:S01]  /*38460*/  ULDC.64 UR16, c[0x0][0x228] ;  /* 0x00008a0000107ab9 */ /* 0x000fe20000000a00 */
[----:B------:R-:W-:Y:S01]  /*38470*/  ULDC.64 UR22, c[0x0][0x228] ;  /* 0x00008a0000167ab9 */ /* 0x000fe20000000a00 */
[----:B------:R-:W-:Y:S01]  /*38480*/  BAR.SYNC.DEFER_BLOCKING 0x0 ;  /* 0x0000000000007b1d */ /* 0x000fe20000010000 */
[----:B---3--:R-:W-:-:S05]  /*38490*/  ISETP.GE.AND P1, PT, R4, R5, PT ;  /* 0x000000050400720c */ /* 0x008fca0003f26270 */
[----:B------:R-:W3:Y:S04]  /*384a0*/  LDL.LU R4, [R1] ;  /* 0x0000000001047983 */ /* 0x000ee80000300800 */
[----:B------:R-:W3:Y:S01]  /*384b0*/  LDL.LU R5, [R1+0x8] ;  /* 0x0000080001057983 */ /* 0x000ee20000300800 */
[C---:B-1----:R-:W-:Y:S01]  /*384c0*/  IMAD.SHL.U32 R2, R251.reuse, 0x10, RZ ;  /* 0x00000010fb027824 */ /* 0x042fe200078e00ff */
[C---:B------:R-:W-:Y:S02]  /*384d0*/  SHF.L.U32 R0, R251.reuse, 0x6, RZ ;  /* 0x00000006fb007819 */ /* 0x040fe400000006ff */
[----:B------:R-:W-:Y:S02]  /*384e0*/  SHF.L.U32 R3, R251, 0x3, RZ ;  /* 0x00000003fb037819 */ /* 0x000fe400000006ff */
[----:B------:R-:W-:-:S02]  /*384f0*/  LOP3.LUT R2, R2, 0xf0, RZ, 0xc0, !PT ;  /* 0x000000f002027812 */ /* 0x000fc400078ec0ff */
[----:B------:R-:W-:Y:S02]  /*38500*/  LOP3.LUT R0, R0, 0x400, RZ, 0xc0, !PT ;  /* 0x0000040000007812 */ /* 0x000fe400078ec0ff */
[----:B------:R-:W-:Y:S02]  /*38510*/  LOP3.LUT R3, R3, 0x300, RZ, 0xc0, !PT ;  /* 0x0000030003037812 */ /* 0x000fe400078ec0ff */
[----:B------:R-:W-:Y:S02]  /*38520*/  IADD3 R0, R0, UR10, R2 ;  /* 0x0000000a00007c10 */ /* 0x000fe4000fffe002 */
[----:B--2--5:R-:W-:Y:S01]  /*38530*/  ISETP.GE.AND P0, PT, R8, R6, PT ;  /* 0x000000060800720c */ /* 0x024fe20003f06270 */
[----:B------:R-:W-:Y:S02]  /*38540*/  IMAD.MOV.U32 R6, RZ, RZ, R216 ;  /* 0x000000ffff067224 */ /* 0x000fe400078e00d8 */
[----:B------:R-:W-:Y:S01]  /*38550*/  IMAD.IADD R0, R3, 0x1, R0 ;  /* 0x0000000103007824 */ /* 0x000fe200078e0200 */
[----:B----4-:R-:W-:-:S04]  /*38560*/  LOP3.LUT R252, R252, 0x7f, RZ, 0xc0, !PT ;  /* 0x0000007ffcfc7812 */ /* 0x010fc800078ec0ff */
[----:B------:R-:W-:Y:S02]  /*38570*/  LEA R252, R252, UR10, 0x4 ;  /* 0x0000000afcfc7c11 */ /* 0x000fe4000f8e20ff */
[----:B------:R-:W-:Y:S01]  /*38580*/  MOV R154, R225 ;  /* 0x000000e1009a7202 */ /* 0x000fe20000000f00 */
[----:B------:R-:W-:Y:S01]  /*38590*/  IMAD.MOV.U32 R216, RZ, RZ, R69 ;  /* 0x000000ffffd87224 */ /* 0x000fe200078e0045 */
[----:B---3--:R1:W-:Y:S01]  /*385a0*/  STSM.16.M88.4 [R0], R4 ;  /* 0x0000000400007844 */ /* 0x0083e20000000200 */
[----:B------:R-:W-:Y:S01]  /*385b0*/  MOV R218, R37 ;  /* 0x0000002500da7202 */ /* 0x000fe20000000f00 */
[----:B------:R-:W-:Y:S01]  /*385c0*/  ULDC.64 UR10, c[0x0][0x228] ;  /* 0x00008a00000a7ab9 */ /* 0x000fe20000000a00 */
[----:B------:R-:W-:Y:S06]  /*385d0*/  BAR.SYNC.DEFER_BLOCKING 0x0 ;  /* 0x0000000000007b1d */ /* 0x000fec0000010000 */
[----:B------:R-:W2:Y:S02]  /*385e0*/  LDS.128 R16, [R252] ;  /* 0x00000000fc107984 */ /* 0x000ea40000000c00 */
[----:B------:R-:W-:Y:S06]  /*385f0*/  BAR.SYNC.DEFER_BLOCKING 0x0 ;  /* 0x0000000000007b1d */ /* 0x000fec0000010000 */
[----:B------:R-:W-:Y:S02]  /*38600*/  STSM.16.M88.4 [R0], R12 ;  /* 0x0000000c00007844 */ /* 0x000fe40000000200 */
[----:B------:R-:W-:Y:S06]  /*38610*/  BAR.SYNC.DEFER_BLOCKING 0x0 ;  /* 0x0000000000007b1d */ /* 0x000fec0000010000 */
[----:B------:R-:W3:Y:S01]  /*38620*/  LDS.128 R12, [R252] ;  /* 0x00000000fc0c7984 */ /* 0x000ee20000000c00 */
[----:B-1----:R-:W-:Y:S01]  /*38630*/  IMAD.MOV.U32 R4, RZ, RZ, R120 ;  /* 0x000000ffff047224 */ /* 0x002fe200078e0078 */
[----:B------:R-:W-:Y:S01]  /*38640*/  MOV R5, R122 ;  /* 0x0000007a00057202 */ /* 0x000fe20000000f00 */
[----:B------:R-:W-:Y:S01]  /*38650*/  IMAD.MOV.U32 R7, RZ, RZ, R90 ;  /* 0x000000ffff077224 */ /* 0x000fe200078e005a */
[----:B------:R-:W-:Y:S01]  /*38660*/  MOV R6, R88 ;  /* 0x0000005800067202 */ /* 0x000fe20000000f00 */
[----:B------:R-:W-:Y:S06]  /*38670*/  BAR.SYNC.DEFER_BLOCKING 0x0 ;  /* 0x0000000000007b1d */ /* 0x000fec0000010000 */
[----:B--2---:R-:W-:Y:S04]  /*38680*/  STL.64 [R1+0xc0], R16 ;  /* 0x0000c01001007387 */ /* 0x004fe80000100a00 */
[----:B------:R-:W-:Y:S04]  /*38690*/  STL.64 [R1+0xc8], R18 ;  /* 0x0000c81201007387 */ /* 0x000fe80000100a00 */
[----:B------:R1:W-:Y:S01]  /*386a0*/  STSM.16.M88.4 [R0], R4 ;  /* 0x0000000400007844 */ /* 0x0003e20000000200 */
[----:B------:R-:W-:Y:S06]  /*386b0*/  BAR.SYNC.DEFER_BLOCKING 0x0 ;  /* 0x0000000000007b1d */ /* 0x000fec0000010000 */
[----:B---3--:R2:W-:Y:S04]  /*386c0*/  STL.64 [R1+0xb0], R12 ;  /* 0x0000b00c01007387 */ /* 0x0085e80000100a00 */
[----:B------:R3:W-:Y:S04]  /*386d0*/  STL.64 [R1+0xb8], R14 ;  /* 0x0000b80e01007387 */ /* 0x0007e80000100a00 */
[----:B-1----:R-:W4:Y:S04]  /*386e0*/  LDL.LU R4, [R1+0x4] ;  /* 0x0000040001047983 */ /* 0x002f280000300800 */
[----:B------:R-:W4:Y:S04]  /*386f0*/  LDL.LU R5, [R1+0xc] ;  /* 0x00000c0001057983 */ /* 0x000f280000300800 */
[----:B------:R-:W1:Y:S01]  /*38700*/  LDS.128 R16, [R252] ;  /* 0x00000000fc107984 */ /* 0x000e620000000c00 */
[----:B--2---:R-:W-:Y:S01]  /*38710*/  MOV R12, R56 ;  /* 0x00000038000c7202 */ /* 0x004fe20000000f00 */
[----:B---3--:R-:W-:Y:S01]  /*38720*/  IMAD.MOV.U32 R14, RZ, RZ, R24 ;  /* 0x000000ffff0e7224 */ /* 0x008fe200078e0018 */
[----:B------:R-:W-:-:S02]  /*38730*/  MOV R13, R58 ;  /* 0x0000003a000d7202 */ /* 0x000fc40000000f00 */
[----:B------:R-:W-:Y:S01]  /*38740*/  MOV R15, R26 ;  /* 0x0000001a000f7202 */ /* 0x000fe20000000f00 */
[----:B------:R-:W-:Y:S06]  /*38750*/  BAR.SYNC.DEFER_BLOCKING 0x0 ;  /* 0x0000000000007b1d */ /* 0x000fec0000010000 */
[----:B------:R-:W-:Y:S02]  /*38760*/  STSM.16.M88.4 [R0], R12 ;  /* 0x0000000c00007844 */ /* 0x000fe40000000200 */
[----:B------:R-:W-:Y:S01]  /*38770*/  BAR.SYNC.DEFER_BLOCKING 0x0 ;  /* 0x0000000000007b1d */ /* 0x000fe20000010000 */
[----:B------:R-:W-:Y:S01]  /*38780*/  MOV R6, R217 ;  /* 0x000000d900067202 */ /* 0x000fe20000000f00 */
[----:B------:R-:W-:-:S04]  /*38790*/  IMAD.MOV.U32 R7, RZ, RZ, R219 ;  /* 0x000000ffff077224 */ /* 0x000fc800078e00db */
[----:B------:R-:W2:Y:S02]  /*387a0*/  LDS.128 R12, [R252] ;  /* 0x00000000fc0c7984 */ /* 0x000ea40000000c00 */
[----:B------:R-:W-:Y:S06]  /*387b0*/  BAR.SYNC.DEFER_BLOCKING 0x0 ;  /* 0x0000000000007b1d */ /* 0x000fec0000010000 */
[----:B-1----:R-:W-:Y:S04]  /*387c0*/  STL.64 [R1+0xa0], R16 ;  /* 0x0000a01001007387 */ /* 0x002fe80000100a00 */
[----:B------:R-:W-:Y:S04]  /*387d0*/  STL.64 [R1+0xa8], R18 ;  /* 0x0000a81201007387 */ /* 0x000fe80000100a00 */
[----:B--2---:R1:W-:Y:S04]  /*387e0*/  STL.64 [R1+0x90], R12 ;  /* 0x0000900c01007387 */ /* 0x0043e80000100a00 */
[----:B------:R2:W-:Y:S01]  /*387f0*/  STL.64 [R1+0x98], R14 ;  /* 0x0000980e01007387 */ /* 0x0005e20000100a00 */
[----:B-1----:R-:W-:-:S02]  /*38800*/  MOV R12, R185 ;  /* 0x000000b9000c7202 */ /* 0x002fc40000000f00 */
[----:B------:R-:W-:Y:S01]  /*38810*/  MOV R13, R187 ;  /* 0x000000bb000d7202 */ /* 0x000fe20000000f00 */
[----:B--2---:R-:W-:Y:S01]  /*38820*/  IMAD.MOV.U32 R14, RZ, RZ, R153 ;  /* 0x000000ffff0e7224 */ /* 0x004fe200078e0099 */
[----:B------:R-:W-:Y:S01]  /*38830*/  MOV R15, R155 ;  /* 0x0000009b000f7202 */ /* 0x000fe20000000f00 */
[----:B----4-:R-:W-:Y:S01]  /*38840*/  STSM.16.M88.4 [R0], R4 ;  /* 0x0000000400007844 */ /* 0x010fe20000000200 */
[----:B------:R-:W-:Y:S06]  /*38850*/  BAR.SYNC.DEFER_BLOCKING 0x0 ;  /* 0x0000000000007b1d */ /* 0x000fec0000010000 */
[----:B------:R-:W1:Y:S02]  /*38860*/  LDS.128 R16, [R252] ;  /* 0x00000000fc107984 */ /* 0x000e640000000c00 */
[----:B------:R-:W-:Y:S06]  /*38870*/  BAR.SYNC.DEFER_BLOCKING 0x0 ;  /* 0x0000000000007b1d */ /* 0x000fec0000010000 */
[----:B------:R-:W-:Y:S02]  /*38880*/  STSM.16.M88.4 [R0], R12 ;  /* 0x0000000c00007844 */ /* 0x000fe40000000200 */
[----:B------:R-:W-:Y:S06]  /*38890*/  BAR.SYNC.DEFER_BLOCKING 0x0 ;  /* 0x0000000000007b1d */ /* 0x000fec0000010000 */
[----:B------:R-:W2:Y:S04]  /*388a0*/  LDS.128 R12, [R252] ;  /* 0x00000000fc0c7984 */ /* 0x000ea80000000c00 */
[----:B-1----:R-:W-:Y:S04]  /*388b0*/  STL.64 [R1+0x80], R16 ;  /* 0x0000801001007387 */ /* 0x002fe80000100a00 */
[----:B------:R1:W-:Y:S02]  /*388c0*/  STL.64 [R1+0x88], R18 ;  /* 0x0000881201007387 */ /* 0x0003e40000100a00 */
[----:B-1----:R-:W-:-:S02]  /*388d0*/  MOV R18, R25 ;  /* 0x0000001900127202 */ /* 0x002fc40000000f00 */
[----:B--2---:R-:W-:Y:S04]  /*388e0*/  STL.64 [R1], R12 ;  /* 0x0000000c01007387 */ /* 0x004fe80000100a00 */
[----:B------:R-:W-:Y:S04]  /*388f0*/  STL.64 [R1+0x8], R14 ;  /* 0x0000080e01007387 */ /* 0x000fe80000100a00 */
[----:B------:R-:W2:Y:S04]  /*38900*/  LDL.LU R24, [R1+0x10] ;  /* 0x0000100001187983 */ /* 0x000ea80000300800 */
[----:B------:R-:W2:Y:S01]  /*38910*/  LDL.LU R25, [R1+0x18] ;  /* 0x0000180001197983 */ /* 0x000ea20000300800 */
[----:B------:R-:W-:Y:S01]  /*38920*/  MOV R4, R121 ;  /* 0x0000007900047202 */ /* 0x000fe20000000f00 */
[----:B------:R-:W-:Y:S01]  /*38930*/  IMAD.MOV.U32 R5, RZ, RZ, R123 ;  /* 0x000000ffff057224 */ /* 0x000fe200078e007b */
[----:B------:R-:W-:-:S02]  /*38940*/  MOV R6, R89 ;  /* 0x0000005900067202 */ /* 0x000fc40000000f00 */
[----:B------:R-:W-:Y:S01]  /*38950*/  MOV R7, R91 ;  /* 0x0000005b00077202 */ /* 0x000fe20000000f00 */
[----:B------:R-:W-:Y:S06]  /*38960*/  BAR.SYNC.DEFER_BLOCKING 0x0 ;  /* 0x0000000000007b1d */ /* 0x000fec0000010000 */
[----:B------:R-:W-:Y:S02]  /*38970*/  STSM.16.M88.4 [R0], R4 ;  /* 0x0000000400007844 */ /* 0x000fe40000000200 */
[----:B------:R-:W-:Y:S01]  /*38980*/  BAR.SYNC.DEFER_BLOCKING 0x0 ;  /* 0x0000000000007b1d */ /* 0x000fe20000010000 */
[----:B------:R-:W-:Y:S01]  /*38990*/  IMAD.MOV.U32 R16, RZ, RZ, R57 ;  /* 0x000000ffff107224 */ /* 0x000fe200078e0039 */
[----:B------:R-:W-:Y:S01]  /*389a0*/  MOV R17, R59 ;  /* 0x0000003b00117202 */ /* 0x000fe20000000f00 */
[----:B------:R-:W-:-:S03]  /*389b0*/  IMAD.MOV.U32 R19, RZ, RZ, R27 ;  /* 0x000000ffff137224 */ /* 0x000fc600078e001b */
[----:B------:R-:W1:Y:S02]  /*389c0*/  LDS.128 R248, [R252] ;  /* 0x00000000fcf87984 */ /* 0x000e640000000c00 */
[----:B------:R-:W-:Y:S06]  /*389d0*/  BAR.SYNC.DEFER_BLOCKING 0x0 ;  /* 0x0000000000007b1d */ /* 0x000fec0000010000 */
[----:B------:R-:W-:Y:S02]  /*389e0*/  STSM.16.M88.4 [R0], R16 ;  /* 0x0000001000007844 */ /* 0x000fe40000000200 */
[----:B------:R-:W-:Y:S01]  /*389f0*/  BAR.SYNC.DEFER_BLOCKING 0x0 ;  /* 0x0000000000007b1d */ /* 0x000fe20000010000 */
[----:B------:R-:W-:-:S02]  /*38a00*/  MOV R26, R220 ;  /* 0x000000dc001a7202 */ /* 0x000fc40000000f00 */
[----:B------:R-:W-:-:S03]  /*38a10*/  MOV R27, R222 ;  /* 0x000000de001b7202 */ /* 0x000fc60000000f00 */
[----:B------:R-:W-:Y:S02]  /*38a20*/  LDS.128 R20, [R252] ;  /* 0x00000000fc147984 */ /* 0x000fe40000000c00 */
[----:B------:R-:W-:Y:S06]  /*38a30*/  BAR.SYNC.DEFER_BLOCKING 0x0 ;  /* 0x0000000000007b1d */ /* 0x000fec0000010000 */
[----:B-1----:R-:W-:Y:S01]  /*38a40*/  STL [R1+0xa40], R251 ;  /* 0x000a40fb01007387 */ /* 0x002fe20000100800 */
[----:B------:R-:W-:Y:S01]  /*38a50*/  IMAD.MOV.U32 R12, RZ, RZ, R188 ;  /* 0x000000ffff0c7224 */ /* 0x000fe200078e00bc */
[----:B------:R-:W-:Y:S01]  /*38a60*/  MOV R13, R190 ;  /* 0x000000be000d7202 */ /* 0x000fe20000000f00 */
[----:B------:R-:W-:Y:S01]  /*38a70*/  IMAD.MOV.U32 R15, RZ, RZ, R158 ;  /* 0x000000ffff0f7224 */ /* 0x000fe200078e009e */
[----:B------:R-:W-:Y:S01]  /*38a80*/  MOV R14, R156 ;  /* 0x0000009c000e7202 */ /* 0x000fe20000000f00 */
[----:B--2---:R1:W-:Y:S01]  /*38a90*/  STSM.16.M88.4 [R0], R24 ;  /* 0x0000001800007844 */ /* 0x0043e20000000200 */
[----:B------:R-:W-:Y:S06]  /*38aa0*/  BAR.SYNC.DEFER_BLOCKING 0x0 ;  /* 0x0000000000007b1d */ /* 0x000fec0000010000 */
[----:B-1----:R-:W2:Y:S04]  /*38ab0*/  LDL.LU R24, [R1+0x14] ;  /* 0x0000140001187983 */ /* 0x002ea80000300800 */
[----:B------:R-:W2:Y:S04]  /*38ac0*/  LDL.LU R25, [R1+0x1c] ;  /* 0x00001c0001197983 */ /* 0x000ea80000300800 */
[----:B------:R-:W-:Y:S01]  /*38ad0*/  LDS.128 R16, [R252] ;  /* 0x00000000fc107984 */ /* 0x000fe20000000c00 */
[----:B------:R-:W-:Y:S06]  /*38ae0*/  BAR.SYNC.DEFER_BLOCKING 0x0 ;  /* 0x0000000000007b1d */ /* 0x000fec0000010000 */
[----:B------:R-:W-:Y:S02]  /*38af0*/  STSM.16.M88.4 [R0], R12 ;  /* 0x0000000c00007844 */ /* 0x000fe40000000200 */
[----:B------:R-:W-:Y:S01]  /*38b00*/  BAR.SYNC.DEFER_BLOCKING 0x0 ;  /* 0x0000000000007b1d */ /* 0x000fe20000010000 */
[----:B------:R-:W-:Y:S01]  /*38b10*/  MOV R4, R124 ;  /* 0x0000007c00047202 */ /* 0x000fe20000000f00 */
[----:B------:R-:W-:Y:S01]  /*38b20*/  IMAD.MOV.U32 R6, RZ, RZ, R92 ;  /* 0x000000ffff067224 */ /* 0x000fe200078e005c */
[----:B------:R-:W-:-:S03]  /*38b30*/  MOV R5, R126 ;  /* 0x0000007e00057202 */ /* 0x000fc60000000f00 */
[----:B------:R-:W-:Y:S01]  /*38b40*/  LDS.128 R12, [R252] ;  /* 0x00000000fc0c7984 */ /* 0x000fe20000000c00 */
[----:B------:R-:W-:Y:S01]  /*38b50*/  MOV R7, R94 ;  /* 0x0000005e00077202 */ /* 0x000fe20000000f00 */
[----:B------:R-:W-:Y:S06]  /*38b60*/  BAR.SYNC.DEFER_BLOCKING 0x0 ;  /* 0x0000000000007b1d */ /* 0x000fec0000010000 */
[----:B------:R1:W-:Y:S02]  /*38b70*/  STSM.16.M88.4 [R0], R4 ;  /* 0x0000000400007844 */ /* 0x0003e40000000200 */
[----:B------:R-:W-:Y:S01]  /*38b80*/  BAR.SYNC.DEFER_BLOCKING 0x0 ;  /* 0x0000000000007b1d */ /* 0x000fe20000010000 */
[----:B-1----:R-:W-:Y:S01]  /*38b90*/  IMAD.MOV.U32 R5, RZ, RZ, R62 ;  /* 0x000000ffff057224 */ /* 0x002fe200078e003e */
[----:B------:R-:W-:Y:S01]  /*38ba0*/  MOV R6, R28 ;  /* 0x0000001c00067202 */ /* 0x000fe20000000f00 */
[----:B------:R-:W-:-:S03]  /*38bb0*/  IMAD.MOV.U32 R62, RZ, RZ, R29 ;  /* 0x000000ffff3e7224 */ /* 0x000fc600078e001d */
[----:B------:R-:W3:Y:S04]  /*38bc0*/  LDL.LU R28, [R1+0x20] ;  /* 0x00002000011c7983 */ /* 0x000ee80000300800 */
[----:B------:R-:W3:Y:S01]  /*38bd0*/  LDL.LU R29, [R1+0x28] ;  /* 0x00002800011d7983 */ /* 0x000ee20000300800 */
[----:B------:R-:W-:Y:S02]  /*38be0*/  MOV R4, R60 ;  /* 0x0000003c00047202 */ /* 0x000fe40000000f00 */
[----:B------:R-:W-:Y:S01]  /*38bf0*/  MOV R7, R30 ;  /* 0x0000001e00077202 */ /* 0x000fe20000000f00 */
[----:B------:R-:W-:Y:S01]  /*38c00*/  IMAD.MOV.U32 R26, RZ, RZ, R221 ;  /* 0x000000ffff1a7224 */ /* 0x000fe200078e00dd */
[----:B------:R-:W-:Y:S01]  /*38c10*/  LDS.128 R56, [R252] ;  /* 0x00000000fc387984 */ /* 0x000fe20000000c00 */
[----:B------:R-:W-:Y:S01]  /*38c20*/  BAR.SYNC.DEFER_BLOCKING 0x0 ;  /* 0x0000000000007b1d */ /* 0x000fe20000010000 */
[----:B------:R-:W-:Y:S01]  /*38c30*/  MOV R27, R223 ;  /* 0x000000df001b7202 */ /* 0x000fe20000000f00 */
[----:B------:R-:W-:Y:S01]  /*38c40*/  IMAD.MOV.U32 R89, RZ, RZ, R191 ;  /* 0x000000ffff597224 */ /* 0x000fe200078e00bf */
[----:B------:R-:W-:-:S02]  /*38c50*/  MOV R88, R189 ;  /* 0x000000bd00587202 */ /* 0x000fc40000000f00 */
[----:B------:R-:W-:Y:S02]  /*38c60*/  MOV R90, R157 ;  /* 0x0000009d005a7202 */ /* 0x000fe40000000f00 */
[----:B------:R-:W-:Y:S01]  /*38c70*/  MOV R91, R159 ;  /* 0x0000009f005b7202 */ /* 0x000fe20000000f00 */
[----:B------:R-:W-:Y:S01]  /*38c80*/  IMAD.MOV.U32 R120, RZ, RZ, R125 ;  /* 0x000000ffff787224 */ /* 0x000fe200078e007d */
[----:B------:R-:W-:Y:S01]  /*38c90*/  MOV R121, R127 ;  /* 0x0000007f00797202 */ /* 0x000fe20000000f00 */
[----:B------:R-:W-:Y:S01]  /*38ca0*/  IMAD.MOV.U32 R123, RZ, RZ, R95 ;  /* 0x000000ffff7b7224 */ /* 0x000fe200078e005f */
[----:B------:R-:W-:Y:S01]  /*38cb0*/  MOV R122, R93 ;  /* 0x0000005d007a7202 */ /* 0x000fe20000000f00 */
[----:B------:R-:W4:Y:S04]  /*38cc0*/  LDL.LU R152, [R1+0x24] ;  /* 0x0000240001987983 */ /* 0x000f280000300800 */
[----:B------:R-:W4:Y:S01]  /*38cd0*/  LDL.LU R153, [R1+0x2c] ;  /* 0x00002c0001997983 */ /* 0x000f220000300800 */
[----:B------:R-:W-:-:S03]  /*38ce0*/  MOV R60, R61 ;  /* 0x0000003d003c7202 */ /* 0x000fc60000000f00 */
[----:B------:R-:W-:Y:S01]  /*38cf0*/  STSM.16.M88.4 [R0], R4 ;  /* 0x0000000400007844 */ /* 0x000fe20000000200 */
[----:B------:R-:W-:Y:S01]  /*38d00*/  BAR.SYNC.DEFER_BLOCKING 0x0 ;  /* 0x0000000000007b1d */ /* 0x000fe20000010000 */
[----:B------:R-:W-:-:S05]  /*38d10*/  MOV R30, R224 ;  /* 0x000000e0001e7202 */ /* 0x000fca0000000f00 */
[----:B------:R-:W4:Y:S01]  /*38d20*/  LDL.LU R188, [R1+0x30] ;  /* 0x0000300001bc7983 */ /* 0x000f220000300800 */
[----:B------:R-:W-:-:S03]  /*38d30*/  MOV R61, R63 ;  /* 0x0000003f003d7202 */ /* 0x000fc60000000f00 */
[----:B------:R-:W-:Y:S01]  /*38d40*/  LDS.128 R4, [R252] ;  /* 0x00000000fc047984 */ /* 0x000fe20000000c00 */
[----:B------:R-:W-:Y:S06]  /*38d50*/  BAR.SYNC.DEFER_BLOCKING 0x0 ;  /* 0x0000000000007b1d */ /* 0x000fec0000010000 */
[----:B------:R-:W4:Y:S04]  /*38d60*/  LDL.LU R189, [R1+0x38] ;  /* 0x0000380001bd7983 */ /* 0x000f280000300800 */
[----:B--2---:R-:W-:Y:S01]  /*38d70*/  STSM.16.M88.4 [R0], R24 ;  /* 0x0000001800007844 */ /* 0x004fe20000000200 */
[----:B------:R-:W-:Y:S06]  /*38d80*/  BAR.SYNC.DEFER_BLOCKING 0x0 ;  /* 0x0000000000007b1d */ /* 0x000fec0000010000 */
[----:B------:R-:W-:Y:S02]  /*38d90*/  LDS.128 R24, [R252] ;  /* 0x00000000fc187984 */ /* 0x000fe40000000c00 */
[----:B------:R-:W-:Y:S06]  /*38da0*/  BAR.SYNC.DEFER_BLOCKING 0x0 ;  /* 0x0000000000007b1d */ /* 0x000fec0000010000 */
[----:B------:R-:W-:Y:S02]  /*38db0*/  STSM.16.M88.4 [R0], R88 ;  /* 0x0000005800007844 */ /* 0x000fe40000000200 */
[----:B------:R-:W-:Y:S06]  /*38dc0*/  BAR.SYNC.DEFER_BLOCKING 0x0 ;  /* 0x0000000000007b1d */ /* 0x000fec0000010000 */
[----:B------:R-:W-:Y:S02]  /*38dd0*/  LDS.128 R88, [R252] ;  /* 0x00000000fc587984 */ /* 0x000fe40000000c00 */
[----:B------:R-:W-:Y:S06]  /*38de0*/  BAR.SYNC.DEFER_BLOCKING 0x0 ;  /* 0x0000000000007b1d */ /* 0x000fec0000010000 */
[----:B------:R-:W-:Y:S02]  /*38df0*/  STSM.16.M88.4 [R0], R120 ;  /* 0x0000007800007844 */ /* 0x000fe40000000200 */
[----:B------:R-:W-:Y:S01]  /*38e00*/  BAR.SYNC.DEFER_BLOCKING 0x0 ;  /* 0x0000000000007b1d */ /* 0x000fe20000010000 */
[----:B------:R-:W-:-:S05]  /*38e10*/  MOV R63, R31 ;  /* 0x0000001f003f7202 */ /* 0x000fca0000000f00 */
[----:B------:R-:W-:Y:S02]  /*38e20*/  LDS.128 R120, [R252] ;  /* 0x00000000fc787984 */ /* 0x000fe40000000c00 */
[----:B------:R-:W-:Y:S06]  /*38e30*/  BAR.SYNC.DEFER_BLOCKING 0x0 ;  /* 0x0000000000007b1d */ /* 0x000fec0000010000 */
[----:B------:R1:W-:Y:S02]  /*38e40*/  STSM.16.M88.4 [R0], R60 ;  /* 0x0000003c00007844 */ /* 0x0003e40000000200 */
[----:B------:R-:W-:Y:S01]  /*38e50*/  BAR.SYNC.DEFER_BLOCKING 0x0 ;  /* 0x0000000000007b1d */ /* 0x000fe20000010000 */
[----:B------:R-:W-:-:S05]  /*38e60*/  IMAD.MOV.U32 R31, RZ, RZ, R226 ;  /* 0x000000ffff1f7224 */ /* 0x000fca00078e00e2 */
[----:B------:R-:W-:Y:S02]  /*38e70*/  LDS.128 R124, [R252] ;  /* 0x00000000fc7c7984 */ /* 0x000fe40000000c00 */
[----:B------:R-:W-:Y:S06]  /*38e80*/  BAR.SYNC.DEFER_BLOCKING 0x0 ;  /* 0x0000000000007b1d */ /* 0x000fec0000010000 */
[----:B---3--:R2:W-:Y:S02]  /*38e90*/  STSM.16.M88.4 [R0], R28 ;  /* 0x0000001c00007844 */ /* 0x0085e40000000200 */
[----:B------:R-:W-:Y:S01]  /*38ea0*/  BAR.SYNC.DEFER_BLOCKING 0x0 ;  /* 0x0000000000007b1d */ /* 0x000fe20000010000 */
[----:B-1----:R-:W-:Y:S01]  /*38eb0*/  MOV R60, R192 ;  /* 0x000000c0003c7202 */ /* 0x002fe20000000f00 */
[----:B------:R-:W-:Y:S01]  /*38ec0*/  IMAD.MOV.U32 R62, RZ, RZ, R160 ;  /* 0x000000ffff3e7224 */ /* 0x000fe200078e00a0 */
[----:B------:R-:W-:-:S03]  /*38ed0*/  MOV R61, R194 ;  /* 0x000000c2003d7202 */ /* 0x000fc60000000f00 */
[----:B------:R-:W-:Y:S01]  /*38ee0*/  LDS.128 R92, [R252] ;  /* 0x00000000fc5c7984 */ /* 0x000fe20000000c00 */
[----:B------:R-:W-:Y:S01]  /*38ef0*/  MOV R63, R162 ;  /* 0x000000a2003f7202 */ /* 0x000fe20000000f00 */
[----:B------:R-:W-:Y:S06]  /*38f00*/  BAR.SYNC.DEFER_BLOCKING 0x0 ;  /* 0x0000000000007b1d */ /* 0x000fec0000010000 */
[----:B------:R-:W-:Y:S02]  /*38f10*/  STSM.16.M88.4 [R0], R60 ;  /* 0x0000003c00007844 */ /* 0x000fe40000000200 */
[----:B------:R-:W-:Y:S01]  /*38f20*/  BAR.SYNC.DEFER_BLOCKING 0x0 ;  /* 0x0000000000007b1d */ /* 0x000fe20000010000 */
[----:B--2---:R-:W-:Y:S01]  /*38f30*/  MOV R28, R128 ;  /* 0x00000080001c7202 */ /* 0x004fe20000000f00 */
[----:B------:R-:W-:Y:S01]  /*38f40*/  IMAD.MOV.U32 R29, RZ, RZ, R130 ;  /* 0x000000ffff1d7224 */ /* 0x000fe200078e0082 */
[----:B------:R-:W-:-:S03]  /*38f50*/  MOV R30, R96 ;  /* 0x00000060001e7202 */ /* 0x000fc60000000f00 */
[----:B------:R-:W-:Y:S01]  /*38f60*/  LDS.128 R60, [R252] ;  /* 0x00000000fc3c7984 */ /* 0x000fe20000000c00 */
[----:B------:R-:W-:Y:S01]  /*38f70*/  MOV R31, R98 ;  /* 0x00000062001f7202 */ /* 0x000fe20000000f00 */
[----:B------:R-:W-:Y:S06]  /*38f80*/  BAR.SYNC.DEFER_BLOCKING 0x0 ;  /* 0x0000000000007b1d */ /* 0x000fec0000010000 */
[----:B------:R1:W-:Y:S02]  /*38f90*/  STSM.16.M88.4 [R0], R28 ;  /* 0x0000001c00007844 */ /* 0x0003e40000000200 */
[----:B------:R-:W-:Y:S06]  /*38fa0*/  BAR.SYNC.DEFER_BLOCKING 0x0 ;  /* 0x0000000000007b1d */ /* 0x000fec0000010000 */
[----:B------:R-:W-:Y:S01]  /*38fb0*/  LDS.128 R156, [R252] ;  /* 0x00000000fc9c7984 */ /* 0x000fe20000000c00 */
[----:B-1----:R-:W-:Y:S01]  /*38fc0*/  IMAD.MOV.U32 R28, RZ, RZ, R64 ;  /* 0x000000ffff1c7224 */ /* 0x002fe200078e0040 */
[----:B------:R-:W-:Y:S01]  /*38fd0*/  MOV R29, R66 ;  /* 0x00000042001d7202 */ /* 0x000fe20000000f00 */
[----:B------:R-:W-:Y:S01]  /*38fe0*/  IMAD.MOV.U32 R31, RZ, RZ, R34 ;  /* 0x000000ffff1f7224 */ /* 0x000fe200078e0022 */
[----:B------:R-:W-:Y:S01]  /*38ff0*/  MOV R30, R32 ;  /* 0x00000020001e7202 */ /* 0x000fe20000000f00 */
[----:B------:R-:W-:Y:S06]  /*39000*/  BAR.SYNC.DEFER_BLOCKING 0x0 ;  /* 0x0000000000007b1d */ /* 0x000fec0000010000 */
[----:B------:R-:W-:Y:S02]  /*39010*/  STSM.16.M88.4 [R0], R28 ;  /* 0x0000001c00007844 */ /* 0x000fe40000000200 */
[----:B------:R-:W-:Y:S01]  /*39020*/  BAR.SYNC.DEFER_BLOCKING 0x0 ;  /* 0x0000000000007b1d */ /* 0x000fe20000010000 */
[----:B------:R-:W-:-:S05]  /*39030*/  MOV R155, R227 ;  /* 0x000000e3009b7202 */ /* 0x000fca0000000f00 */
[----:B------:R-:W-:Y:S02]  /*39040*/  LDS.128 R28, [R252] ;  /* 0x00000000fc1c7984 */ /* 0x000fe40000000c00 */
[----:B------:R-:W-:Y:S06]  /*39050*/  BAR.SYNC.DEFER_BLOCKING 0x0 ;  /* 0x0000000000007b1d */ /* 0x000fec0000010000 */
[----:B----4-:R1:W-:Y:S01]  /*39060*/  STSM.16.M88.4 [R0], R152 ;  /* 0x0000009800007844 */ /* 0x0103e20000000200 */
[----:B------:R-:W-:Y:S02]  /*39070*/  MOV R160, R129 ;  /* 0x0000008100a07202 */ /* 0x000fe40000000f00 */
[----:B-1----:R-:W-:-:S02]  /*39080*/  MOV R154, R161 ;  /* 0x000000a1009a7202 */ /* 0x002fc40000000f00 */
[----:B------:R-:W-:Y:S01]  /*39090*/  MOV R161, R131 ;  /* 0x0000008300a17202 */ /* 0x000fe20000000f00 */
[----:B------:R-:W-:Y:S01]  /*390a0*/  BAR.SYNC.DEFER_BLOCKING 0x0 ;  /* 0x0000000000007b1d */ /* 0x000fe20000010000 */
[----:B------:R-:W-:Y:S01]  /*390b0*/  IMAD.MOV.U32 R152, RZ, RZ, R193 ;  /* 0x000000ffff987224 */ /* 0x000fe200078e00c1 */
[----:B------:R-:W-:Y:S01]  /*390c0*/  MOV R153, R195 ;  /* 0x000000c300997202 */ /* 0x000fe20000000f00 */
[----:B------:R-:W-:-:S03]  /*390d0*/  IMAD.MOV.U32 R155, RZ, RZ, R163 ;  /* 0x000000ffff9b7224 */ /* 0x000fc600078e00a3 */
[----:B------:R-:W-:Y:S02]  /*390e0*/  LDS.128 R128, [R252] ;  /* 0x00000000fc807984 */ /* 0x000fe40000000c00 */
[----:B------:R-:W-:Y:S06]  /*390f0*/  BAR.SYNC.DEFER_BLOCKING 0x0 ;  /* 0x0000000000007b1d */ /* 0x000fec0000010000 */
[----:B------:R-:W-:Y:S02]  /*39100*/  STSM.16.M88.4 [R0], R152 ;  /* 0x0000009800007844 */ /* 0x000fe40000000200 */
[----:B------:R-:W-:Y:S01]  /*39110*/  BAR.SYNC.DEFER_BLOCKING 0x0 ;  /* 0x0000000000007b1d */ /* 0x000fe20000010000 */
[----:B------:R-:W-:Y:S01]  /*39120*/  IMAD.MOV.U32 R162, RZ, RZ, R97 ;  /* 0x000000ffffa27224 */ /* 0x000fe200078e0061 */
[----:B------:R-:W-:-:S04]  /*39130*/  MOV R163, R99 ;  /* 0x0000006300a37202 */ /* 0x000fc80000000f00 */
[----:B------:R-:W-:Y:S02]  /*39140*/  LDS.128 R96, [R252] ;  /* 0x00000000fc607984 */ /* 0x000fe40000000c00 */
        /* <DEDUP_REMOVED lines=9> */
[----:B------:R-:W-:Y:S02]  /*391e0*/  STSM.16.M88.4 [R0], R64 ;  /* 0x0000004000007844 */ /* 0x000fe40000000200 */
[----:B------:R-:W-:Y:S01]  /*391f0*/  BAR.SYNC.DEFER_BLOCKING 0x0 ;  /* 0x0000000000007b1d */ /* 0x000fe20000010000 */
[----:B------:R-:W-:Y:S01]  /*39200*/  IMAD.MOV.U32 R190, RZ, RZ, R228 ;  /* 0x000000ffffbe7224 */ /* 0x000fe200078e00e4 */
[----:B------:R-:W-:-:S04]  /*39210*/  MOV R191, R230 ;  /* 0x000000e600bf7202 */ /* 0x000fc80000000f00 */
[----:B------:R-:W-:Y:S02]  /*39220*/  LDS.128 R184, [R252] ;  /* 0x00000000fcb87984 */ /* 0x000fe40000000c00 */
[----:B------:R-:W-:Y:S06]  /*39230*/  BAR.SYNC.DEFER_BLOCKING 0x0 ;  /* 0x0000000000007b1d */ /* 0x000fec0000010000 */
[----:B------:R1:W-:Y:S02]  /*39240*/  STSM.16.M88.4 [R0], R188 ;  /* 0x000000bc00007844 */ /* 0x0003e40000000200 */
[----:B------:R-:W-:Y:S06]  /*39250*/  BAR.SYNC.DEFER_BLOCKING 0x0 ;  /* 0x0000000000007b1d */ /* 0x000fec0000010000 */
[----:B-1----:R-:W2:Y:S04]  /*39260*/  LDL.LU R188, [R1+0x34] ;  /* 0x0000340001bc7983 */ /* 0x002ea80000300800 */
[----:B------:R-:W2:Y:S01]  /*39270*/  LDL.LU R189, [R1+0x3c] ;  /* 0x00003c0001bd7983 */ /* 0x000ea20000300800 */
[----:B------:R-:W-:Y:S01]  /*39280*/  MOV R64, R196 ;  /* 0x000000c400407202 */ /* 0x000fe20000000f00 */
[----:B------:R-:W-:Y:S01]  /*39290*/  IMAD.MOV.U32 R65, RZ, RZ, R198 ;  /* 0x000000ffff417224 */ /* 0x000fe200078e00c6 */
[----:B------:R-:W-:Y:S01]  /*392a0*/  MOV R66, R164 ;  /* 0x000000a400427202 */ /* 0x000fe20000000f00 */
[----:B------:R-:W-:Y:S01]  /*392b0*/  IMAD.MOV.U32 R32, RZ, RZ, R132 ;  /* 0x000000ffff207224 */ /* 0x000fe200078e0084 */
[----:B------:R-:W-:Y:S01]  /*392c0*/  MOV R67, R166 ;  /* 0x000000a600437202 */ /* 0x000fe20000000f00 */
[----:B------:R-:W-:Y:S01]  /*392d0*/  IMAD.MOV.U32 R35, RZ, RZ, R102 ;  /* 0x000000ffff237224 */ /* 0x000fe200078e0066 */
[----:B------:R-:W-:Y:S01]  /*392e0*/  MOV R33, R134 ;  /* 0x0000008600217202 */ /* 0x000fe20000000f00 */
[----:B------:R-:W-:Y:S01]  /*392f0*/  LDS.128 R152, [R252] ;  /* 0x00000000fc987984 */ /* 0x000fe20000000c00 */
[----:B------:R-:W-:Y:S01]  /*39300*/  BAR.SYNC.DEFER_BLOCKING 0x0 ;  /* 0x0000000000007b1d */ /* 0x000fe20000010000 */
[----:B------:R-:W-:-:S05]  /*39310*/  MOV R34, R100 ;  /* 0x0000006400227202 */ /* 0x000fca0000000f00 */
[----:B------:R-:W3:Y:S04]  /*39320*/  LDL.LU R220, [R1+0x40] ;  /* 0x0000400001dc7983 */ /* 0x000ee80000300800 */
[----:B------:R-:W3:Y:S04]  /*39330*/  LDL.LU R221, [R1+0x48] ;  /* 0x0000480001dd7983 */ /* 0x000ee80000300800 */
[----:B------:R-:W-:Y:S01]  /*39340*/  STSM.16.M88.4 [R0], R64 ;  /* 0x0000004000007844 */ /* 0x000fe20000000200 */
[----:B------:R-:W-:Y:S06]  /*39350*/  BAR.SYNC.DEFER_BLOCKING 0x0 ;  /* 0x0000000000007b1d */ /* 0x000fec0000010000 */
[----:B------:R-:W-:Y:S02]  /*39360*/  LDS.128 R64, [R252] ;  /* 0x00000000fc407984 */ /* 0x000fe40000000c00 */
[----:B------:R-:W-:Y:S06]  /*39370*/  BAR.SYNC.DEFER_BLOCKING 0x0 ;  /* 0x0000000000007b1d */ /* 0x000fec0000010000 */
[----:B------:R1:W-:Y:S02]  /*39380*/  STSM.16.M88.4 [R0], R32 ;  /* 0x0000002000007844 */ /* 0x0003e40000000200 */
[----:B------:R-:W-:Y:S06]  /*39390*/  BAR.SYNC.DEFER_BLOCKING 0x0 ;  /* 0x0000000000007b1d */ /* 0x000fec0000010000 */
[----:B------:R-:W-:Y:S01]  /*393a0*/  LDS.128 R192, [R252] ;  /* 0x00000000fcc07984 */ /* 0x000fe20000000c00 */
[----:B-1----:R-:W-:Y:S01]  /*393b0*/  MOV R32, R68 ;  /* 0x0000004400207202 */ /* 0x002fe20000000f00 */
[----:B------:R-:W-:Y:S01]  /*393c0*/  IMAD.MOV.U32 R34, RZ, RZ, R36 ;  /* 0x000000ffff227224 */ /* 0x000fe200078e0024 */
[----:B------:R-:W-:-:S02]  /*393d0*/  MOV R33, R70 ;  /* 0x0000004600217202 */ /* 0x000fc40000000f00 */
[----:B------:R-:W-:Y:S01]  /*393e0*/  MOV R35, R38 ;  /* 0x0000002600237202 */ /* 0x000fe20000000f00 */
[----:B------:R-:W-:Y:S06]  /*393f0*/  BAR.SYNC.DEFER_BLOCKING 0x0 ;  /* 0x0000000000007b1d */ /* 0x000fec0000010000 */
[----:B------:R-:W-:Y:S02]  /*39400*/  STSM.16.M88.4 [R0], R32 ;  /* 0x0000002000007844 */ /* 0x000fe40000000200 */
[----:B------:R-:W-:Y:S01]  /*39410*/  BAR.SYNC.DEFER_BLOCKING 0x0 ;  /* 0x0000000000007b1d */ /* 0x000fe20000010000 */
[----:B------:R-:W-:Y:S01]  /*39420*/  MOV R190, R229 ;  /* 0x000000e500be7202 */ /* 0x000fe20000000f00 */
[----:B------:R-:W-:-:S04]  /*39430*/  IMAD.MOV.U32 R191, RZ, RZ, R231 ;  /* 0x000000ffffbf7224 */ /* 0x000fc800078e00e7 */
[----:B------:R-:W-:Y:S02]  /*39440*/  LDS.128 R32, [R252] ;  /* 0x00000000fc207984 */ /* 0x000fe40000000c00 */
[----:B------:R-:W-:Y:S01]  /*39450*/  BAR.SYNC.DEFER_BLOCKING 0x0 ;  /* 0x0000000000007b1d */ /* 0x000fe20000010000 */
[----:B------:R-:W-:Y:S02]  /*39460*/  MOV R166, R101 ;  /* 0x0000006500a67202 */ /* 0x000fe40000000f00 */
[----:B------:R-:W-:-:S03]  /*39470*/  MOV R164, R133 ;  /* 0x0000008500a47202 */ /* 0x000fc60000000f00 */
[----:B--2---:R1:W-:Y:S02]  /*39480*/  STSM.16.M88.4 [R0], R188 ;  /* 0x000000bc00007844 */ /* 0x0043e40000000200 */
[----:B-1----:R-:W-:Y:S02]  /*39490*/  MOV R191, R167 ;  /* 0x000000a700bf7202 */ /* 0x002fe40000000f00 */
[----:B------:R-:W-:Y:S01]  /*394a0*/  MOV R167, R103 ;  /* 0x0000006700a77202 */ /* 0x000fe20000000f00 */
[----:B------:R-:W-:Y:S01]  /*394b0*/  BAR.SYNC.DEFER_BLOCKING 0x0 ;  /* 0x0000000000007b1d */ /* 0x000fe20000010000 */
[----:B------:R-:W-:Y:S01]  /*394c0*/  MOV R188, R197 ;  /* 0x000000c500bc7202 */ /* 0x000fe20000000f00 */
[----:B------:R-:W-:Y:S01]  /*394d0*/  IMAD.MOV.U32 R190, RZ, RZ, R165 ;  /* 0x000000ffffbe7224 */ /* 0x000fe200078e00a5 */
[----:B------:R-:W-:-:S03]  /*394e0*/  MOV R189, R199 ;  /* 0x000000c700bd7202 */ /* 0x000fc60000000f00 */
[----:B------:R-:W-:Y:S02]  /*394f0*/  LDS.128 R100, [R252] ;  /* 0x00000000fc647984 */ /* 0x000fe40000000c00 */
[----:B------:R-:W-:Y:S06]  /*39500*/  BAR.SYNC.DEFER_BLOCKING 0x0 ;  /* 0x0000000000007b1d */ /* 0x000fec0000010000 */
[----:B------:R-:W-:Y:S02]  /*39510*/  STSM.16.M88.4 [R0], R188 ;  /* 0x000000bc00007844 */ /* 0x000fe40000000200 */
[----:B------:R-:W-:Y:S01]  /*39520*/  BAR.SYNC.DEFER_BLOCKING 0x0 ;  /* 0x0000000000007b1d */ /* 0x000fe20000010000 */
[----:B------:R-:W-:-:S05]  /*39530*/  IMAD.MOV.U32 R165, RZ, RZ, R135 ;  /* 0x000000ffffa57224 */ /* 0x000fca00078e0087 */
[----:B------:R-:W-:Y:S02]  /*39540*/  LDS.128 R132, [R252] ;  /* 0x00000000fc847984 */ /* 0x000fe40000000c00 */
[----:B------:R-:W-:Y:S06]  /*39550*/  BAR.SYNC.DEFER_BLOCKING 0x0 ;  /* 0x0000000000007b1d */ /* 0x000fec0000010000 */
[----:B------:R-:W-:Y:S02]  /*39560*/  STSM.16.M88.4 [R0], R164 ;  /* 0x000000a400007844 */ /* 0x000fe40000000200 */
[----:B------:R-:W-:Y:S01]  /*39570*/  BAR.SYNC.DEFER_BLOCKING 0x0 ;  /* 0x0000000000007b1d */ /* 0x000fe20000010000 */
[----:B------:R-:W-:Y:S01]  /*39580*/  MOV R217, R71 ;  /* 0x0000004700d97202 */ /* 0x000fe20000000f00 */
[----:B------:R-:W-:-:S04]  /*39590*/  IMAD.MOV.U32 R219, RZ, RZ, R39 ;  /* 0x000000ffffdb7224 */ /* 0x000fc800078e0027 */
[----:B------:R-:W-:Y:S02]  /*395a0*/  LDS.128 R196, [R252] ;  /* 0x00000000fcc47984 */ /* 0x000fe40000000c00 */
[----:B------:R-:W-:Y:S06]  /*395b0*/  BAR.SYNC.DEFER_BLOCKING 0x0 ;  /* 0x0000000000007b1d */ /* 0x000fec0000010000 */
[----:B------:R1:W-:Y:S02]  /*395c0*/  STSM.16.M88.4 [R0], R216 ;  /* 0x000000d800007844 */ /* 0x0003e40000000200 */
[----:B------:R-:W-:Y:S06]  /*395d0*/  BAR.SYNC.DEFER_BLOCKING 0x0 ;  /* 0x0000000000007b1d */ /* 0x000fec0000010000 */
[----:B-1----:R-:W2:Y:S04]  /*395e0*/  LDL.LU R216, [R1+0x44] ;  /* 0x0000440001d87983 */ /* 0x002ea80000300800 */
[----:B------:R-:W2:Y:S01]  /*395f0*/  LDL.LU R217, [R1+0x4c] ;  /* 0x00004c0001d97983 */ /* 0x000ea20000300800 */
[----:B------:R-:W-:-:S02]  /*39600*/  MOV R222, R232 ;  /* 0x000000e800de7202 */ /* 0x000fc40000000f00 */
[----:B------:R-:W-:Y:S01]  /*39610*/  MOV R223, R234 ;  /* 0x000000ea00df7202 */ /* 0x000fe20000000f00 */
[----:B------:R-:W-:Y:S01]  /*39620*/  IMAD.MOV.U32 R68, RZ, RZ, R200 ;  /* 0x000000ffff447224 */ /* 0x000fe200078e00c8 */
[----:B------:R-:W-:Y:S01]  /*39630*/  MOV R69, R202 ;  /* 0x000000ca00457202 */ /* 0x000fe20000000f00 */
[----:B------:R-:W-:Y:S01]  /*39640*/  IMAD.MOV.U32 R71, RZ, RZ, R170 ;  /* 0x000000ffff477224 */ /* 0x000fe200078e00aa */
[----:B------:R-:W-:Y:S01]  /*39650*/  MOV R70, R168 ;  /* 0x000000a800467202 */ /* 0x000fe20000000f00 */
[----:B------:R-:W-:Y:S01]  /*39660*/  LDS.128 R188, [R252] ;  /* 0x00000000fcbc7984 */ /* 0x000fe20000000c00 */
[----:B------:R-:W-:Y:S01]  /*39670*/  BAR.SYNC.DEFER_BLOCKING 0x0 ;  /* 0x0000000000007b1d */ /* 0x000fe20000010000 */
[----:B------:R-:W-:Y:S01]  /*39680*/  MOV R36, R136 ;  /* 0x0000008800247202 */ /* 0x000fe20000000f00 */
[----:B------:R-:W-:Y:S01]  /*39690*/  IMAD.MOV.U32 R38, RZ, RZ, R104 ;  /* 0x000000ffff267224 */ /* 0x000fe200078e0068 */
[----:B------:R-:W-:Y:S02]  /*396a0*/  MOV R37, R138 ;  /* 0x0000008a00257202 */ /* 0x000fe40000000f00 */
[----:B------:R-:W-:Y:S01]  /*396b0*/  MOV R39, R106 ;  /* 0x0000006a00277202 */ /* 0x000fe20000000f00 */
[----:B------:R-:W4:Y:S04]  /*396c0*/  LDL.LU R224, [R1+0x50] ;  /* 0x0000500001e07983 */ /* 0x000f280000300800 */
[----:B------:R-:W4:Y:S04]  /*396d0*/  LDL.LU R225, [R1+0x58] ;  /* 0x0000580001e17983 */ /* 0x000f280000300800 */
[----:B---3--:R-:W-:Y:S01]  /*396e0*/  STSM.16.M88.4 [R0], R220 ;  /* 0x000000dc00007844 */ /* 0x008fe20000000200 */
[----:B------:R-:W-:Y:S06]  /*396f0*/  BAR.SYNC.DEFER_BLOCKING 0x0 ;  /* 0x0000000000007b1d */ /* 0x000fec0000010000 */
[----:B------:R-:W-:Y:S02]  /*39700*/  LDS.128 R164, [R252] ;  /* 0x00000000fca47984 */ /* 0x000fe40000000c00 */
[----:B------:R-:W-:Y:S06]  /*39710*/  BAR.SYNC.DEFER_BLOCKING 0x0 ;  /* 0x0000000000007b1d */ /* 0x000fec0000010000 */
[----:B------:R-:W-:Y:S02]  /*39720*/  STSM.16.M88.4 [R0], R68 ;  /* 0x0000004400007844 */ /* 0x000fe40000000200 */
        /* <DEDUP_REMOVED lines=13> */
[----:B------:R-:W-:Y:S01]  /*39800*/  IMAD.MOV.U32 R218, RZ, RZ, R233 ;  /* 0x000000ffffda7224 */ /* 0x000fe200078e00e9 */
[----:B------:R-:W-:-:S04]  /*39810*/  MOV R219, R235 ;  /* 0x000000eb00db7202 */ /* 0x000fc80000000f00 */
[----:B------:R-:W-:Y:S02]  /*39820*/  LDS.128 R36, [R252] ;  /* 0x00000000fc247984 */ /* 0x000fe40000000c00 */
[----:B------:R-:W-:Y:S01]  /*39830*/  BAR.SYNC.DEFER_BLOCKING 0x0 ;  /* 0x0000000000007b1d */ /* 0x000fe20000010000 */
[----:B------:R-:W-:Y:S01]  /*39840*/  MOV R200, R201 ;  /* 0x000000c900c87202 */ /* 0x000fe20000000f00 */
[----:B------:R-:W-:Y:S01]  /*39850*/  IMAD.MOV.U32 R201, RZ, RZ, R203 ;  /* 0x000000ffffc97224 */ /* 0x000fe200078e00cb */
[----:B------:R-:W-:Y:S01]  /*39860*/  MOV R203, R171 ;  /* 0x000000ab00cb7202 */ /* 0x000fe20000000f00 */
[----:B------:R-:W-:Y:S01]  /*39870*/  IMAD.MOV.U32 R171, RZ, RZ, R107 ;  /* 0x000000ffffab7224 */ /* 0x000fe200078e006b */
[----:B------:R-:W-:Y:S02]  /*39880*/  MOV R170, R105 ;  /* 0x0000006900aa7202 */ /* 0x000fe40000000f00 */
[----:B------:R-:W-:Y:S01]  /*39890*/  MOV R202, R169 ;  /* 0x000000a900ca7202 */ /* 0x000fe20000000f00 */
[----:B--2---:R-:W-:Y:S01]  /*398a0*/  STSM.16.M88.4 [R0], R216 ;  /* 0x000000d800007844 */ /* 0x004fe20000000200 */
[----:B------:R-:W-:Y:S06]  /*398b0*/  BAR.SYNC.DEFER_BLOCKING 0x0 ;  /* 0x0000000000007b1d */ /* 0x000fec0000010000 */
        /* <DEDUP_REMOVED lines=18> */
[----:B------:R-:W-:Y:S01]  /*399e0*/  MOV R226, R236 ;  /* 0x000000ec00e27202 */ /* 0x000fe20000000f00 */
[----:B------:R-:W-:-:S04]  /*399f0*/  IMAD.MOV.U32 R227, RZ, RZ, R238 ;  /* 0x000000ffffe37224 */ /* 0x000fc800078e00ee */
[----:B------:R-:W-:Y:S02]  /*39a00*/  LDS.128 R216, [R252] ;  /* 0x00000000fcd87984 */ /* 0x000fe40000000c00 */
[----:B------:R-:W-:Y:S06]  /*39a10*/  BAR.SYNC.DEFER_BLOCKING 0x0 ;  /* 0x0000000000007b1d */ /* 0x000fec0000010000 */
[----:B----4-:R1:W-:Y:S02]  /*39a20*/  STSM.16.M88.4 [R0], R224 ;  /* 0x000000e000007844 */ /* 0x0103e40000000200 */
        /* <DEDUP_REMOVED lines=8> */
[----:B------:R-:W3:Y:S04]  /*39ab0*/  LDL.LU R232, [R1+0x60] ;  /* 0x0000600001e87983 */ /* 0x000ee80000300800 */
[----:B------:R-:W-:Y:S01]  /*39ac0*/  LDS.128 R168, [R252] ;  /* 0x00000000fca87984 */ /* 0x000fe20000000c00 */
[----:B------:R-:W-:Y:S01]  /*39ad0*/  BAR.SYNC.DEFER_BLOCKING 0x0 ;  /* 0x0000000000007b1d */ /* 0x000fe20000010000 */
[----:B------:R-:W-:-:S02]  /*39ae0*/  MOV R40, R140 ;  /* 0x0000008c00287202 */ /* 0x000fc40000000f00 */
[----:B------:R-:W-:Y:S02]  /*39af0*/  MOV R42, R108 ;  /* 0x0000006c002a7202 */ /* 0x000fe40000000f00 */
[----:B------:R-:W-:Y:S01]  /*39b00*/  MOV R43, R110 ;  /* 0x0000006e002b7202 */ /* 0x000fe20000000f00 */
        /* <DEDUP_REMOVED lines=15> */
[----:B------:R-:W-:-:S02]  /*39c00*/  MOV R226, R237 ;  /* 0x000000ed00e27202 */ /* 0x000fc40000000f00 */
[----:B------:R-:W-:-:S03]  /*39c10*/  MOV R227, R239 ;  /* 0x000000ef00e37202 */ /* 0x000fc60000000f00 */
[----:B------:R-:W-:Y:S02]  /*39c20*/  LDS.128 R40, [R252] ;  /* 0x00000000fc287984 */ /* 0x000fe40000000c00 */
[----:B------:R-:W-:Y:S01]  /*39c30*/  BAR.SYNC.DEFER_BLOCKING 0x0 ;  /* 0x0000000000007b1d */ /* 0x000fe20000010000 */
[----:B------:R-:W-:Y:S02]  /*39c40*/  MOV R206, R173 ;  /* 0x000000ad00ce7202 */ /* 0x000fe40000000f00 */
[----:B------:R-:W-:Y:S02]  /*39c50*/  MOV R172, R141 ;  /* 0x0000008d00ac7202 */ /* 0x000fe40000000f00 */
[----:B------:R-:W-:Y:S01]  /*39c60*/  MOV R173, R143 ;  /* 0x0000008f00ad7202 */ /* 0x000fe20000000f00 */
[----:B------:R-:W-:Y:S01]  /*39c70*/  IMAD.MOV.U32 R204, RZ, RZ, R205 ;  /* 0x000000ffffcc7224 */ /* 0x000fe200078e00cd */
[----:B------:R-:W-:Y:S01]  /*39c80*/  MOV R205, R207 ;  /* 0x000000cf00cd7202 */ /* 0x000fe20000000f00 */
[----:B------:R-:W-:Y:S01]  /*39c90*/  IMAD.MOV.U32 R207, RZ, RZ, R175 ;  /* 0x000000ffffcf7224 */ /* 0x000fe200078e00af */
[----:B------:R-:W-:Y:S01]  /*39ca0*/  MOV R175, R111 ;  /* 0x0000006f00af7202 */ /* 0x000fe20000000f00 */
[----:B------:R-:W-:Y:S01]  /*39cb0*/  IMAD.MOV.U32 R174, RZ, RZ, R109 ;  /* 0x000000ffffae7224 */ /* 0x000fe200078e006d */
        /* <DEDUP_REMOVED lines=22> */
[----:B---3--:R1:W-:Y:S02]  /*39e20*/  STSM.16.M88.4 [R0], R232 ;  /* 0x000000e800007844 */ /* 0x0083e40000000200 */
[----:B------:R-:W-:Y:S06]  /*39e30*/  BAR.SYNC.DEFER_BLOCKING 0x0 ;  /* 0x0000000000007b1d */ /* 0x000fec0000010000 */
[----:B-1----:R-:W2:Y:S04]  /*39e40*/  LDL.LU R232, [R1+0x64] ;  /* 0x0000640001e87983 */ /* 0x002ea80000300800 */
[----:B------:R-:W2:Y:S04]  /*39e50*/  LDL.LU R233, [R1+0x6c] ;  /* 0x00006c0001e97983 */ /* 0x000ea80000300800 */
[----:B------:R-:W-:Y:S01]  /*39e60*/  LDS.128 R76, [R252] ;  /* 0x00000000fc4c7984 */ /* 0x000fe20000000c00 */
        /* <DEDUP_REMOVED lines=9> */
[----:B------:R-:W-:Y:S01]  /*39f00*/  IMAD.MOV.U32 R47, RZ, RZ, R114 ;  /* 0x000000ffff2f7224 */ /* 0x000fe200078e0072 */
[----:B------:R-:W-:-:S02]  /*39f10*/  MOV R46, R112 ;  /* 0x00000070002e7202 */ /* 0x000fc40000000f00 */
[----:B------:R-:W-:Y:S02]  /*39f20*/  LDS.128 R172, [R252] ;  /* 0x00000000fcac7984 */ /* 0x000fe40000000c00 */
[----:B------:R-:W-:Y:S01]  /*39f30*/  BAR.SYNC.DEFER_BLOCKING 0x0 ;  /* 0x0000000000007b1d */ /* 0x000fe20000010000 */
[----:B------:R-:W-:-:S05]  /*39f40*/  MOV R242, R49 ;  /* 0x0000003100f27202 */ /* 0x000fca0000000f00 */
[----:B------:R1:W-:Y:S02]  /*39f50*/  STSM.16.M88.4 [R0], R44 ;  /* 0x0000002c00007844 */ /* 0x0003e40000000200 */
[----:B------:R-:W-:Y:S01]  /*39f60*/  BAR.SYNC.DEFER_BLOCKING 0x0 ;  /* 0x0000000000007b1d */ /* 0x000fe20000010000 */
[----:B-1----:R-:W-:-:S05]  /*39f70*/  IMAD.MOV.U32 R46, RZ, RZ, R48 ;  /* 0x000000ffff2e7224 */ /* 0x002fca00078e0030 */
[----:B------:R-:W3:Y:S04]  /*39f80*/  LDL.LU R48, [R1+0x70] ;  /* 0x0000700001307983 */ /* 0x000ee80000300800 */
[----:B------:R-:W3:Y:S04]  /*39f90*/  LDL.LU R49, [R1+0x78] ;  /* 0x0000780001317983 */ /* 0x000ee80000300800 */
[----:B------:R-:W-:Y:S01]  /*39fa0*/  LDS.128 R236, [R252] ;  /* 0x00000000fcec7984 */ /* 0x000fe20000000c00 */
[----:B------:R-:W-:Y:S02]  /*39fb0*/  MOV R44, R80 ;  /* 0x00000050002c7202 */ /* 0x000fe40000000f00 */
        /* <DEDUP_REMOVED lines=9> */
[----:B------:R-:W-:Y:S01]  /*3a050*/  IMAD.MOV.U32 R210, RZ, RZ, R177 ;  /* 0x000000ffffd27224 */ /* 0x000fe200078e00b1 */
[----:B------:R-:W-:Y:S01]  /*3a060*/  MOV R176, R145 ;  /* 0x0000009100b07202 */ /* 0x000fe20000000f00 */
[----:B------:R-:W-:Y:S01]  /*3a070*/  IMAD.MOV.U32 R177, RZ, RZ, R147 ;  /* 0x000000ffffb17224 */ /* 0x000fe200078e0093 */
[----:B------:R-:W-:Y:S02]  /*3a080*/  MOV R208, R209 ;  /* 0x000000d100d07202 */ /* 0x000fe40000000f00 */
[----:B------:R-:W-:Y:S02]  /*3a090*/  MOV R209, R211 ;  /* 0x000000d300d17202 */ /* 0x000fe40000000f00 */
[----:B------:R-:W-:-:S02]  /*3a0a0*/  MOV R211, R179 ;  /* 0x000000b300d37202 */ /* 0x000fc40000000f00 */
[----:B------:R-:W-:Y:S02]  /*3a0b0*/  MOV R178, R113 ;  /* 0x0000007100b27202 */ /* 0x000fe40000000f00 */
[----:B------:R-:W-:Y:S01]  /*3a0c0*/  MOV R179, R115 ;  /* 0x0000007300b37202 */ /* 0x000fe20000000f00 */
        /* <DEDUP_REMOVED lines=17> */
[----:B------:R-:W-:-:S02]  /*3a1e0*/  MOV R50, R244 ;  /* 0x000000f400327202 */ /* 0x000fc40000000f00 */
[----:B------:R-:W-:-:S03]  /*3a1f0*/  MOV R51, R246 ;  /* 0x000000f600337202 */ /* 0x000fc60000000f00 */
[----:B------:R-:W-:Y:S02]  /*3a200*/  LDS.128 R208, [R252] ;  /* 0x00000000fcd07984 */ /* 0x000fe40000000c00 */
[----:B------:R-:W-:Y:S06]  /*3a210*/  BAR.SYNC.DEFER_BLOCKING 0x0 ;  /* 0x0000000000007b1d */ /* 0x000fec0000010000 */
[----:B---3--:R-:W-:Y:S02]  /*3a220*/  STSM.16.M88.4 [R0], R48 ;  /* 0x0000003000007844 */ /* 0x008fe40000000200 */
[----:B------:R-:W-:Y:S01]  /*3a230*/  BAR.SYNC.DEFER_BLOCKING 0x0 ;  /* 0x0000000000007b1d */ /* 0x000fe20000010000 */
[----:B------:R-:W-:Y:S01]  /*3a240*/  IMAD.MOV.U32 R80, RZ, RZ, R212 ;  /* 0x000000ffff507224 */ /* 0x000fe200078e00d4 */
[----:B------:R-:W-:Y:S01]  /*3a250*/  MOV R81, R214 ;  /* 0x000000d600517202 */ /* 0x000fe20000000f00 */
[----:B------:R-:W-:Y:S01]  /*3a260*/  IMAD.MOV.U32 R83, RZ, RZ, R182 ;  /* 0x000000ffff537224 */ /* 0x000fe200078e00b6 */
[----:B------:R-:W-:-:S02]  /*3a270*/  MOV R82, R180 ;  /* 0x000000b400527202 */ /* 0x000fc40000000f00 */
[----:B------:R-:W1:Y:S02]  /*3a280*/  LDS.128 R176, [R252] ;  /* 0x00000000fcb07984 */ /* 0x000e640000000c00 */
[----:B------:R-:W-:Y:S06]  /*3a290*/  BAR.SYNC.DEFER_BLOCKING 0x0 ;  /* 0x0000000000007b1d */ /* 0x000fec0000010000 */
[----:B------:R-:W-:Y:S02]  /*3a2a0*/  STSM.16.M88.4 [R0], R80 ;  /* 0x0000005000007844 */ /* 0x000fe40000000200 */
[----:B------:R-:W-:Y:S06]  /*3a2b0*/  BAR.SYNC.DEFER_BLOCKING 0x0 ;  /* 0x0000000000007b1d */ /* 0x000fec0000010000 */
[----:B------:R-:W2:Y:S04]  /*3a2c0*/  LDS.128 R80, [R252] ;  /* 0x00000000fc507984 */ /* 0x000ea80000000c00 */
[----:B-1----:R1:W-:Y:S04]  /*3a2d0*/  STL [R1+0xa3c], R179 ;  /* 0x000a3cb301007387 */ /* 0x0023e80000100800 */
[----:B-1----:R-:W3:Y:S04]  /*3a2e0*/  LDL.LU R179, [R1+0x934] ;  /* 0x0009340001b37983 */ /* 0x002ee80000300800 */
[----:B--2---:R1:W-:Y:S04]  /*3a2f0*/  STL [R1+0xa38], R83 ;  /* 0x000a385301007387 */ /* 0x0043e80000100800 */
[----:B------:R-:W2:Y:S04]  /*3a300*/  LDL.LU R240, [R1+0x74] ;  /* 0x0000740001f07983 */ /* 0x000ea80000300800 */
[----:B------:R-:W2:Y:S01]  /*3a310*/  LDL.LU R241, [R1+0x7c] ;  /* 0x00007c0001f17983 */ /* 0x000ea20000300800 */
[----:B------:R-:W-:Y:S01]  /*3a320*/  MOV R48, R148 ;  /* 0x0000009400307202 */ /* 0x000fe20000000f00 */
[----:B------:R-:W-:Y:S01]  /*3a330*/  IMAD.MOV.U32 R50, RZ, RZ, R116 ;  /* 0x000000ffff327224 */ /* 0x000fe200078e0074 */
[----:B------:R-:W-:-:S02]  /*3a340*/  MOV R49, R150 ;  /* 0x0000009600317202 */ /* 0x000fc40000000f00 */
[----:B------:R-:W-:Y:S01]  /*3a350*/  MOV R51, R118 ;  /* 0x0000007600337202 */ /* 0x000fe20000000f00 */
[----:B------:R-:W-:Y:S01]  /*3a360*/  BAR.SYNC.DEFER_BLOCKING 0x0 ;  /* 0x0000000000007b1d */ /* 0x000fe20000010000 */
[----:B------:R-:W-:Y:S01]  /*3a370*/  IMAD.MOV.U32 R242, RZ, RZ, R245 ;  /* 0x000000fffff27224 */ /* 0x000fe200078e00f5 */
[----:B------:R-:W-:Y:S02]  /*3a380*/  MOV R243, R247 ;  /* 0x000000f700f37202 */ /* 0x000fe40000000f00 */
[----:B------:R-:W-:Y:S02]  /*3a390*/  MOV R212, R213 ;  /* 0x000000d500d47202 */ /* 0x000fe40000000f00 */
[----:B------:R-:W-:Y:S02]  /*3a3a0*/  MOV R214, R181 ;  /* 0x000000b500d67202 */ /* 0x000fe40000000f00 */
[----:B------:R-:W-:Y:S01]  /*3a3b0*/  IADD3 R3, R8, 0x2, RZ ;  /* 0x0000000208037810 */ /* 0x000fe20007ffe0ff */
[----:B------:R-:W4:Y:S04]  /*3a3c0*/  LDL.LU R251, [R1+0x90] ;  /* 0x0000900001fb7983 */ /* 0x000f280000300800 */
[----:B------:R1:W-:Y:S01]  /*3a3d0*/  STSM.16.M88.4 [R0], R48 ;  /* 0x0000003000007844 */ /* 0x0003e20000000200 */
[----:B------:R-:W-:Y:S01]  /*3a3e0*/  BAR.SYNC.DEFER_BLOCKING 0x0 ;  /* 0x0000000000007b1d */ /* 0x000fe20000010000 */
[----:B------:R-:W-:Y:S01]  /*3a3f0*/  IMAD.MOV.U32 R148, RZ, RZ, R149 ;  /* 0x000000ffff947224 */ /* 0x000fe200078e0095 */
[----:B------:R-:W-:Y:S01]  /*3a400*/  MOV R150, R117 ;  /* 0x0000007500967202 */ /* 0x000fe20000000f00 */
[----:B------:R-:W-:Y:S01]  /*3a410*/  IMAD.MOV.U32 R213, RZ, RZ, R215 ;  /* 0x000000ffffd57224 */ /* 0x000fe200078e00d7 */
[----:B------:R-:W-:-:S02]  /*3a420*/  ISETP.GE.AND P4, PT, R3, UR5, PT ;  /* 0x0000000503007c0c */ /* 0x000fc4000bf86270 */
[----:B-1----:R-:W4:Y:S04]  /*3a430*/  LDL.LU R83, [R1+0x940] ;  /* 0x0009400001537983 */ /* 0x002f280000300800 */
[----:B------:R-:W1:Y:S01]  /*3a440*/  LDS.128 R244, [R252] ;  /* 0x00000000fcf47984 */ /* 0x000e620000000c00 */
[----:B------:R-:W-:Y:S01]  /*3a450*/  MOV R48, R84 ;  /* 0x0000005400307202 */ /* 0x000fe20000000f00 */
[----:B------:R-:W-:Y:S01]  /*3a460*/  IMAD.MOV.U32 R49, RZ, RZ, R86 ;  /* 0x000000ffff317224 */ /* 0x000fe200078e0056 */
[----:B------:R-:W-:Y:S02]  /*3a470*/  MOV R50, R52 ;  /* 0x0000003400327202 */ /* 0x000fe40000000f00 */
[----:B------:R-:W-:Y:S01]  /*3a480*/  MOV R51, R54 ;  /* 0x0000003600337202 */ /* 0x000fe20000000f00 */
[----:B------:R-:W-:Y:S06]  /*3a490*/  BAR.SYNC.DEFER_BLOCKING 0x0 ;  /* 0x0000000000007b1d */ /* 0x000fec0000010000 */
[----:B------:R-:W-:Y:S02]  /*3a4a0*/  STSM.16.M88.4 [R0], R48 ;  /* 0x0000003000007844 */ /* 0x000fe40000000200 */
[----:B------:R-:W-:Y:S06]  /*3a4b0*/  BAR.SYNC.DEFER_BLOCKING 0x0 ;  /* 0x0000000000007b1d */ /* 0x000fec0000010000 */
[----:B------:R-:W1:Y:S02]  /*3a4c0*/  LDS.128 R48, [R252] ;  /* 0x00000000fc307984 */ /* 0x000e640000000c00 */
[----:B------:R-:W-:Y:S01]  /*3a4d0*/  BAR.SYNC.DEFER_BLOCKING 0x0 ;  /* 0x0000000000007b1d */ /* 0x000fe20000010000 */
[----:B------:R-:W-:Y:S01]  /*3a4e0*/  MOV R149, R151 ;  /* 0x0000009700957202 */ /* 0x000fe20000000f00 */
[----:B------:R-:W-:Y:S01]  /*3a4f0*/  IMAD.MOV.U32 R151, RZ, RZ, R119 ;  /* 0x000000ffff977224 */ /* 0x000fe200078e0077 */
[----:B------:R-:W-:-:S02]  /*3a500*/  MOV R215, R183 ;  /* 0x000000b700d77202 */ /* 0x000fc40000000f00 */
[----:B------:R-:W-:Y:S01]  /*3a510*/  MOV R84, R85 ;  /* 0x0000005500547202 */ /* 0x000fe20000000f00 */
[----:B------:R-:W-:Y:S01]  /*3a520*/  IMAD.MOV.U32 R86, RZ, RZ, R53 ;  /* 0x000000ffff567224 */ /* 0x000fe200078e0035 */
[----:B------:R-:W-:Y:S02]  /*3a530*/  MOV R85, R87 ;  /* 0x0000005700557202 */ /* 0x000fe40000000f00 */
[----:B------:R-:W-:Y:S01]  /*3a540*/  MOV R87, R55 ;  /* 0x0000003700577202 */ /* 0x000fe20000000f00 */
[----:B--2---:R2:W-:Y:S01]  /*3a550*/  STSM.16.M88.4 [R0], R240 ;  /* 0x000000f000007844 */ /* 0x0045e20000000200 */
[----:B------:R-:W-:Y:S08]  /*3a560*/  BAR.SYNC.DEFER_BLOCKING 0x0 ;  /* 0x0000000000007b1d */ /* 0x000ff00000010000 */
[----:B--2---:R-:W3:Y:S01]  /*3a570*/  LDC R241, c[0x0][0x244] ;  /* 0x00009100fff17b82 */ /* 0x004ee20000000800 */
[----:B------:R-:W2:Y:S04]  /*3a580*/  LDL.LU R242, [R1+0x93c] ;  /* 0x00093c0001f27983 */ /* 0x000ea80000300800 */
[----:B------:R-:W2:Y:S04]  /*3a590*/  LDL.LU R243, [R1+0x938] ;  /* 0x0009380001f37983 */ /* 0x000ea80000300800 */
[----:B------:R-:W1:Y:S01]  /*3a5a0*/  LDS.128 R116, [R252] ;  /* 0x00000000fc747984 */ /* 0x000e620000000c00 */
[----:B------:R-:W-:Y:S06]  /*3a5b0*/  BAR.SYNC.DEFER_BLOCKING 0x0 ;  /* 0x0000000000007b1d */ /* 0x000fec0000010000 */
[----:B------:R4:W-:Y:S02]  /*3a5c0*/  STSM.16.M88.4 [R0], R212 ;  /* 0x000000d400007844 */ /* 0x0009e40000000200 */
[----:B------:R-:W-:Y:S01]  /*3a5d0*/  BAR.SYNC.DEFER_BLOCKING 0x0 ;  /* 0x0000000000007b1d */ /* 0x000fe20000010000 */
[----:B---3--:R-:W-:-:S05]  /*3a5e0*/  IMAD R3, R179, R241, RZ ;  /* 0x000000f1b3037224 */ /* 0x008fca00078e02ff */
[----:B----4-:R-:W3:Y:S04]  /*3a5f0*/  LDL.LU R215, [R1+0xa0] ;  /* 0x0000a00001d77983 */ /* 0x010ee80000300800 */
[----:B------:R-:W4:Y:S01]  /*3a600*/  LDS.128 R180, [R252] ;  /* 0x00000000fcb47984 */ /* 0x000f220000000c00 */
[----:B------:R-:W-:Y:S06]  /*3a610*/  BAR.SYNC.DEFER_BLOCKING 0x0 ;  /* 0x0000000000007b1d */ /* 0x000fec0000010000 */
[----:B------:R-:W-:Y:S02]  /*3a620*/  STSM.16.M88.4 [R0], R148 ;  /* 0x0000009400007844 */ /* 0x000fe40000000200 */
[----:B------:R-:W-:Y:S01]  /*3a630*/  BAR.SYNC.DEFER_BLOCKING 0x0 ;  /* 0x0000000000007b1d */ /* 0x000fe20000010000 */
[----:B------:R-:W-:-:S05]  /*3a640*/  LEA R9, R241, R3, 0x7 ;  /* 0x00000003f1097211 */ /* 0x000fca00078e38ff */
[----:B------:R-:W4:Y:S02]  /*3a650*/  LDS.128 R52, [R252] ;  /* 0x00000000fc347984 */ /* 0x000f240000000c00 */
[----:B------:R-:W-:Y:S01]  /*3a660*/  BAR.SYNC.DEFER_BLOCKING 0x0 ;  /* 0x0000000000007b1d */ /* 0x000fe20000010000 */
[----:B------:R-:W-:-:S04]  /*3a670*/  LEA R10, P6, R9, UR8, 0x2 ;  /* 0x00000008090a7c11 */ /* 0x000fc8000f8c10ff */
[----:B------:R-:W-:Y:S01]  /*3a680*/  LEA.HI.X.SX32 R11, R9, UR9, 0x2, P6 ;  /* 0x00000009090b7c11 */ /* 0x000fe2000b0f16ff */
[----:B------:R1:W-:Y:S02]  /*3a690*/  STSM.16.M88.4 [R0], R84 ;  /* 0x0000005400007844 */ /* 0x0003e40000000200 */
[----:B-1----:R-:W-:Y:S02]  /*3a6a0*/  IMAD R0, R241, 0x80, R9 ;  /* 0x00000080f1007824 */ /* 0x002fe400078e0209 */
[----:B------:R-:W4:Y:S01]  /*3a6b0*/  LDL.LU R9, [R1+0xb0] ;  /* 0x0000b00001097983 */ /* 0x000f220000300800 */
[----:B------:R-:W-:Y:S02]  /*3a6c0*/  BAR.SYNC.DEFER_BLOCKING 0x0 ;  /* 0x0000000000007b1d */ /* 0x000fe40000010000 */
[----:B------:R-:W-:-:S04]  /*3a6d0*/  LEA R84, P5, R0, UR8, 0x2 ;  /* 0x0000000800547c11 */ /* 0x000fc8000f8a10ff */
[----:B------:R-:W-:Y:S02]  /*3a6e0*/  LEA.HI.X.SX32 R85, R0, UR9, 0x2, P5 ;  /* 0x0000000900557c11 */ /* 0x000fe4000a8f16ff */
[----:B------:R-:W-:Y:S01]  /*3a6f0*/  LEA R0, R241, R0, 0x7 ;  /* 0x00000000f1007211 */ /* 0x000fe200078e38ff */
[----:B------:R-:W3:Y:S04]  /*3a700*/  LDL.LU R240, [R1+0x80] ;  /* 0x0000800001f07983 */ /* 0x000ee80000300800 */
[----:B------:R-:W3:Y:S04]  /*3a710*/  LDL.LU R241, [R1] ;  /* 0x0000000001f17983 */ /* 0x000ee80000300800 */
[----:B------:R-:W4:Y:S01]  /*3a720*/  LDL.LU R87, [R1+0xc0] ;  /* 0x0000c00001577983 */ /* 0x000f220000300800 */
[----:B------:R-:W-:-:S04]  /*3a730*/  IADD3 R2, R8, 0x1, RZ ;  /* 0x0000000108027810 */ /* 0x000fc80007ffe0ff */
[----:B------:R-:W-:Y:S01]  /*3a740*/  ISETP.GE.AND P2, PT, R2, UR4, PT ;  /* 0x0000000402007c0c */ /* 0x000fe2000bf46270 */
[----:B------:R-:W-:Y:S01]  /*3a750*/  ULDC.64 UR4, c[0x0][0x228] ;  /* 0x00008a0000047ab9 */ /* 0x000fe20000000a00 */
[C---:B------:R-:W-:Y:S02]  /*3a760*/  LEA R2, P3, R3.reuse, UR8, 0x2 ;  /* 0x0000000803027c11 */ /* 0x040fe4000f8610ff */
[C---:B------:R-:W-:Y:S02]  /*3a770*/  ISETP.LT.AND P1, PT, R8.reuse, UR29, !P1 ;  /* 0x0000001d08007c0c */ /* 0x040fe4000cf21270 */
[----:B------:R-:W-:Y:S02]  /*3a780*/  LEA.HI.X.SX32 R3, R3, UR9, 0x2, P3 ;  /* 0x0000000903037c11 */ /* 0x000fe400098f16ff */
[----:B------:R-:W-:Y:S01]  /*3a790*/  ISETP.LT.AND P3, PT, R83, UR6, !P0 ;  /* 0x0000000653007c0c */ /* 0x000fe2000c761270 */
[----:B------:R-:W-:Y:S01]  /*3a7a0*/  IMAD R214, R8, UR26, RZ ;  /* 0x0000001a08d67c24 */ /* 0x000fe2000f8e02ff */
[----:B------:R-:W-:Y:S01]  /*3a7b0*/  LEA R86, P5, R0, UR8, 0x2 ;  /* 0x0000000800567c11 */ /* 0x000fe2000f8a10ff */
[----:B------:R-:W-:-:S02]  /*3a7c0*/  ULDC UR6, c[0x0][0x228] ;  /* 0x00008a0000067ab9 */ /* 0x000fc40000000800 */
[----:B------:R-:W-:-:S04]  /*3a7d0*/  IMAD.WIDE R212, R214, 0x4, R2 ;  /* 0x00000004d6d47825 */ /* 0x000fc800078e0202 */
[----:B------:R-:W-:-:S04]  /*3a7e0*/  IMAD.WIDE R150, R214, 0x4, R10 ;  /* 0x00000004d6967825 */ /* 0x000fc800078e020a */
[----:B------:R-:W-:Y:S01]  /*3a7f0*/  IMAD.WIDE R148, R214, 0x4, R84 ;  /* 0x00000004d6947825 */ /* 0x000fe200078e0254 */
[----:B--2---:R-:W-:Y:S01]  /*3a800*/  ISETP.LT.AND P6, PT, R242, UR4, !P0 ;  /* 0x00000004f2007c0c */ /* 0x004fe2000c7c1270 */
[----:B------:R-:W-:Y:S01]  /*3a810*/  ULDC UR4, c[0x0][0x22c] ;  /* 0x00008b0000047ab9 */ /* 0x000fe20000000800 */
[----:B----4-:R1:W-:Y:S04]  /*3a820*/  @P1 STG.E desc[UR48][R212.64], R87 ;  /* 0x00000057d4001986 */ /* 0x0103e8000c101930 */
[----:B------:R2:W-:Y:S01]  /*3a830*/  @P3 STG.E desc[UR48][R150.64], R9 ;  /* 0x0000000996003986 */ /* 0x0005e2000c101930 */
[----:B------:R-:W-:-:S06]  /*3a840*/  ISETP.LT.AND P3, PT, R243, UR14, !P0 ;  /* 0x0000000ef3007c0c */ /* 0x000fcc000c761270 */
[----:B---3--:R3:W-:Y:S01]  /*3a850*/  @P6 STG.E desc[UR48][R148.64], R215 ;  /* 0x000000d794006986 */ /* 0x0087e2000c101930 */
[----:B------:R-:W-:Y:S01]  /*3a860*/  ISETP.LT.AND P6, PT, R179, UR12, !P2 ;  /* 0x0000000cb3007c0c */ /* 0x000fe2000d7c1270 */
[----:B------:R-:W-:Y:S01]  /*3a870*/  ULDC UR12, c[0x0][0x228] ;  /* 0x00008a00000c7ab9 */ /* 0x000fe20000000800 */
[----:B-1----:R-:W-:Y:S01]  /*3a880*/  LEA.HI.X.SX32 R87, R0, UR9, 0x2, P5 ;  /* 0x0000000900577c11 */ /* 0x002fe2000a8f16ff */
[----:B------:R-:W-:Y:S01]  /*3a890*/  ULDC.64 UR8, c[0x0][0x228] ;  /* 0x00008a0000087ab9 */ /* 0x000fe20000000a00 */
[----:B------:R-:W-:Y:S01]  /*3a8a0*/  ISETP.LT.AND P0, PT, R83, UR10, !P2 ;  /* 0x0000000a53007c0c */ /* 0x000fe2000d701270 */
[----:B------:R-:W-:Y:S01]  /*3a8b0*/  ULDC UR10, c[0x0][0x228] ;  /* 0x00008a00000a7ab9 */ /* 0x000fe20000000800 */
[----:B------:R-:W-:Y:S01]  /*3a8c0*/  ISETP.LT.AND P5, PT, R242, UR8, !P2 ;  /* 0x00000008f2007c0c */ /* 0x000fe2000d7a1270 */
[C---:B--2---:R-:W-:Y:S02]  /*3a8d0*/  VIADD R9, R214.reuse, UR26 ;  /* 0x0000001ad6097c36 */ /* 0x044fe40008000000 */
[----:B---3--:R-:W-:Y:S01]  /*3a8e0*/  IMAD.WIDE R148, R214, 0x4, R86 ;  /* 0x00000004d6947825 */ /* 0x008fe200078e0256 */
[----:B------:R-:W-:Y:S01]  /*3a8f0*/  IADD3 R0, R8, 0x3, RZ ;  /* 0x0000000308007810 */ /* 0x000fe20007ffe0ff */
[----:B------:R-:W-:Y:S01]  /*3a900*/  ULDC UR8, c[0x0][0x228] ;  /* 0x00008a0000087ab9 */ /* 0x000fe20000000800 */
[----:B------:R-:W-:Y:S01]  /*3a910*/  ISETP.LT.AND P2, PT, R243, UR24, !P2 ;  /* 0x00000018f3007c0c */ /* 0x000fe2000d741270 */
[C---:B------:R-:W-:Y:S01]  /*3a920*/  IMAD.WIDE R212, R9.reuse, 0x4, R2 ;  /* 0x0000000409d47825 */ /* 0x040fe200078e0202 */
[----:B------:R1:W-:Y:S01]  /*3a930*/  @P3 STG.E desc[UR48][R148.64], R251 ;  /* 0x000000fb94003986 */ /* 0x0003e2000c101930 */
[----:B------:R-:W-:Y:S01]  /*3a940*/  ISETP.GE.AND P1, PT, R0, UR4, PT ;  /* 0x0000000400007c0c */ /* 0x000fe2000bf26270 */
[----:B------:R-:W-:Y:S01]  /*3a950*/  ULDC UR4, c[0x0][0x22c] ;  /* 0x00008b0000047ab9 */ /* 0x000fe20000000800 */
[C---:B------:R-:W-:Y:S01]  /*3a960*/  IMAD.WIDE R150, R9.reuse, 0x4, R10 ;  /* 0x0000000409967825 */ /* 0x040fe200078e020a */
[----:B------:R-:W-:Y:S01]  /*3a970*/  IADD3 R0, R8, 0x4, RZ ;  /* 0x0000000408007810 */ /* 0x000fe20007ffe0ff */
[----:B------:R2:W-:Y:S02]  /*3a980*/  @P6 STG.E desc[UR48][R212.64], R240 ;  /* 0x000000f0d4006986 */ /* 0x0005e4000c101930 */
[----:B-1----:R-:W-:-:S02]  /*3a990*/  IMAD.WIDE R148, R9, 0x4, R84 ;  /* 0x0000000409947825 */ /* 0x002fc400078e0254 */
[----:B------:R-:W-:Y:S01]  /*3a9a0*/  @P0 STG.E desc[UR48][R150.64], R241 ;  /* 0x000000f196000986 */ /* 0x000fe2000c101930 */
[----:B------:R-:W-:Y:S01]  /*3a9b0*/  ISETP.GE.AND P3, PT, R0, UR4, PT ;  /* 0x0000000400007c0c */ /* 0x000fe2000bf66270 */
[----:B------:R-:W-:Y:S02]  /*3a9c0*/  ULDC UR4, c[0x0][0x22c] ;  /* 0x00008b0000047ab9 */ /* 0x000fe40000000800 */
[----:B------:R1:W-:Y:S01]  /*3a9d0*/  @P5 STG.E desc[UR48][R148.64], R248 ;  /* 0x000000f894005986 */ /* 0x0003e2000c101930 */
[----:B------:R-:W-:-:S03]  /*3a9e0*/  VIADD R0, R8, 0x5 ;  /* 0x0000000508007836 */ /* 0x000fc60000000000 */
[----:B------:R-:W3:Y:S04]  /*3a9f0*/  LDL.LU R251, [R1+0xc4] ;  /* 0x0000c40001fb7983 */ /* 0x000ee80000300800 */
[----:B--2---:R-:W2:Y:S01]  /*3aa00*/  LDL.LU R240, [R1+0x84] ;  /* 0x0000840001f07983 */ /* 0x004ea20000300800 */
[----:B-1----:R-:W-:-:S03]  /*3aa10*/  IMAD.WIDE R148, R9, 0x4, R86 ;  /* 0x0000000409947825 */ /* 0x002fc600078e0256 */
[----:B------:R-:W4:Y:S04]  /*3aa20*/  LDL.LU R241, [R1+0x4] ;  /* 0x0000040001f17983 */ /* 0x000f280000300800 */
[----:B------:R-:W2:Y:S04]  /*3aa30*/  LDL.LU R248, [R1+0x94] ;  /* 0x0000940001f87983 */ /* 0x000ea80000300800 */
[----:B------:R1:W-:Y:S01]  /*3aa40*/  @P2 STG.E desc[UR48][R148.64], R20 ;  /* 0x0000001494002986 */ /* 0x0003e2000c101930 */
[----:B------:R-:W-:Y:S01]  /*3aa50*/  ISETP.GE.AND P2, PT, R0, UR4, PT ;  /* 0x0000000400007c0c */ /* 0x000fe2000bf46270 */
[----:B------:R-:W-:-:S02]  /*3aa60*/  ULDC UR4, c[0x0][0x228] ;  /* 0x00008a0000047ab9 */ /* 0x000fc40000000800 */
[----:B-1----:R-:W4:Y:S04]  /*3aa70*/  LDL.LU R20, [R1+0xa4] ;  /* 0x0000a40001147983 */ /* 0x002f280000300800 */
[----:B------:R-:W2:Y:S01]  /*3aa80*/  LDL.LU R0, [R1+0xb4] ;  /* 0x0000b40001007983 */ /* 0x000ea20000300800 */
[----:B------:R-:W-:Y:S02]  /*3aa90*/  ISETP.LT.AND P0, PT, R179, UR20, !P4 ;  /* 0x00000014b3007c0c */ /* 0x000fe4000e701270 */
[----:B------:R-:W-:Y:S02]  /*3aaa0*/  ISETP.LT.AND P6, PT, R83, UR18, !P4 ;  /* 0x0000001253007c0c */ /* 0x000fe4000e7c1270 */
[----:B------:R-:W-:Y:S02]  /*3aab0*/  ISETP.LT.AND P5, PT, R242, UR16, !P4 ;  /* 0x00000010f2007c0c */ /* 0x000fe4000e7a1270 */
[----:B------:R-:W-:-:S02]  /*3aac0*/  IADD3 R9, R9, UR26, RZ ;  /* 0x0000001a09097c10 */ /* 0x000fc4000fffe0ff */
[----:B------:R-:W-:-:S03]  /*3aad0*/  ISETP.LT.AND P4, PT, R243, UR22, !P4 ;  /* 0x00000016f3007c0c */ /* 0x000fc6000e781270 */
[----:B------:R-:W-:-:S04]  /*3aae0*/  IMAD.WIDE R214, R9, 0x4, R2 ;  /* 0x0000000409d67825 */ /* 0x000fc800078e0202 */
[----:B------:R-:W-:-:S04]  /*3aaf0*/  IMAD.WIDE R212, R9, 0x4, R10 ;  /* 0x0000000409d47825 */ /* 0x000fc800078e020a */
[----:B------:R-:W-:-:S04]  /*3ab00*/  IMAD.WIDE R150, R9, 0x4, R84 ;  /* 0x0000000409967825 */ /* 0x000fc800078e0254 */
[C---:B------:R-:W-:Y:S01]  /*3ab10*/  IMAD.WIDE R148, R9.reuse, 0x4, R86 ;  /* 0x0000000409947825 */ /* 0x040fe200078e0256 */
[----:B------:R-:W-:Y:S01]  /*3ab20*/  IADD3 R9, R9, UR26, RZ ;  /* 0x0000001a09097c10 */ /* 0x000fe2000fffe0ff */
[----:B---3--:R1:W-:Y:S01]  /*3ab30*/  @P0 STG.E desc[UR48][R214.64], R251 ;  /* 0x000000fbd6000986 */ /* 0x0083e2000c101930 */
[----:B------:R-:W-:-:S03]  /*3ab40*/  ISETP.LT.AND P0, PT, R179, UR28, !P1 ;  /* 0x0000001cb3007c0c */ /* 0x000fc6000cf01270 */
[----:B-1----:R-:W-:Y:S01]  /*3ab50*/  IMAD.WIDE R214, R9, 0x4, R10 ;  /* 0x0000000409d67825 */ /* 0x002fe200078e020a */
[----:B------:R-:W3:Y:S04]  /*3ab60*/  LDL.LU R251, [R1+0xa40] ;  /* 0x000a400001fb7983 */ /* 0x000ee80000300800 */
[----:B--2---:R1:W-:Y:S04]  /*3ab70*/  @P6 STG.E desc[UR48][R212.64], R0 ;  /* 0x00000000d4006986 */ /* 0x0043e8000c101930 */
[----:B----4-:R-:W-:Y:S04]  /*3ab80*/  @P5 STG.E desc[UR48][R150.64], R20 ;  /* 0x0000001496005986 */ /* 0x010fe8000c101930 */
[----:B------:R2:W-:Y:S01]  /*3ab90*/  @P4 STG.E desc[UR48][R148.64], R248 ;  /* 0x000000f894004986 */ /* 0x0005e2000c101930 */
[----:B------:R-:W-:Y:S01]  /*3aba0*/  ISETP.LT.AND P4, PT, R83, UR4, !P1 ;  /* 0x0000000453007c0c */ /* 0x000fe2000cf81270 */
[----:B------:R-:W-:Y:S01]  /*3abb0*/  ULDC UR4, c[0x0][0x22c] ;  /* 0x00008b0000047ab9 */ /* 0x000fe20000000800 */
[----:B-1----:R-:W-:-:S02]  /*3abc0*/  VIADD R0, R9, UR26 ;  /* 0x0000001a09007c36 */ /* 0x002fc40008000000 */
[----:B------:R-:W-:-:S04]  /*3abd0*/  IMAD.WIDE R212, R9, 0x4, R84 ;  /* 0x0000000409d47825 */ /* 0x000fc800078e0254 */
[C---:B--2---:R-:W-:Y:S01]  /*3abe0*/  IMAD.WIDE R148, R9.reuse, 0x4, R2 ;  /* 0x0000000409947825 */ /* 0x044fe200078e0202 */
[----:B------:R-:W2:Y:S03]  /*3abf0*/  LDL.LU R248, [R1+0x98] ;  /* 0x0000980001f87983 */ /* 0x000ea60000300800 */
[----:B------:R-:W-:Y:S01]  /*3ac00*/  IMAD.WIDE R150, R9, 0x4, R86 ;  /* 0x0000000409967825 */ /* 0x000fe200078e0256 */
[----:B------:R-:W-:Y:S04]  /*3ac10*/  @P0 STG.E desc[UR48][R148.64], R240 ;  /* 0x000000f094000986 */ /* 0x000fe8000c101930 */
[----:B------:R-:W4:Y:S04]  /*3ac20*/  LDL.LU R9, [R1+0xc8] ;  /* 0x0000c80001097983 */ /* 0x000f280000300800 */
[----:B------:R1:W-:Y:S04]  /*3ac30*/  @P4 STG.E desc[UR48][R214.64], R241 ;  /* 0x000000f1d6004986 */ /* 0x0003e8000c101930 */
[----:B-1----:R-:W3:Y:S04]  /*3ac40*/  LDL.LU R214, [R1+0xb8] ;  /* 0x0000b80001d67983 */ /* 0x002ee80000300800 */
[----:B------:R-:W2:Y:S04]  /*3ac50*/  LDL.LU R215, [R1+0xa8] ;  /* 0x0000a80001d77983 */ /* 0x000ea80000300800 */
[----:B------:R-:W2:Y:S04]  /*3ac60*/  LDL.LU R240, [R1+0x88] ;  /* 0x0000880001f07983 */ /* 0x000ea80000300800 */
[----:B------:R-:W2:Y:S01]  /*3ac70*/  LDL.LU R241, [R1+0x8] ;  /* 0x0000080001f17983 */ /* 0x000ea20000300800 */
[----:B------:R-:W-:-:S02]  /*3ac80*/  ISETP.LT.AND P5, PT, R242, UR6, !P1 ;  /* 0x00000006f2007c0c */ /* 0x000fc4000cfa1270 */
[----:B------:R-:W-:Y:S02]  /*3ac90*/  IADD3 R20, R8, 0x6, RZ ;  /* 0x0000000608147810 */ /* 0x000fe40007ffe0ff */
[----:B------:R-:W-:Y:S01]  /*3aca0*/  ISETP.LT.AND P6, PT, R179, UR10, !P3 ;  /* 0x0000000ab3007c0c */ /* 0x000fe2000dfc1270 */
[----:B------:R-:W-:Y:S01]  /*3acb0*/  IMAD.WIDE R148, R0, 0x4, R2 ;  /* 0x0000000400947825 */ /* 0x000fe200078e0202 */
[----:B------:R-:W-:Y:S01]  /*3acc0*/  ISETP.LT.AND P1, PT, R243, UR8, !P1 ;  /* 0x00000008f3007c0c */ /* 0x000fe2000cf21270 */
[----:B------:R-:W-:Y:S01]  /*3acd0*/  ULDC UR6, c[0x0][0x228] ;  /* 0x00008a0000067ab9 */ /* 0x000fe20000000800 */
[----:B------:R-:W-:Y:S01]  /*3ace0*/  ISETP.GE.AND P0, PT, R20, UR4, PT ;  /* 0x0000000414007c0c */ /* 0x000fe2000bf06270 */
[----:B------:R-:W-:Y:S01]  /*3acf0*/  ULDC UR4, c[0x0][0x228] ;  /* 0x00008a0000047ab9 */ /* 0x000fe20000000800 */
[----:B------:R-:W-:Y:S01]  /*3ad00*/  ULDC UR8, c[0x0][0x228] ;  /* 0x00008a0000087ab9 */ /* 0x000fe20000000800 */
[----:B------:R-:W-:Y:S02]  /*3ad10*/  ULDC UR10, c[0x0][0x228] ;  /* 0x00008a00000a7ab9 */ /* 0x000fe40000000800 */
[----:B------:R1:W-:Y:S06]  /*3ad20*/  @P5 STG.E desc[UR48][R212.64], R249 ;  /* 0x000000f9d4005986 */ /* 0x0003ec000c101930 */
[----:B------:R1:W-:Y:S01]  /*3ad30*/  @P1 STG.E desc[UR48][R150.64], R21 ;  /* 0x0000001596001986 */ /* 0x0003e2000c101930 */
[----:B------:R-:W-:Y:S01]  /*3ad40*/  ISETP.LT.AND P1, PT, R83, UR4, !P3 ;  /* 0x0000000453007c0c */ /* 0x000fe2000df21270 */
[----:B------:R-:W-:-:S02]  /*3ad50*/  ULDC UR4, c[0x0][0x228] ;  /* 0x00008a0000047ab9 */ /* 0x000fc40000000800 */
[----:B------:R-:W-:Y:S01]  /*3ad60*/  ISETP.LT.AND P4, PT, R242, UR4, !P3 ;  /* 0x00000004f2007c0c */ /* 0x000fe2000df81270 */
[----:B------:R-:W-:Y:S01]  /*3ad70*/  ULDC UR4, c[0x0][0x22c] ;  /* 0x00008b0000047ab9 */ /* 0x000fe20000000800 */
[----:B------:R-:W-:Y:S01]  /*3ad80*/  ISETP.LT.AND P3, PT, R243, UR6, !P3 ;  /* 0x00000006f3007c0c */ /* 0x000fe2000df61270 */
[----:B-1----:R-:W2:Y:S01]  /*3ad90*/  LDL.LU R249, [R1+0xbc] ;  /* 0x0000bc0001f97983 */ /* 0x002ea20000300800 */
[----:B------:R-:W-:Y:S01]  /*3ada0*/  ISETP.LT.AND P5, PT, R179, UR8, !P2 ;  /* 0x00000008b3007c0c */ /* 0x000fe2000d7a1270 */
[----:B------:R-:W-:Y:S01]  /*3adb0*/  ULDC UR6, c[0x0][0x228] ;  /* 0x00008a0000067ab9 */ /* 0x000fe20000000800 */
[----:B------:R-:W-:Y:S01]  /*3adc0*/  ULDC UR8, c[0x0][0x228] ;  /* 0x00008a0000087ab9 */ /* 0x000fe20000000800 */
[----:B------:R-:W2:Y:S01]  /*3add0*/  LDL.LU R213, [R1+0xac] ;  /* 0x0000ac0001d57983 */ /* 0x000ea20000300800 */
[----:B------:R-:W-:Y:S01]  /*3ade0*/  IMAD.WIDE R20, R0, 0x4, R10 ;  /* 0x0000000400147825 */ /* 0x000fe200078e020a */
[----:B------:R-:W-:Y:S02]  /*3adf0*/  IADD3 R150, R8, 0x7, RZ ;  /* 0x0000000708967810 */ /* 0x000fe40007ffe0ff */
[----:B----4-:R1:W-:Y:S01]  /*3ae00*/  @P6 STG.E desc[UR48][R148.64], R9 ;  /* 0x0000000994006986 */ /* 0x0103e2000c101930 */
[----:B------:R-:W-:Y:S01]  /*3ae10*/  ISETP.LT.AND P6, PT, R83, UR10, !P2 ;  /* 0x0000000a53007c0c */ /* 0x000fe2000d7c1270 */
[----:B------:R-:W-:Y:S01]  /*3ae20*/  ULDC UR10, c[0x0][0x228] ;  /* 0x00008a00000a7ab9 */ /* 0x000fe20000000800 */
[C---:B-1----:R-:W-:Y:S01]  /*3ae30*/  IMAD.WIDE R148, R0.reuse, 0x4, R84 ;  /* 0x0000000400947825 */ /* 0x042fe200078e0254 */
[----:B------:R-:W-:Y:S01]  /*3ae40*/  IADD3 R9, R0, UR26, RZ ;  /* 0x0000001a00097c10 */ /* 0x000fe2000fffe0ff */
[----:B---3--:R1:W-:Y:S01]  /*3ae50*/  @P1 STG.E desc[UR48][R20.64], R214 ;  /* 0x000000d614001986 */ /* 0x0083e2000c101930 */
[----:B------:R-:W-:Y:S01]  /*3ae60*/  ISETP.GE.AND P1, PT, R150, UR4, PT ;  /* 0x0000000496007c0c */ /* 0x000fe2000bf26270 */
[----:B------:R-:W-:Y:S01]  /*3ae70*/  ULDC UR4, c[0x0][0x228] ;  /* 0x00008a0000047ab9 */ /* 0x000fe20000000800 */
[----:B------:R-:W-:Y:S01]  /*3ae80*/  IMAD.WIDE R150, R0, 0x4, R86 ;  /* 0x0000000400967825 */ /* 0x000fe200078e0256 */
[----:B--2---:R2:W-:Y:S01]  /*3ae90*/  @P4 STG.E desc[UR48][R148.64], R215 ;  /* 0x000000d794004986 */ /* 0x0045e2000c101930 */
[----:B------:R-:W-:Y:S01]  /*3aea0*/  ISETP.LT.AND P4, PT, R242, UR4, !P2 ;  /* 0x00000004f2007c0c */ /* 0x000fe2000d781270 */
[----:B------:R-:W-:-:S02]  /*3aeb0*/  ULDC UR4, c[0x0][0x228] ;  /* 0x00008a0000047ab9 */ /* 0x000fc40000000800 */
[----:B------:R3:W-:Y:S01]  /*3aec0*/  @P3 STG.E desc[UR48][R150.64], R248 ;  /* 0x000000f896003986 */ /* 0x0007e2000c101930 */
[----:B-1----:R-:W-:-:S04]  /*3aed0*/  IMAD.WIDE R20, R9, 0x4, R10 ;  /* 0x0000000409147825 */ /* 0x002fc800078e020a */
[C---:B--2---:R-:W-:Y:S01]  /*3aee0*/  IMAD.WIDE R148, R9.reuse, 0x4, R2 ;  /* 0x0000000409947825 */ /* 0x044fe200078e0202 */
[----:B---3--:R-:W2:Y:S04]  /*3aef0*/  LDL.LU R248, [R1+0x9c] ;  /* 0x00009c0001f87983 */ /* 0x008ea80000300800 */
[----:B------:R1:W-:Y:S04]  /*3af00*/  @P5 STG.E desc[UR48][R148.64], R240 ;  /* 0x000000f094005986 */ /* 0x0003e8000c101930 */
[----:B------:R3:W-:Y:S04]  /*3af10*/  @P6 STG.E desc[UR48][R20.64], R241 ;  /* 0x000000f114006986 */ /* 0x0007e8000c101930 */
[----:B-1----:R-:W4:Y:S01]  /*3af20*/  LDL.LU R240, [R1+0x8c] ;  /* 0x00008c0001f07983 */ /* 0x002f220000300800 */
[----:B---3--:R-:W-:-:S03]  /*3af30*/  IMAD.WIDE R20, R9, 0x4, R84 ;  /* 0x0000000409147825 */ /* 0x008fc600078e0254 */
[----:B------:R-:W3:Y:S04]  /*3af40*/  LDL.LU R241, [R1+0xc] ;  /* 0x00000c0001f17983 */ /* 0x000ee80000300800 */
[----:B------:R1:W-:Y:S04]  /*3af50*/  @P4 STG.E desc[UR48][R20.64], R250 ;  /* 0x000000fa14004986 */ /* 0x0003e8000c101930 */
[----:B-1----:R-:W2:Y:S01]  /*3af60*/  LDL.LU R250, [R1+0xcc] ;  /* 0x0000cc0001fa7983 */ /* 0x002ea20000300800 */
[----:B------:R-:W-:Y:S01]  /*3af70*/  ISETP.LT.AND P2, PT, R243, UR4, !P2 ;  /* 0x00000004f3007c0c */ /* 0x000fe2000d741270 */
[----:B------:R-:W-:Y:S01]  /*3af80*/  VIADD R212, R9, UR26 ;  /* 0x0000001a09d47c36 */ /* 0x000fe20008000000 */
[----:B------:R-:W-:Y:S01]  /*3af90*/  ISETP.LT.AND P3, PT, R179, UR6, !P0 ;  /* 0x00000006b3007c0c */ /* 0x000fe2000c761270 */
[----:B------:R-:W-:Y:S01]  /*3afa0*/  IMAD.WIDE R214, R9, 0x4, R86 ;  /* 0x0000000409d67825 */ /* 0x000fe200078e0256 */
[----:B------:R-:W-:Y:S01]  /*3afb0*/  ISETP.LT.AND P5, PT, R83, UR8, !P0 ;  /* 0x0000000853007c0c */ /* 0x000fe2000c7a1270 */
[----:B------:R-:W-:Y:S01]  /*3afc0*/  ULDC UR4, c[0x0][0x22c] ;  /* 0x00008b0000047ab9 */ /* 0x000fe20000000800 */
[----:B------:R-:W-:Y:S01]  /*3afd0*/  IADD3 R0, R8, 0x8, RZ ;  /* 0x0000000808007810 */ /* 0x000fe20007ffe0ff */
[----:B------:R-:W-:Y:S01]  /*3afe0*/  IMAD.WIDE R150, R212, 0x4, R2 ;  /* 0x00000004d4967825 */ /* 0x000fe200078e0202 */
[----:B------:R-:W-:Y:S01]  /*3aff0*/  ISETP.LT.AND P6, PT, R242, UR10, !P0 ;  /* 0x0000000af2007c0c */ /* 0x000fe2000c7c1270 */
[----:B------:R-:W-:Y:S01]  /*3b000*/  ULDC UR6, c[0x0][0x228] ;  /* 0x00008a0000067ab9 */ /* 0x000fe20000000800 */
[----:B------:R-:W-:Y:S01]  /*3b010*/  ISETP.GE.AND P4, PT, R0, UR4, PT ;  /* 0x0000000400007c0c */ /* 0x000fe2000bf86270 */
[----:B------:R-:W-:-:S02]  /*3b020*/  ULDC UR4, c[0x0][0x228] ;  /* 0x00008a0000047ab9 */ /* 0x000fc40000000800 */
[----:B------:R-:W-:Y:S01]  /*3b030*/  @P2 STG.E desc[UR48][R214.64], R22 ;  /* 0x00000016d6002986 */ /* 0x000fe2000c101930 */
[----:B------:R-:W-:Y:S01]  /*3b040*/  IMAD.WIDE R148, R212, 0x4, R10 ;  /* 0x00000004d4947825 */ /* 0x000fe200078e020a */
[----:B------:R-:W-:Y:S01]  /*3b050*/  IADD3 R0, R8, 0x9, RZ ;  /* 0x0000000908007810 */ /* 0x000fe20007ffe0ff */
[----:B------:R-:W-:Y:S01]  /*3b060*/  ULDC UR8, c[0x0][0x228] ;  /* 0x00008a0000087ab9 */ /* 0x000fe20000000800 */
[----:B------:R-:W-:Y:S01]  /*3b070*/  ULDC UR10, c[0x0][0x228] ;  /* 0x00008a00000a7ab9 */ /* 0x000fe20000000800 */
[----:B------:R-:W-:-:S04]  /*3b080*/  IMAD.WIDE R20, R212, 0x4, R84 ;  /* 0x00000004d4147825 */ /* 0x000fc800078e0254 */
[----:B------:R-:W-:Y:S01]  /*3b090*/  VIADD R9, R212, UR26 ;  /* 0x0000001ad4097c36 */ /* 0x000fe20008000000 */
[----:B--2---:R1:W-:Y:S01]  /*3b0a0*/  @P3 STG.E desc[UR48][R150.64], R250 ;  /* 0x000000fa96003986 */ /* 0x0043e2000c101930 */
[----:B------:R-:W-:Y:S01]  /*3b0b0*/  ISETP.LT.AND P3, PT, R243, UR4, !P0 ;  /* 0x00000004f3007c0c */ /* 0x000fe2000c761270 */
[----:B------:R-:W-:Y:S01]  /*3b0c0*/  ULDC UR4, c[0x0][0x22c] ;  /* 0x00008b0000047ab9 */ /* 0x000fe20000000800 */
[----:B------:R-:W-:Y:S01]  /*3b0d0*/  ISETP.LT.AND P0, PT, R179, UR6, !P1 ;  /* 0x00000006b3007c0c */ /* 0x000fe2000cf01270 */
[----:B------:R-:W-:Y:S01]  /*3b0e0*/  @P5 STG.E desc[UR48][R148.64], R249 ;  /* 0x000000f994005986 */ /* 0x000fe2000c101930 */
[----:B------:R-:W-:Y:S01]  /*3b0f0*/  ISETP.LT.AND P5, PT, R83, UR8, !P1 ;  /* 0x0000000853007c0c */ /* 0x000fe2000cfa1270 */
[----:B------:R-:W-:Y:S01]  /*3b100*/  ULDC UR6, c[0x0][0x228] ;  /* 0x00008a0000067ab9 */ /* 0x000fe20000000800 */
[----:B------:R-:W-:Y:S01]  /*3b110*/  ISETP.GE.AND P2, PT, R0, UR4, PT ;  /* 0x0000000400007c0c */ /* 0x000fe2000bf46270 */
[----:B------:R2:W-:Y:S01]  /*3b120*/  @P6 STG.E desc[UR48][R20.64], R213 ;  /* 0x000000d514006986 */ /* 0x0005e2000c101930 */
[----:B------:R-:W-:Y:S01]  /*3b130*/  ISETP.LT.AND P6, PT, R242, UR10, !P1 ;  /* 0x0000000af2007c0c */ /* 0x000fe2000cfc1270 */
[----:B------:R-:W-:Y:S01]  /*3b140*/  ULDC UR4, c[0x0][0x22c] ;  /* 0x00008b0000047ab9 */ /* 0x000fe20000000800 */
[----:B------:R-:W-:Y:S01]  /*3b150*/  IADD3 R0, R8, 0xa, RZ ;  /* 0x0000000a08007810 */ /* 0x000fe20007ffe0ff */
[----:B-1----:R-:W-:Y:S01]  /*3b160*/  IMAD.WIDE R150, R9, 0x4, R2 ;  /* 0x0000000409967825 */ /* 0x002fe200078e0202 */
[----:B------:R-:W-:Y:S01]  /*3b170*/  ULDC UR8, c[0x0][0x228] ;  /* 0x00008a0000087ab9 */ /* 0x000fe20000000800 */
[----:B------:R-:W-:-:S02]  /*3b180*/  ULDC UR10, c[0x0][0x228] ;  /* 0x00008a00000a7ab9 */ /* 0x000fc40000000800 */
[----:B--2---:R-:W-:-:S05]  /*3b190*/  IMAD.WIDE R212, R212, 0x4, R86 ;  /* 0x00000004d4d47825 */ /* 0x004fca00078e0256 */
[----:B------:R-:W-:Y:S01]  /*3b1a0*/  @P3 STG.E desc[UR48][R212.64], R248 ;  /* 0x000000f8d4003986 */ /* 0x000fe2000c101930 */
[----:B------:R-:W-:Y:S01]  /*3b1b0*/  ISETP.GE.AND P3, PT, R0, UR4, PT ;  /* 0x0000000400007c0c */ /* 0x000fe2000bf66270 */
[----:B------:R-:W-:Y:S01]  /*3b1c0*/  IMAD.WIDE R148, R9, 0x4, R10 ;  /* 0x0000000409947825 */ /* 0x000fe200078e020a */
[----:B------:R-:W-:Y:S02]  /*3b1d0*/  ULDC UR4, c[0x0][0x228] ;  /* 0x00008a0000047ab9 */ /* 0x000fe40000000800 */
[----:B------:R-:W-:Y:S01]  /*3b1e0*/  ISETP.LT.AND P1, PT, R243, UR4, !P1 ;  /* 0x00000004f3007c0c */ /* 0x000fe2000cf21270 */
[----:B------:R-:W-:Y:S01]  /*3b1f0*/  IMAD.WIDE R20, R9, 0x4, R84 ;  /* 0x0000000409147825 */ /* 0x000fe200078e0254 */
[----:B------:R-:W-:Y:S01]  /*3b200*/  ULDC UR4, c[0x0][0x228] ;  /* 0x00008a0000047ab9 */ /* 0x000fe20000000800 */
[----:B----4-:R-:W-:Y:S01]  /*3b210*/  @P0 STG.E desc[UR48][R150.64], R240 ;  /* 0x000000f096000986 */ /* 0x010fe2000c101930 */
[----:B------:R-:W-:Y:S01]  /*3b220*/  ISETP.LT.AND P0, PT, R179, UR4, !P4 ;  /* 0x00000004b3007c0c */ /* 0x000fe2000e701270 */
[----:B------:R-:W-:-:S02]  /*3b230*/  ULDC UR4, c[0x0][0x228] ;  /* 0x00008a0000047ab9 */ /* 0x000fc40000000800 */
[----:B---3--:R1:W-:Y:S01]  /*3b240*/  @P5 STG.E desc[UR48][R148.64], R241 ;  /* 0x000000f194005986 */ /* 0x0083e2000c101930 */
[----:B------:R-:W-:Y:S01]  /*3b250*/  ISETP.LT.AND P5, PT, R242, UR4, !P4 ;  /* 0x00000004f2007c0c */ /* 0x000fe2000e7a1270 */
[----:B------:R-:W-:Y:S02]  /*3b260*/  ULDC UR4, c[0x0][0x22c] ;  /* 0x00008b0000047ab9 */ /* 0x000fe40000000800 */
[----:B------:R2:W-:Y:S01]  /*3b270*/  @P6 STG.E desc[UR48][R20.64], R251 ;  /* 0x000000fb14006986 */ /* 0x0005e2000c101930 */
[----:B------:R-:W-:Y:S01]  /*3b280*/  ISETP.LT.AND P6, PT, R83, UR6, !P4 ;  /* 0x0000000653007c0c */ /* 0x000fe2000e7c1270 */
[----:B------:R-:W-:Y:S01]  /*3b290*/  ULDC UR6, c[0x0][0x228] ;  /* 0x00008a0000067ab9 */ /* 0x000fe20000000800 */
[----:B------:R-:W-:Y:S01]  /*3b2a0*/  ISETP.LT.AND P4, PT, R243, UR8, !P4 ;  /* 0x00000008f3007c0c */ /* 0x000fe2000e781270 */
[----:B------:R-:W-:Y:S01]  /*3b2b0*/  ULDC UR8, c[0x0][0x228] ;  /* 0x00008a0000087ab9 */ /* 0x000fe20000000800 */
[----:B------:R-:W-:Y:S01]  /*3b2c0*/  IADD3 R0, R8, 0xb, RZ ;  /* 0x0000000b08007810 */ /* 0x000fe20007ffe0ff */
[----:B-1----:R-:W-:-:S02]  /*3b2d0*/  VIADD R241, R9, UR26 ;  /* 0x0000001a09f17c36 */ /* 0x002fc40008000000 */
[----:B------:R-:W-:-:S04]  /*3b2e0*/  IMAD.WIDE R148, R9, 0x4, R86 ;  /* 0x0000000409947825 */ /* 0x000fc800078e0256 */
[C---:B--2---:R-:W-:Y:S01]  /*3b2f0*/  IMAD.WIDE R20, R241.reuse, 0x4, R2 ;  /* 0x00000004f1147825 */ /* 0x044fe200078e0202 */
[----:B------:R1:W-:Y:S01]  /*3b300*/  @P1 STG.E desc[UR48][R148.64], R23 ;  /* 0x0000001794001986 */ /* 0x0003e2000c101930 */
[----:B------:R-:W-:Y:S01]  /*3b310*/  ISETP.GE.AND P1, PT, R0, UR4, PT ;  /* 0x0000000400007c0c */ /* 0x000fe2000bf26270 */
[----:B------:R-:W-:Y:S01]  /*3b320*/  ULDC UR4, c[0x0][0x228] ;  /* 0x00008a0000047ab9 */ /* 0x000fe20000000800 */
[C---:B------:R-:W-:Y:S01]  /*3b330*/  IMAD.WIDE R150, R241.reuse, 0x4, R10 ;  /* 0x00000004f1967825 */ /* 0x040fe200078e020a */
[----:B------:R2:W-:Y:S03]  /*3b340*/  @P0 STG.E desc[UR48][R20.64], R16 ;  /* 0x0000001014000986 */ /* 0x0005e6000c101930 */
[C---:B------:R-:W-:Y:S01]  /*3b350*/  IMAD.WIDE R212, R241.reuse, 0x4, R84 ;  /* 0x00000004f1d47825 */ /* 0x040fe200078e0254 */
[----:B------:R3:W-:Y:S03]  /*3b360*/  @P6 STG.E desc[UR48][R150.64], R12 ;  /* 0x0000000c96006986 */ /* 0x0007e6000c101930 */
[----:B------:R-:W-:Y:S01]  /*3b370*/  IMAD.WIDE R214, R241, 0x4, R86 ;  /* 0x00000004f1d67825 */ /* 0x000fe200078e0256 */
[----:B------:R-:W-:Y:S01]  /*3b380*/  ISETP.LT.AND P0, PT, R179, UR4, !P2 ;  /* 0x00000004b3007c0c */ /* 0x000fe2000d701270 */
[----:B------:R-:W-:Y:S01]  /*3b390*/  @P5 STG.E desc[UR48][R212.64], R56 ;  /* 0x00000038d4005986 */ /* 0x000fe2000c101930 */
[----:B------:R-:W-:Y:S01]  /*3b3a0*/  ULDC UR4, c[0x0][0x228] ;  /* 0x00008a0000047ab9 */ /* 0x000fe20000000800 */
[----:B------:R-:W-:Y:S01]  /*3b3b0*/  ISETP.LT.AND P5, PT, R242, UR6, !P2 ;  /* 0x00000006f2007c0c */ /* 0x000fe2000d7a1270 */
[----:B------:R-:W-:Y:S01]  /*3b3c0*/  ULDC UR6, c[0x0][0x228] ;  /* 0x00008a0000067ab9 */ /* 0x000fe20000000800 */
[----:B------:R-:W-:Y:S01]  /*3b3d0*/  @P4 STG.E desc[UR48][R214.64], R4 ;  /* 0x00000004d6004986 */ /* 0x000fe2000c101930 */
[----:B------:R-:W-:Y:S01]  /*3b3e0*/  ISETP.LT.AND P4, PT, R83, UR4, !P2 ;  /* 0x0000000453007c0c */ /* 0x000fe2000d781270 */
[----:B------:R-:W-:Y:S01]  /*3b3f0*/  ULDC UR4, c[0x0][0x22c] ;  /* 0x00008b0000047ab9 */ /* 0x000fe20000000800 */
[----:B-1----:R-:W-:-:S02]  /*3b400*/  IADD3 R149, R241, UR26, RZ ;  /* 0x0000001af1957c10 */ /* 0x002fc4000fffe0ff */
[----:B------:R-:W-:Y:S01]  /*3b410*/  ISETP.LT.AND P2, PT, R243, UR8, !P2 ;  /* 0x00000008f3007c0c */ /* 0x000fe2000d741270 */
[----:B------:R-:W-:Y:S02]  /*3b420*/  ULDC UR8, c[0x0][0x228] ;  /* 0x00008a0000087ab9 */ /* 0x000fe40000000800 */
[----:B------:R-:W-:Y:S01]  /*3b430*/  IMAD.WIDE R240, R149, 0x4, R2 ;  /* 0x0000000495f07825 */ /* 0x000fe200078e0202 */
[----:B------:R-:W-:-:S03]  /*3b440*/  IADD3 R0, R8, 0xc, RZ ;  /* 0x0000000c08007810 */ /* 0x000fc60007ffe0ff */
[----:B--2---:R-:W-:Y:S01]  /*3b450*/  IMAD.WIDE R20, R149, 0x4, R10 ;  /* 0x0000000495147825 */ /* 0x004fe200078e020a */
[----:B------:R-:W-:-:S03]  /*3b460*/  ISETP.LT.AND P6, PT, R179, UR10, !P3 ;  /* 0x0000000ab3007c0c */ /* 0x000fc6000dfc1270 */
[C---:B------:R-:W-:Y:S02]  /*3b470*/  VIADD R9, R149.reuse, UR26 ;  /* 0x0000001a95097c36 */ /* 0x040fe40008000000 */
[C---:B------:R-:W-:Y:S01]  /*3b480*/  IMAD.WIDE R22, R149.reuse, 0x4, R84 ;  /* 0x0000000495167825 */ /* 0x040fe200078e0254 */
[----:B------:R-:W-:Y:S01]  /*3b490*/  @P0 STG.E desc[UR48][R240.64], R24 ;  /* 0x00000018f0000986 */ /* 0x000fe2000c101930 */
[----:B------:R-:W-:Y:S02]  /*3b4a0*/  ULDC UR10, c[0x0][0x228] ;  /* 0x00008a00000a7ab9 */ /* 0x000fe40000000800 */
[----:B------:R-:W-:Y:S01]  /*3b4b0*/  IMAD.WIDE R148, R149, 0x4, R86 ;  /* 0x0000000495947825 */ /* 0x000fe200078e0256 */
[----:B------:R-:W-:Y:S01]  /*3b4c0*/  ISETP.GE.AND P0, PT, R0, UR4, PT ;  /* 0x0000000400007c0c */ /* 0x000fe2000bf06270 */
[----:B------:R1:W-:Y:S01]  /*3b4d0*/  @P4 STG.E desc[UR48][R20.64], R88 ;  /* 0x0000005814004986 */ /* 0x0003e2000c101930 */
[----:B------:R-:W-:-:S03]  /*3b4e0*/  ULDC UR4, c[0x0][0x228] ;  /* 0x00008a0000047ab9 */ /* 0x000fc60000000800 */
[----:B------:R2:W-:Y:S01]  /*3b4f0*/  @P5 STG.E desc[UR48][R22.64], R120 ;  /* 0x0000007816005986 */ /* 0x0005e2000c101930 */
[----:B---3--:R-:W-:-:S03]  /*3b500*/  IMAD.WIDE R150, R9, 0x4, R2 ;  /* 0x0000000409967825 */ /* 0x008fc600078e0202 */
[----:B------:R-:W-:Y:S01]  /*3b510*/  @P2 STG.E desc[UR48][R148.64], R124 ;  /* 0x0000007c94002986 */ /* 0x000fe2000c101930 */
[----:B------:R-:W-:Y:S01]  /*3b520*/  ISETP.LT.AND P2, PT, R83, UR4, !P3 ;  /* 0x0000000453007c0c */ /* 0x000fe2000df41270 */
[----:B------:R-:W-:Y:S02]  /*3b530*/  ULDC UR4, c[0x0][0x228] ;  /* 0x00008a0000047ab9 */ /* 0x000fe40000000800 */
[----:B------:R-:W-:Y:S01]  /*3b540*/  ISETP.LT.AND P4, PT, R242, UR4, !P3 ;  /* 0x00000004f2007c0c */ /* 0x000fe2000df81270 */
[----:B------:R3:W-:Y:S01]  /*3b550*/  @P6 STG.E desc[UR48][R150.64], R17 ;  /* 0x0000001196006986 */ /* 0x0007e2000c101930 */
[----:B------:R-:W-:Y:S01]  /*3b560*/  ISETP.LT.AND P3, PT, R243, UR6, !P3 ;  /* 0x00000006f3007c0c */ /* 0x000fe2000df61270 */
[----:B-1----:R-:W-:Y:S01]  /*3b570*/  IMAD.WIDE R20, R9, 0x4, R84 ;  /* 0x0000000409147825 */ /* 0x002fe200078e0254 */
[----:B------:R-:W-:Y:S01]  /*3b580*/  IADD3 R0, R8, 0xd, RZ ;  /* 0x0000000d08007810 */ /* 0x000fe20007ffe0ff */
[----:B------:R-:W-:Y:S01]  /*3b590*/  ULDC UR4, c[0x0][0x22c] ;  /* 0x00008b0000047ab9 */ /* 0x000fe20000000800 */
[----:B------:R-:W-:Y:S01]  /*3b5a0*/  ISETP.LT.AND P5, PT, R179, UR8, !P1 ;  /* 0x00000008b3007c0c */ /* 0x000fe2000cfa1270 */
[----:B--2---:R-:W-:-:S04]  /*3b5b0*/  IMAD.WIDE R22, R9, 0x4, R86 ;  /* 0x0000000409167825 */ /* 0x004fc800078e0256 */
[----:B---3--:R-:W-:Y:S01]  /*3b5c0*/  IMAD.WIDE R16, R9, 0x4, R10 ;  /* 0x0000000409107825 */ /* 0x008fe200078e020a */
[----:B------:R-:W-:Y:S01]  /*3b5d0*/  ISETP.LT.AND P6, PT, R83, UR10, !P1 ;  /* 0x0000000a53007c0c */ /* 0x000fe2000cfc1270 */
[----:B------:R-:W-:Y:S01]  /*3b5e0*/  ULDC UR6, c[0x0][0x228] ;  /* 0x00008a0000067ab9 */ /* 0x000fe20000000800 */
[----:B------:R-:W-:Y:S01]  /*3b5f0*/  IADD3 R213, R9, UR26, RZ ;  /* 0x0000001a09d57c10 */ /* 0x000fe2000fffe0ff */
[----:B------:R-:W-:Y:S01]  /*3b600*/  ULDC UR8, c[0x0][0x228] ;  /* 0x00008a0000087ab9 */ /* 0x000fe20000000800 */
[----:B------:R1:W-:Y:S01]  /*3b610*/  @P2 STG.E desc[UR48][R16.64], R13 ;  /* 0x0000000d10002986 */ /* 0x0003e2000c101930 */
[----:B------:R-:W-:Y:S01]  /*3b620*/  ISETP.GE.AND P2, PT, R0, UR4, PT ;  /* 0x0000000400007c0c */ /* 0x000fe2000bf46270 */
[----:B------:R-:W-:Y:S01]  /*3b630*/  ULDC UR4, c[0x0][0x228] ;  /* 0x00008a0000047ab9 */ /* 0x000fe20000000800 */
[----:B------:R-:W-:Y:S01]  /*3b640*/  ULDC UR10, c[0x0][0x228] ;  /* 0x00008a00000a7ab9 */ /* 0x000fe20000000800 */
[----:B------:R-:W-:Y:S01]  /*3b650*/  @P4 STG.E desc[UR48][R20.64], R57 ;  /* 0x0000003914004986 */ /* 0x000fe2000c101930 */
[----:B------:R-:W-:Y:S01]  /*3b660*/  ISETP.LT.AND P4, PT, R242, UR4, !P1 ;  /* 0x00000004f2007c0c */ /* 0x000fe2000cf81270 */
[----:B------:R-:W-:-:S02]  /*3b670*/  ULDC UR4, c[0x0][0x228] ;  /* 0x00008a0000047ab9 */ /* 0x000fc40000000800 */
[----:B------:R2:W-:Y:S01]  /*3b680*/  @P3 STG.E desc[UR48][R22.64], R5 ;  /* 0x0000000516003986 */ /* 0x0005e2000c101930 */
[----:B------:R-:W-:Y:S01]  /*3b690*/  ISETP.LT.AND P1, PT, R243, UR4, !P1 ;  /* 0x00000004f3007c0c */ /* 0x000fe2000cf21270 */
[----:B------:R-:W-:Y:S01]  /*3b6a0*/  IMAD.WIDE R148, R213, 0x4, R2 ;  /* 0x00000004d5947825 */ /* 0x000fe200078e0202 */
[----:B------:R-:W-:Y:S01]  /*3b6b0*/  ISETP.LT.AND P3, PT, R179, UR6, !P0 ;  /* 0x00000006b3007c0c */ /* 0x000fe2000c761270 */
[----:B------:R-:W-:Y:S02]  /*3b6c0*/  ULDC UR4, c[0x0][0x22c] ;  /* 0x00008b0000047ab9 */ /* 0x000fe40000000800 */
[C---:B------:R-:W-:Y:S01]  /*3b6d0*/  IMAD.WIDE R150, R213.reuse, 0x4, R10 ;  /* 0x00000004d5967825 */ /* 0x040fe200078e020a */
[----:B------:R-:W-:Y:S03]  /*3b6e0*/  @P5 STG.E desc[UR48][R148.64], R25 ;  /* 0x0000001994005986 */ /* 0x000fe6000c101930 */
[----:B------:R-:W-:-:S02]  /*3b6f0*/  VIADD R9, R213, UR26 ;  /* 0x0000001ad5097c36 */ /* 0x000fc40008000000 */
[----:B-1----:R-:W-:Y:S01]  /*3b700*/  IMAD.WIDE R12, R213, 0x4, R84 ;  /* 0x00000004d50c7825 */ /* 0x002fe200078e0254 */
[----:B------:R-:W-:Y:S01]  /*3b710*/  @P6 STG.E desc[UR48][R150.64], R89 ;  /* 0x0000005996006986 */ /* 0x000fe2000c101930 */
[----:B------:R-:W-:Y:S01]  /*3b720*/  ISETP.LT.AND P5, PT, R83, UR8, !P0 ;  /* 0x0000000853007c0c */ /* 0x000fe2000c7a1270 */
[----:B------:R-:W-:Y:S01]  /*3b730*/  ULDC UR6, c[0x0][0x228] ;  /* 0x00008a0000067ab9 */ /* 0x000fe20000000800 */
[----:B------:R-:W-:Y:S01]  /*3b740*/  IADD3 R0, R8, 0xe, RZ ;  /* 0x0000000e08007810 */ /* 0x000fe20007ffe0ff */
[----:B--2---:R-:W-:Y:S01]  /*3b750*/  IMAD.WIDE R4, R213, 0x4, R86 ;  /* 0x00000004d5047825 */ /* 0x004fe200078e0256 */
[----:B------:R-:W-:Y:S01]  /*3b760*/  ISETP.LT.AND P6, PT, R242, UR10, !P0 ;  /* 0x0000000af2007c0c */ /* 0x000fe2000c7c1270 */
[----:B------:R-:W-:Y:S02]  /*3b770*/  @P4 STG.E desc[UR48][R12.64], R121 ;  /* 0x000000790c004986 */ /* 0x000fe4000c101930 */
[C---:B------:R-:W-:Y:S01]  /*3b780*/  IMAD.WIDE R16, R9.reuse, 0x4, R2 ;  /* 0x0000000409107825 */ /* 0x040fe200078e0202 */
[----:B------:R-:W-:Y:S01]  /*3b790*/  ISETP.GE.AND P4, PT, R0, UR4, PT ;  /* 0x0000000400007c0c */ /* 0x000fe2000bf86270 */
[----:B------:R1:W-:Y:S01]  /*3b7a0*/  @P1 STG.E desc[UR48][R4.64], R125 ;  /* 0x0000007d04001986 */ /* 0x0003e2000c101930 */
[----:B------:R-:W-:Y:S01]  /*3b7b0*/  ULDC UR4, c[0x0][0x228] ;  /* 0x00008a0000047ab9 */ /* 0x000fe20000000800 */
[----:B------:R-:W-:Y:S01]  /*3b7c0*/  IMAD.WIDE R20, R9, 0x4, R10 ;  /* 0x0000000409147825 */ /* 0x000fe200078e020a */
[----:B------:R-:W-:Y:S01]  /*3b7d0*/  ULDC UR8, c[0x0][0x228] ;  /* 0x00008a0000087ab9 */ /* 0x000fe20000000800 */
[----:B------:R-:W-:Y:S01]  /*3b7e0*/  @P3 STG.E desc[UR48][R16.64], R18 ;  /* 0x0000001210003986 */ /* 0x000fe2000c101930 */
[----:B------:R-:W-:Y:S01]  /*3b7f0*/  ISETP.LT.AND P3, PT, R243, UR4, !P0 ;  /* 0x00000004f3007c0c */ /* 0x000fe2000c761270 */
[----:B------:R-:W-:Y:S01]  /*3b800*/  IMAD.WIDE R22, R9, 0x4, R84 ;  /* 0x0000000409167825 */ /* 0x000fe200078e0254 */
[----:B------:R-:W-:Y:S01]  /*3b810*/  IADD3 R0, R8, 0xf, RZ ;  /* 0x0000000f08007810 */ /* 0x000fe20007ffe0ff */
[----:B------:R-:W-:Y:S01]  /*3b820*/  @P5 STG.E desc[UR48][R20.64], R14 ;  /* 0x0000000e14005986 */ /* 0x000fe2000c101930 */
[----:B------:R-:W-:Y:S01]  /*3b830*/  ULDC UR10, c[0x0][0x228] ;  /* 0x00008a00000a7ab9 */ /* 0x000fe20000000800 */
[----:B------:R-:W-:Y:S01]  /*3b840*/  ISETP.LT.AND P0, PT, R179, UR6, !P2 ;  /* 0x00000006b3007c0c */ /* 0x000fe2000d701270 */
[----:B------:R-:W-:Y:S01]  /*3b850*/  ULDC UR4, c[0x0][0x22c] ;  /* 0x00008b0000047ab9 */ /* 0x000fe20000000800 */
[----:B------:R2:W-:Y:S01]  /*3b860*/  @P6 STG.E desc[UR48][R22.64], R58 ;  /* 0x0000003a16006986 */ /* 0x0005e2000c101930 */
[----:B------:R-:W-:Y:S01]  /*3b870*/  ISETP.LT.AND P5, PT, R83, UR8, !P2 ;  /* 0x0000000853007c0c */ /* 0x000fe2000d7a1270 */
[C---:B-1----:R-:W-:Y:S01]  /*3b880*/  IMAD.WIDE R4, R9.reuse, 0x4, R86 ;  /* 0x0000000409047825 */ /* 0x042fe200078e0256 */
[----:B------:R-:W-:Y:S01]  /*3b890*/  ISETP.LT.AND P6, PT, R242, UR10, !P2 ;  /* 0x0000000af2007c0c */ /* 0x000fe2000d7c1270 */
[----:B------:R-:W-:Y:S01]  /*3b8a0*/  ULDC UR6, c[0x0][0x228] ;  /* 0x00008a0000067ab9 */ /* 0x000fe20000000800 */
[----:B------:R-:W-:Y:S01]  /*3b8b0*/  ISETP.GE.AND P1, PT, R0, UR4, PT ;  /* 0x0000000400007c0c */ /* 0x000fe2000bf26270 */
[----:B------:R-:W-:Y:S01]  /*3b8c0*/  ULDC UR4, c[0x0][0x22c] ;  /* 0x00008b0000047ab9 */ /* 0x000fe20000000800 */
[----:B------:R-:W-:Y:S01]  /*3b8d0*/  IADD3 R0, R8, 0x10, RZ ;  /* 0x0000001008007810 */ /* 0x000fe20007ffe0ff */
[----:B------:R1:W-:Y:S01]  /*3b8e0*/  @P3 STG.E desc[UR48][R4.64], R6 ;  /* 0x0000000604003986 */ /* 0x0003e2000c101930 */
[----:B------:R-:W-:Y:S01]  /*3b8f0*/  ULDC UR8, c[0x0][0x228] ;  /* 0x00008a0000087ab9 */ /* 0x000fe20000000800 */
[----:B------:R-:W-:Y:S01]  /*3b900*/  ULDC UR10, c[0x0][0x228] ;  /* 0x00008a00000a7ab9 */ /* 0x000fe20000000800 */
[----:B--2---:R-:W-:Y:S01]  /*3b910*/  VIADD R23, R9, UR26 ;  /* 0x0000001a09177c36 */ /* 0x004fe20008000000 */
[----:B------:R-:W-:Y:S01]  /*3b920*/  ISETP.GE.AND P3, PT, R0, UR4, PT ;  /* 0x0000000400007c0c */ /* 0x000fe2000bf66270 */
[----:B------:R-:W-:-:S02]  /*3b930*/  ULDC UR4, c[0x0][0x228] ;  /* 0x00008a0000047ab9 */ /* 0x000fc40000000800 */
[----:B------:R-:W-:Y:S01]  /*3b940*/  IMAD.WIDE R12, R23, 0x4, R2 ;  /* 0x00000004170c7825 */ /* 0x000fe200078e0202 */
[----:B------:R-:W-:Y:S01]  /*3b950*/  ISETP.LT.AND P2, PT, R243, UR4, !P2 ;  /* 0x00000004f3007c0c */ /* 0x000fe2000d741270 */
[----:B------:R-:W-:Y:S02]  /*3b960*/  ULDC UR4, c[0x0][0x228] ;  /* 0x00008a0000047ab9 */ /* 0x000fe40000000800 */
[C---:B------:R-:W-:Y:S01]  /*3b970*/  IMAD.WIDE R16, R23.reuse, 0x4, R10 ;  /* 0x0000000417107825 */ /* 0x040fe200078e020a */
[----:B------:R2:W-:Y:S03]  /*3b980*/  @P0 STG.E desc[UR48][R12.64], R26 ;  /* 0x0000001a0c000986 */ /* 0x0005e6000c101930 */
[----:B------:R-:W-:Y:S01]  /*3b990*/  IMAD.WIDE R20, R23, 0x4, R84 ;  /* 0x0000000417147825 */ /* 0x000fe200078e0254 */
[----:B------:R3:W-:Y:S01]  /*3b9a0*/  @P5 STG.E desc[UR48][R16.64], R90 ;  /* 0x0000005a10005986 */ /* 0x0007e2000c101930 */
[----:B------:R-:W-:Y:S01]  /*3b9b0*/  ISETP.LT.AND P0, PT, R179, UR4, !P4 ;  /* 0x00000004b3007c0c */ /* 0x000fe2000e701270 */
[----:B------:R-:W-:-:S02]  /*3b9c0*/  ULDC UR4, c[0x0][0x228] ;  /* 0x00008a0000047ab9 */ /* 0x000fc40000000800 */
[----:B------:R4:W-:Y:S01]  /*3b9d0*/  @P6 STG.E desc[UR48][R20.64], R122 ;  /* 0x0000007a14006986 */ /* 0x0009e2000c101930 */
[----:B------:R-:W-:Y:S01]  /*3b9e0*/  ISETP.LT.AND P6, PT, R83, UR6, !P4 ;  /* 0x0000000653007c0c */ /* 0x000fe2000e7c1270 */
[C---:B------:R-:W-:Y:S01]  /*3b9f0*/  VIADD R9, R23.reuse, UR26 ;  /* 0x0000001a17097c36 */ /* 0x040fe20008000000 */
[----:B------:R-:W-:Y:S01]  /*3ba00*/  ISETP.LT.AND P5, PT, R242, UR4, !P4 ;  /* 0x00000004f2007c0c */ /* 0x000fe2000e7a1270 */
[----:B-1----:R-:W-:Y:S01]  /*3ba10*/  IMAD.WIDE R4, R23, 0x4, R86 ;  /* 0x0000000417047825 */ /* 0x002fe200078e0256 */
[----:B------:R-:W-:Y:S01]  /*3ba20*/  ISETP.LT.AND P4, PT, R243, UR8, !P4 ;  /* 0x00000008f3007c0c */ /* 0x000fe2000e781270 */
[----:B------:R-:W-:Y:S01]  /*3ba30*/  ULDC UR4, c[0x0][0x22c] ;  /* 0x00008b0000047ab9 */ /* 0x000fe20000000800 */
[----:B------:R-:W-:Y:S01]  /*3ba40*/  IADD3 R0, R8, 0x11, RZ ;  /* 0x0000001108007810 */ /* 0x000fe20007ffe0ff */
[----:B--2---:R-:W-:Y:S01]  /*3ba50*/  IMAD.WIDE R12, R9, 0x4, R2 ;  /* 0x00000004090c7825 */ /* 0x004fe200078e0202 */
[----:B------:R1:W-:Y:S01]  /*3ba60*/  @P2 STG.E desc[UR48][R4.64], R126 ;  /* 0x0000007e04002986 */ /* 0x0003e2000c101930 */
[----:B------:R-:W-:-:S02]  /*3ba70*/  ULDC UR6, c[0x0][0x228] ;  /* 0x00008a0000067ab9 */ /* 0x000fc40000000800 */
[C---:B---3--:R-:W-:Y:S01]  /*3ba80*/  IMAD.WIDE R16, R9.reuse, 0x4, R10 ;  /* 0x0000000409107825 */ /* 0x048fe200078e020a */
[----:B------:R-:W-:Y:S01]  /*3ba90*/  ISETP.GE.AND P2, PT, R0, UR4, PT ;  /* 0x0000000400007c0c */ /* 0x000fe2000bf46270 */
[----:B------:R-:W-:Y:S02]  /*3baa0*/  ULDC UR4, c[0x0][0x228] ;  /* 0x00008a0000047ab9 */ /* 0x000fe40000000800 */
[C---:B----4-:R-:W-:Y:S01]  /*3bab0*/  IMAD.WIDE R20, R9.reuse, 0x4, R84 ;  /* 0x0000000409147825 */ /* 0x050fe200078e0254 */
[----:B------:R-:W-:Y:S03]  /*3bac0*/  @P0 STG.E desc[UR48][R12.64], R19 ;  /* 0x000000130c000986 */ /* 0x000fe6000c101930 */
[----:B------:R-:W-:Y:S01]  /*3bad0*/  IMAD.WIDE R22, R9, 0x4, R86 ;  /* 0x0000000409167825 */ /* 0x000fe200078e0256 */
[----:B------:R-:W-:Y:S01]  /*3bae0*/  @P6 STG.E desc[UR48][R16.64], R15 ;  /* 0x0000000f10006986 */ /* 0x000fe2000c101930 */
[----:B------:R-:W-:Y:S01]  /*3baf0*/  ISETP.LT.AND P0, PT, R179, UR4, !P1 ;  /* 0x00000004b3007c0c */ /* 0x000fe2000cf01270 */
[----:B------:R-:W-:Y:S01]  /*3bb00*/  ULDC UR4, c[0x0][0x228] ;  /* 0x00008a0000047ab9 */ /* 0x000fe20000000800 */
[----:B------:R-:W-:Y:S01]  /*3bb10*/  ULDC UR8, c[0x0][0x228] ;  /* 0x00008a0000087ab9 */ /* 0x000fe20000000800 */
[----:B------:R-:W-:Y:S01]  /*3bb20*/  @P5 STG.E desc[UR48][R20.64], R59 ;  /* 0x0000003b14005986 */ /* 0x000fe2000c101930 */
[----:B------:R-:W-:Y:S01]  /*3bb30*/  ISETP.LT.AND P5, PT, R242, UR6, !P1 ;  /* 0x00000006f2007c0c */ /* 0x000fe2000cfa1270 */
[----:B------:R-:W-:-:S02]  /*3bb40*/  ULDC UR6, c[0x0][0x228] ;  /* 0x00008a0000067ab9 */ /* 0x000fc40000000800 */
[----:B------:R2:W-:Y:S01]  /*3bb50*/  @P4 STG.E desc[UR48][R22.64], R7 ;  /* 0x0000000716004986 */ /* 0x0005e2000c101930 */
[----:B------:R-:W-:Y:S01]  /*3bb60*/  ISETP.LT.AND P4, PT, R83, UR4, !P1 ;  /* 0x0000000453007c0c */ /* 0x000fe2000cf81270 */
[----:B------:R-:W-:Y:S01]  /*3bb70*/  ULDC UR4, c[0x0][0x22c] ;  /* 0x00008b0000047ab9 */ /* 0x000fe20000000800 */
[----:B------:R-:W-:Y:S02]  /*3bb80*/  IADD3 R9, R9, UR26, RZ ;  /* 0x0000001a09097c10 */ /* 0x000fe4000fffe0ff */
[----:B------:R-:W-:Y:S01]  /*3bb90*/  ISETP.LT.AND P1, PT, R243, UR8, !P1 ;  /* 0x00000008f3007c0c */ /* 0x000fe2000cf21270 */
[----:B------:R-:W-:Y:S02]  /*3bba0*/  ULDC UR8, c[0x0][0x228] ;  /* 0x00008a0000087ab9 */ /* 0x000fe40000000800 */
[----:B-1----:R-:W-:Y:S01]  /*3bbb0*/  IMAD.WIDE R4, R9, 0x4, R2 ;  /* 0x0000000409047825 */ /* 0x002fe200078e0202 */
[----:B------:R-:W-:-:S03]  /*3bbc0*/  IADD3 R0, R8, 0x12, RZ ;  /* 0x0000001208007810 */ /* 0x000fc60007ffe0ff */
[C---:B--2---:R-:W-:Y:S01]  /*3bbd0*/  IMAD.WIDE R6, R9.reuse, 0x4, R10 ;  /* 0x0000000409067825 */ /* 0x044fe200078e020a */
[----:B------:R1:W-:Y:S03]  /*3bbe0*/  @P0 STG.E desc[UR48][R4.64], R27 ;  /* 0x0000001b04000986 */ /* 0x0003e6000c101930 */
[----:B------:R-:W-:Y:S01]  /*3bbf0*/  IMAD.WIDE R12, R9, 0x4, R84 ;  /* 0x00000004090c7825 */ /* 0x000fe200078e0254 */
[----:B------:R-:W-:-:S03]  /*3bc00*/  ISETP.GE.AND P0, PT, R0, UR4, PT ;  /* 0x0000000400007c0c */ /* 0x000fc6000bf06270 */
[----:B------:R-:W-:Y:S01]  /*3bc10*/  IMAD.WIDE R14, R9, 0x4, R86 ;  /* 0x00000004090e7825 */ /* 0x000fe200078e0256 */
[----:B------:R2:W-:Y:S01]  /*3bc20*/  @P4 STG.E desc[UR48][R6.64], R91 ;  /* 0x0000005b06004986 */ /* 0x0005e2000c101930 */
[----:B------:R-:W-:Y:S01]  /*3bc30*/  ULDC UR4, c[0x0][0x228] ;  /* 0x00008a0000047ab9 */ /* 0x000fe20000000800 */
[----:B------:R-:W-:Y:S01]  /*3bc40*/  ISETP.LT.AND P6, PT, R179, UR10, !P3 ;  /* 0x0000000ab3007c0c */ /* 0x000fe2000dfc1270 */
[----:B------:R-:W-:Y:S01]  /*3bc50*/  VIADD R19, R9, UR26 ;  /* 0x0000001a09137c36 */ /* 0x000fe20008000000 */
[----:B------:R3:W-:Y:S01]  /*3bc60*/  @P5 STG.E desc[UR48][R12.64], R123 ;  /* 0x0000007b0c005986 */ /* 0x0007e2000c101930 */
[----:B------:R-:W-:Y:S01]  /*3bc70*/  IADD3 R0, R8, 0x13, RZ ;  /* 0x0000001308007810 */ /* 0x000fe20007ffe0ff */
[----:B------:R-:W-:Y:S02]  /*3bc80*/  ULDC UR10, c[0x0][0x228] ;  /* 0x00008a00000a7ab9 */ /* 0x000fe40000000800 */
[----:B------:R4:W-:Y:S01]  /*3bc90*/  @P1 STG.E desc[UR48][R14.64], R127 ;  /* 0x0000007f0e001986 */ /* 0x0009e2000c101930 */
[----:B------:R-:W-:Y:S01]  /*3bca0*/  ISETP.LT.AND P1, PT, R83, UR4, !P3 ;  /* 0x0000000453007c0c */ /* 0x000fe2000df21270 */
[----:B------:R-:W-:-:S02]  /*3bcb0*/  ULDC UR4, c[0x0][0x228] ;  /* 0x00008a0000047ab9 */ /* 0x000fc40000000800 */
[----:B------:R-:W-:Y:S01]  /*3bcc0*/  ISETP.LT.AND P4, PT, R242, UR4, !P3 ;  /* 0x00000004f2007c0c */ /* 0x000fe2000df81270 */
[----:B------:R-:W-:Y:S01]  /*3bcd0*/  IMAD.WIDE R16, R19, 0x4, R2 ;  /* 0x0000000413107825 */ /* 0x000fe200078e0202 */
[----:B------:R-:W-:Y:S01]  /*3bce0*/  ISETP.LT.AND P3, PT, R243, UR6, !P3 ;  /* 0x00000006f3007c0c */ /* 0x000fe2000df61270 */
[----:B------:R-:W-:Y:S02]  /*3bcf0*/  ULDC UR4, c[0x0][0x22c] ;  /* 0x00008b0000047ab9 */ /* 0x000fe40000000800 */
[C---:B-1----:R-:W-:Y:S01]  /*3bd00*/  IMAD.WIDE R4, R19.reuse, 0x4, R10 ;  /* 0x0000000413047825 */ /* 0x042fe200078e020a */
[----:B------:R1:W-:Y:S03]  /*3bd10*/  @P6 STG.E desc[UR48][R16.64], R92 ;  /* 0x0000005c10006986 */ /* 0x0003e6000c101930 */
[----:B--2---:R-:W-:Y:S01]  /*3bd20*/  IMAD.WIDE R6, R19, 0x4, R84 ;  /* 0x0000000413067825 */ /* 0x004fe200078e0254 */
[----:B------:R2:W-:Y:S01]  /*3bd30*/  @P1 STG.E desc[UR48][R4.64], R60 ;  /* 0x0000003c04001986 */ /* 0x0005e2000c101930 */
[----:B------:R-:W-:Y:S01]  /*3bd40*/  ISETP.LT.AND P5, PT, R179, UR8, !P2 ;  /* 0x00000008b3007c0c */ /* 0x000fe2000d7a1270 */
[----:B------:R-:W-:Y:S01]  /*3bd50*/  ULDC UR6, c[0x0][0x228] ;  /* 0x00008a0000067ab9 */ /* 0x000fe20000000800 */
[----:B------:R-:W-:Y:S01]  /*3bd60*/  ISETP.GE.AND P1, PT, R0, UR4, PT ;  /* 0x0000000400007c0c */ /* 0x000fe2000bf26270 */
[----:B---3--:R-:W-:Y:S01]  /*3bd70*/  IMAD.WIDE R12, R19, 0x4, R86 ;  /* 0x00000004130c7825 */ /* 0x008fe200078e0256 */
[----:B------:R-:W-:Y:S01]  /*3bd80*/  ISETP.LT.AND P6, PT, R83, UR10, !P2 ;  /* 0x0000000a53007c0c */ /* 0x000fe2000d7c1270 */
[----:B------:R-:W-:Y:S01]  /*3bd90*/  ULDC UR4, c[0x0][0x228] ;  /* 0x00008a0000047ab9 */ /* 0x000fe20000000800 */
[----:B------:R3:W-:Y:S01]  /*3bda0*/  @P4 STG.E desc[UR48][R6.64], R156 ;  /* 0x0000009c06004986 */ /* 0x0007e2000c101930 */
[----:B------:R-:W-:Y:S01]  /*3bdb0*/  IADD3 R9, R19, UR26, RZ ;  /* 0x0000001a13097c10 */ /* 0x000fe2000fffe0ff */
[----:B------:R-:W-:Y:S01]  /*3bdc0*/  ULDC UR8, c[0x0][0x228] ;  /* 0x00008a0000087ab9 */ /* 0x000fe20000000800 */
[----:B------:R-:W-:Y:S01]  /*3bdd0*/  ISETP.LT.AND P4, PT, R242, UR4, !P2 ;  /* 0x00000004f2007c0c */ /* 0x000fe2000d781270 */
[----:B------:R-:W-:Y:S01]  /*3bde0*/  ULDC UR4, c[0x0][0x228] ;  /* 0x00008a0000047ab9 */ /* 0x000fe20000000800 */
[----:B------:R3:W-:Y:S01]  /*3bdf0*/  @P3 STG.E desc[UR48][R12.64], R28 ;  /* 0x0000001c0c003986 */ /* 0x0007e2000c101930 */
[----:B------:R-:W-:Y:S01]  /*3be00*/  ISETP.LT.AND P2, PT, R243, UR4, !P2 ;  /* 0x00000004f3007c0c */ /* 0x000fe2000d741270 */
[----:B----4-:R-:W-:Y:S01]  /*3be10*/  IMAD.WIDE R14, R9, 0x4, R2 ;  /* 0x00000004090e7825 */ /* 0x010fe200078e0202 */
[----:B------:R-:W-:Y:S01]  /*3be20*/  ISETP.LT.AND P3, PT, R179, UR6, !P0 ;  /* 0x00000006b3007c0c */ /* 0x000fe2000c761270 */
[----:B------:R-:W-:Y:S01]  /*3be30*/  ULDC UR10, c[0x0][0x228] ;  /* 0x00008a00000a7ab9 */ /* 0x000fe20000000800 */
[----:B------:R-:W-:Y:S01]  /*3be40*/  IADD3 R0, R8, 0x14, RZ ;  /* 0x0000001408007810 */ /* 0x000fe20007ffe0ff */
[C---:B-1----:R-:W-:Y:S01]  /*3be50*/  IMAD.WIDE R16, R9.reuse, 0x4, R10 ;  /* 0x0000000409107825 */ /* 0x042fe200078e020a */
[----:B------:R1:W-:Y:S03]  /*3be60*/  @P5 STG.E desc[UR48][R14.64], R128 ;  /* 0x000000800e005986 */ /* 0x0003e6000c101930 */
[----:B------:R-:W-:-:S02]  /*3be70*/  VIADD R19, R9, UR26 ;  /* 0x0000001a09137c36 */ /* 0x000fc40008000000 */
[----:B--2---:R-:W-:Y:S01]  /*3be80*/  IMAD.WIDE R4, R9, 0x4, R84 ;  /* 0x0000000409047825 */ /* 0x004fe200078e0254 */
[----:B------:R2:W-:Y:S01]  /*3be90*/  @P6 STG.E desc[UR48][R16.64], R96 ;  /* 0x0000006010006986 */ /* 0x0005e2000c101930 */
[----:B------:R-:W-:Y:S01]  /*3bea0*/  ISETP.LT.AND P5, PT, R83, UR8, !P0 ;  /* 0x0000000853007c0c */ /* 0x000fe2000c7a1270 */
[----:B------:R-:W-:Y:S01]  /*3beb0*/  ULDC UR4, c[0x0][0x22c] ;  /* 0x00008b0000047ab9 */ /* 0x000fe20000000800 */
[----:B---3--:R-:W-:Y:S01]  /*3bec0*/  IMAD.WIDE R6, R9, 0x4, R86 ;  /* 0x0000000409067825 */ /* 0x008fe200078e0256 */
[----:B------:R-:W-:Y:S01]  /*3bed0*/  ISETP.LT.AND P6, PT, R242, UR10, !P0 ;  /* 0x0000000af2007c0c */ /* 0x000fe2000c7c1270 */
[----:B------:R3:W-:Y:S01]  /*3bee0*/  @P4 STG.E desc[UR48][R4.64], R160 ;  /* 0x000000a004004986 */ /* 0x0007e2000c101930 */
[----:B------:R-:W-:Y:S01]  /*3bef0*/  ULDC UR6, c[0x0][0x228] ;  /* 0x00008a0000067ab9 */ /* 0x000fe20000000800 */
[C---:B------:R-:W-:Y:S01]  /*3bf00*/  IMAD.WIDE R12, R19.reuse, 0x4, R2 ;  /* 0x00000004130c7825 */ /* 0x040fe200078e0202 */
[----:B------:R-:W-:Y:S01]  /*3bf10*/  ISETP.GE.AND P4, PT, R0, UR4, PT ;  /* 0x0000000400007c0c */ /* 0x000fe2000bf86270 */
[----:B------:R4:W-:Y:S01]  /*3bf20*/  @P2 STG.E desc[UR48][R6.64], R184 ;  /* 0x000000b806002986 */ /* 0x0009e2000c101930 */
[----:B------:R-:W-:Y:S01]  /*3bf30*/  ULDC UR4, c[0x0][0x228] ;  /* 0x00008a0000047ab9 */ /* 0x000fe20000000800 */
[----:B-1----:R-:W-:Y:S01]  /*3bf40*/  IMAD.WIDE R14, R19, 0x4, R10 ;  /* 0x00000004130e7825 */ /* 0x002fe200078e020a */
[----:B------:R-:W-:Y:S01]  /*3bf50*/  ULDC UR8, c[0x0][0x228] ;  /* 0x00008a0000087ab9 */ /* 0x000fe20000000800 */
[----:B------:R1:W-:Y:S01]  /*3bf60*/  @P3 STG.E desc[UR48][R12.64], R93 ;  /* 0x0000005d0c003986 */ /* 0x0003e2000c101930 */
[----:B------:R-:W-:Y:S01]  /*3bf70*/  ISETP.LT.AND P3, PT, R243, UR4, !P0 ;  /* 0x00000004f3007c0c */ /* 0x000fe2000c761270 */
[----:B--2---:R-:W-:Y:S01]  /*3bf80*/  IMAD.WIDE R16, R19, 0x4, R84 ;  /* 0x0000000413107825 */ /* 0x004fe200078e0254 */
[----:B------:R-:W-:Y:S01]  /*3bf90*/  IADD3 R0, R8, 0x15, RZ ;  /* 0x0000001508007810 */ /* 0x000fe20007ffe0ff */
[----:B------:R2:W-:Y:S01]  /*3bfa0*/  @P5 STG.E desc[UR48][R14.64], R61 ;  /* 0x0000003d0e005986 */ /* 0x0005e2000c101930 */
[----:B------:R-:W-:Y:S01]  /*3bfb0*/  ULDC UR10, c[0x0][0x228] ;  /* 0x00008a00000a7ab9 */ /* 0x000fe20000000800 */
[----:B------:R-:W-:Y:S01]  /*3bfc0*/  ISETP.LT.AND P0, PT, R179, UR6, !P1 ;  /* 0x00000006b3007c0c */ /* 0x000fe2000cf01270 */
[----:B------:R-:W-:Y:S01]  /*3bfd0*/  ULDC UR4, c[0x0][0x22c] ;  /* 0x00008b0000047ab9 */ /* 0x000fe20000000800 */
[----:B------:R-:W-:Y:S01]  /*3bfe0*/  @P6 STG.E desc[UR48][R16.64], R157 ;  /* 0x0000009d10006986 */ /* 0x000fe2000c101930 */
[----:B------:R-:W-:Y:S01]  /*3bff0*/  ISETP.LT.AND P5, PT, R83, UR8, !P1 ;  /* 0x0000000853007c0c */ /* 0x000fe2000cfa1270 */
[C---:B---3--:R-:W-:Y:S01]  /*3c000*/  IMAD.WIDE R4, R19.reuse, 0x4, R86 ;  /* 0x0000000413047825 */ /* 0x048fe200078e0256 */
[----:B------:R-:W-:Y:S01]  /*3c010*/  ISETP.LT.AND P6, PT, R242, UR10, !P1 ;  /* 0x0000000af2007c0c */ /* 0x000fe2000cfc1270 */
[----:B------:R-:W-:Y:S01]  /*3c020*/  ULDC UR6, c[0x0][0x228] ;  /* 0x00008a0000067ab9 */ /* 0x000fe20000000800 */
[----:B------:R-:W-:Y:S01]  /*3c030*/  ISETP.GE.AND P2, PT, R0, UR4, PT ;  /* 0x0000000400007c0c */ /* 0x000fe2000bf46270 */
[----:B------:R-:W-:Y:S01]  /*3c040*/  VIADD R9, R19, UR26 ;  /* 0x0000001a13097c36 */ /* 0x000fe20008000000 */
[----:B------:R-:W-:Y:S01]  /*3c050*/  IADD3 R0, R8, 0x16, RZ ;  /* 0x0000001608007810 */ /* 0x000fe20007ffe0ff */
[----:B------:R-:W-:Y:S01]  /*3c060*/  ULDC UR4, c[0x0][0x22c] ;  /* 0x00008b0000047ab9 */ /* 0x000fe20000000800 */
[----:B------:R3:W-:Y:S01]  /*3c070*/  @P3 STG.E desc[UR48][R4.64], R29 ;  /* 0x0000001d04003986 */ /* 0x0007e2000c101930 */
[C---:B----4-:R-:W-:Y:S01]  /*3c080*/  IMAD.WIDE R6, R9.reuse, 0x4, R2 ;  /* 0x0000000409067825 */ /* 0x050fe200078e0202 */
[----:B------:R-:W-:Y:S01]  /*3c090*/  ISETP.GE.AND P3, PT, R0, UR4, PT ;  /* 0x0000000400007c0c */ /* 0x000fe2000bf66270 */
[----:B------:R-:W-:Y:S01]  /*3c0a0*/  ULDC UR4, c[0x0][0x228] ;  /* 0x00008a0000047ab9 */ /* 0x000fe20000000800 */
[----:B------:R-:W-:Y:S01]  /*3c0b0*/  ULDC UR8, c[0x0][0x228] ;  /* 0x00008a0000087ab9 */ /* 0x000fe20000000800 */
[----:B-1----:R-:W-:Y:S01]  /*3c0c0*/  IMAD.WIDE R12, R9, 0x4, R10 ;  /* 0x00000004090c7825 */ /* 0x002fe200078e020a */
[----:B------:R-:W-:Y:S01]  /*3c0d0*/  ISETP.LT.AND P1, PT, R243, UR4, !P1 ;  /* 0x00000004f3007c0c */ /* 0x000fe2000cf21270 */
[----:B------:R-:W-:Y:S01]  /*3c0e0*/  ULDC UR4, c[0x0][0x228] ;  /* 0x00008a0000047ab9 */ /* 0x000fe20000000800 */
[----:B------:R-:W-:Y:S01]  /*3c0f0*/  ULDC UR10, c[0x0][0x228] ;  /* 0x00008a00000a7ab9 */ /* 0x000fe20000000800 */
[----:B--2---:R-:W-:Y:S01]  /*3c100*/  IMAD.WIDE R14, R9, 0x4, R84 ;  /* 0x00000004090e7825 */ /* 0x004fe200078e0254 */
[----:B------:R1:W-:Y:S01]  /*3c110*/  @P0 STG.E desc[UR48][R6.64], R129 ;  /* 0x0000008106000986 */ /* 0x0003e2000c101930 */
[----:B------:R-:W-:Y:S01]  /*3c120*/  ISETP.LT.AND P0, PT, R179, UR4, !P4 ;  /* 0x00000004b3007c0c */ /* 0x000fe2000e701270 */
[----:B------:R-:W-:-:S02]  /*3c130*/  ULDC UR4, c[0x0][0x228] ;  /* 0x00008a0000047ab9 */ /* 0x000fc40000000800 */
[----:B------:R2:W-:Y:S01]  /*3c140*/  @P5 STG.E desc[UR48][R12.64], R97 ;  /* 0x000000610c005986 */ /* 0x0005e2000c101930 */
[----:B------:R-:W-:Y:S01]  /*3c150*/  ISETP.LT.AND P5, PT, R242, UR4, !P4 ;  /* 0x00000004f2007c0c */ /* 0x000fe2000e7a1270 */
[C---:B------:R-:W-:Y:S02]  /*3c160*/  VIADD R19, R9.reuse, UR26 ;  /* 0x0000001a09137c36 */ /* 0x040fe40008000000 */
[----:B---3--:R-:W-:Y:S01]  /*3c170*/  IMAD.WIDE R4, R9, 0x4, R86 ;  /* 0x0000000409047825 */ /* 0x008fe200078e0256 */
[----:B------:R3:W-:Y:S01]  /*3c180*/  @P6 STG.E desc[UR48][R14.64], R161 ;  /* 0x000000a10e006986 */ /* 0x0007e2000c101930 */
[----:B------:R-:W-:Y:S01]  /*3c190*/  ISETP.LT.AND P6, PT, R83, UR6, !P4 ;  /* 0x0000000653007c0c */ /* 0x000fe2000e7c1270 */
[----:B------:R-:W-:Y:S01]  /*3c1a0*/  ULDC UR4, c[0x0][0x22c] ;  /* 0x00008b0000047ab9 */ /* 0x000fe20000000800 */
[----:B------:R-:W-:Y:S01]  /*3c1b0*/  ISETP.LT.AND P4, PT, R243, UR8, !P4 ;  /* 0x00000008f3007c0c */ /* 0x000fe2000e781270 */
[C---:B-1----:R-:W-:Y:S01]  /*3c1c0*/  IMAD.WIDE R6, R19.reuse, 0x4, R2 ;  /* 0x0000000413067825 */ /* 0x042fe200078e0202 */
[----:B------:R-:W-:Y:S01]  /*3c1d0*/  IADD3 R0, R8, 0x17, RZ ;  /* 0x0000001708007810 */ /* 0x000fe20007ffe0ff */
[----:B------:R1:W-:Y:S01]  /*3c1e0*/  @P1 STG.E desc[UR48][R4.64], R185 ;  /* 0x000000b904001986 */ /* 0x0003e2000c101930 */
[----:B------:R-:W-:Y:S01]  /*3c1f0*/  ULDC UR6, c[0x0][0x228] ;  /* 0x00008a0000067ab9 */ /* 0x000fe20000000800 */
[----:B--2---:R-:W-:Y:S01]  /*3c200*/  IMAD.WIDE R12, R19, 0x4, R10 ;  /* 0x00000004130c7825 */ /* 0x004fe200078e020a */
[----:B------:R-:W-:Y:S01]  /*3c210*/  ISETP.GE.AND P1, PT, R0, UR4, PT ;  /* 0x0000000400007c0c */ /* 0x000fe2000bf26270 */
[----:B------:R-:W-:-:S02]  /*3c220*/  ULDC UR4, c[0x0][0x228] ;  /* 0x00008a0000047ab9 */ /* 0x000fc40000000800 */
[C---:B---3--:R-:W-:Y:S01]  /*3c230*/  IMAD.WIDE R14, R19.reuse, 0x4, R84 ;  /* 0x00000004130e7825 */ /* 0x048fe200078e0254 */
[----:B------:R2:W-:Y:S03]  /*3c240*/  @P0 STG.E desc[UR48][R6.64], R94 ;  /* 0x0000005e06000986 */ /* 0x0005e6000c101930 */
[----:B------:R-:W-:Y:S01]  /*3c250*/  IMAD.WIDE R16, R19, 0x4, R86 ;  /* 0x0000000413107825 */ /* 0x000fe200078e0256 */
[----:B------:R3:W-:Y:S01]  /*3c260*/  @P6 STG.E desc[UR48][R12.64], R62 ;  /* 0x0000003e0c006986 */ /* 0x0007e2000c101930 */
[----:B------:R-:W-:Y:S01]  /*3c270*/  ISETP.LT.AND P0, PT, R179, UR4, !P2 ;  /* 0x00000004b3007c0c */ /* 0x000fe2000d701270 */
[----:B------:R-:W-:Y:S01]  /*3c280*/  ULDC UR4, c[0x0][0x228] ;  /* 0x00008a0000047ab9 */ /* 0x000fe20000000800 */
[----:B------:R-:W-:Y:S01]  /*3c290*/  ULDC UR8, c[0x0][0x228] ;  /* 0x00008a0000087ab9 */ /* 0x000fe20000000800 */
[----:B------:R4:W-:Y:S01]  /*3c2a0*/  @P5 STG.E desc[UR48][R14.64], R158 ;  /* 0x0000009e0e005986 */ /* 0x0009e2000c101930 */
        /* <DEDUP_REMOVED lines=12> */
[----:B---3--:R-:W-:Y:S01]  /*3c370*/  IMAD.WIDE R12, R19, 0x4, R84 ;  /* 0x00000004130c7825 */ /* 0x008fe200078e0254 */
[----:B------:R-:W-:-:S03]  /*3c380*/  ISETP.GE.AND P0, PT, R0, UR4, PT ;  /* 0x0000000400007c0c */ /* 0x000fc6000bf06270 */
[----:B----4-:R-:W-:Y:S01]  /*3c390*/  IMAD.WIDE R14, R19, 0x4, R86 ;  /* 0x00000004130e7825 */ /* 0x010fe200078e0256 */
        /* <DEDUP_REMOVED lines=48> */
[----:B------:R-:W-:Y:S01]  /*3c6a0*/  @P1 STG.E desc[UR48][R6.64], R187 ;  /* 0x000000bb06001986 */ /* 0x000fe2000c101930 */
[----:B------:R-:W-:Y:S01]  /*3c6b0*/  ULDC UR4, c[0x0][0x228] ;  /* 0x00008a0000047ab9 */ /* 0x000fe20000000800 */
[----:B-1----:R-:W-:Y:S01]  /*3c6c0*/  IMAD.WIDE R14, R9, 0x4, R10 ;  /* 0x00000004090e7825 */ /* 0x002fe200078e020a */
[----:B------:R-:W-:Y:S01]  /*3c6d0*/  ULDC UR8, c[0x0][0x228] ;  /* 0x00008a0000087ab9 */ /* 0x000fe20000000800 */
[----:B------:R-:W-:Y:S01]  /*3c6e0*/  @P3 STG.E desc[UR48][R12.64], R152 ;  /* 0x000000980c003986 */ /* 0x000fe2000c101930 */
[----:B------:R-:W-:Y:S01]  /*3c6f0*/  ISETP.LT.AND P3, PT, R243, UR4, !P0 ;  /* 0x00000004f3007c0c */ /* 0x000fe2000c761270 */
[----:B--2---:R-:W-:Y:S01]  /*3c700*/  IMAD.WIDE R16, R9, 0x4, R84 ;  /* 0x0000000409107825 */ /* 0x004fe200078e0254 */
[----:B------:R-:W-:Y:S01]  /*3c710*/  IADD3 R0, R8, 0x1b, RZ ;  /* 0x0000001b08007810 */ /* 0x000fe20007ffe0ff */
[----:B------:R-:W-:Y:S01]  /*3c720*/  @P5 STG.E desc[UR48][R14.64], R64 ;  /* 0x000000400e005986 */ /* 0x000fe2000c101930 */
[----:B------:R-:W-:Y:S01]  /*3c730*/  ULDC UR10, c[0x0][0x228] ;  /* 0x00008a00000a7ab9 */ /* 0x000fe20000000800 */
[----:B------:R-:W-:Y:S01]  /*3c740*/  ISETP.LT.AND P1, PT, R179, UR6, !P2 ;  /* 0x00000006b3007c0c */ /* 0x000fe2000d721270 */
[----:B------:R-:W-:Y:S01]  /*3c750*/  ULDC UR4, c[0x0][0x22c] ;  /* 0x00008b0000047ab9 */ /* 0x000fe20000000800 */
[----:B------:R1:W-:Y:S01]  /*3c760*/  @P6 STG.E desc[UR48][R16.64], R192 ;  /* 0x000000c010006986 */ /* 0x0003e2000c101930 */
[----:B------:R-:W-:Y:S01]  /*3c770*/  ISETP.LT.AND P5, PT, R83, UR8, !P2 ;  /* 0x0000000853007c0c */ /* 0x000fe2000d7a1270 */
[C---:B---3--:R-:W-:Y:S01]  /*3c780*/  IMAD.WIDE R4, R9.reuse, 0x4, R86 ;  /* 0x0000000409047825 */ /* 0x048fe200078e0256 */
        /* <DEDUP_REMOVED lines=8> */
[----:B-1----:R-:W-:Y:S01]  /*3c810*/  VIADD R17, R9, UR26 ;  /* 0x0000001a09117c36 */ /* 0x002fe20008000000 */
        /* <DEDUP_REMOVED lines=15> */
[----:B--2---:R-:W-:Y:S01]  /*3c910*/  IMAD.WIDE R4, R17, 0x4, R86 ;  /* 0x0000000411047825 */ /* 0x004fe200078e0256 */
[----:B------:R-:W-:Y:S01]  /*3c920*/  ISETP.LT.AND P4, PT, R243, UR8, !P4 ;  /* 0x00000008f3007c0c */ /* 0x000fe2000e781270 */
[----:B------:R-:W-:Y:S01]  /*3c930*/  ULDC UR4, c[0x0][0x22c] ;  /* 0x00008b0000047ab9 */ /* 0x000fe20000000800 */
[----:B------:R-:W-:Y:S01]  /*3c940*/  IADD3 R0, R8, 0x1d, RZ ;  /* 0x0000001d08007810 */ /* 0x000fe20007ffe0ff */
[----:B-1----:R-:W-:Y:S01]  /*3c950*/  IMAD.WIDE R6, R9, 0x4, R2 ;  /* 0x0000000409067825 */ /* 0x002fe200078e0202 */
[----:B------:R1:W-:Y:S01]  /*3c960*/  @P2 STG.E desc[UR48][R4.64], R188 ;  /* 0x000000bc04002986 */ /* 0x0003e2000c101930 */
[----:B------:R-:W-:-:S02]  /*3c970*/  ULDC UR6, c[0x0][0x228] ;  /* 0x00008a0000067ab9 */ /* 0x000fc40000000800 */
[C---:B---3--:R-:W-:Y:S01]  /*3c980*/  IMAD.WIDE R12, R9.reuse, 0x4, R10 ;  /* 0x00000004090c7825 */ /* 0x048fe200078e020a */
[----:B------:R-:W-:Y:S01]  /*3c990*/  ISETP.GE.AND P2, PT, R0, UR4, PT ;  /* 0x0000000400007c0c */ /* 0x000fe2000bf46270 */
[----:B------:R-:W-:Y:S02]  /*3c9a0*/  ULDC UR4, c[0x0][0x228] ;  /* 0x00008a0000047ab9 */ /* 0x000fe40000000800 */
[C---:B----4-:R-:W-:Y:S01]  /*3c9b0*/  IMAD.WIDE R14, R9.reuse, 0x4, R84 ;  /* 0x00000004090e7825 */ /* 0x050fe200078e0254 */
        /* <DEDUP_REMOVED lines=14> */
[----:B------:R-:W-:Y:S01]  /*3caa0*/  ULDC UR8, c[0x0][0x228] ;  /* 0x00008a0000087ab9 */ /* 0x000fe20000000800 */
[----:B------:R-:W-:Y:S01]  /*3cab0*/  ISETP.LT.AND P6, PT, R179, UR10, !P3 ;  /* 0x0000000ab3007c0c */ /* 0x000fe2000dfc1270 */
[----:B-1----:R-:W-:Y:S01]  /*3cac0*/  IMAD.WIDE R4, R9, 0x4, R2 ;  /* 0x0000000409047825 */ /* 0x002fe200078e0202 */
[----:B------:R-:W-:Y:S01]  /*3cad0*/  IADD3 R0, R8, 0x1e, RZ ;  /* 0x0000001e08007810 */ /* 0x000fe20007ffe0ff */
[----:B------:R-:W-:-:S02]  /*3cae0*/  ULDC UR10, c[0x0][0x228] ;  /* 0x00008a00000a7ab9 */ /* 0x000fc40000000800 */
[C---:B--2---:R-:W-:Y:S01]  /*3caf0*/  IMAD.WIDE R6, R9.reuse, 0x4, R10 ;  /* 0x0000000409067825 */ /* 0x044fe200078e020a */
[----:B------:R1:W-:Y:S03]  /*3cb00*/  @P1 STG.E desc[UR48][R4.64], R101 ;  /* 0x0000006504001986 */ /* 0x0003e6000c101930 */
[C---:B------:R-:W-:Y:S02]  /*3cb10*/  VIADD R19, R9.reuse, UR26 ;  /* 0x0000001a09137c36 */ /* 0x040fe40008000000 */
[----:B---3--:R-:W-:Y:S01]  /*3cb20*/  IMAD.WIDE R12, R9, 0x4, R84 ;  /* 0x00000004090c7825 */ /* 0x008fe200078e0254 */
[----:B------:R-:W-:-:S03]  /*3cb30*/  ISETP.GE.AND P1, PT, R0, UR4, PT ;  /* 0x0000000400007c0c */ /* 0x000fc6000bf26270 */
[----:B----4-:R-:W-:Y:S01]  /*3cb40*/  IMAD.WIDE R14, R9, 0x4, R86 ;  /* 0x00000004090e7825 */ /* 0x010fe200078e0256 */
[----:B------:R2:W-:Y:S01]  /*3cb50*/  @P4 STG.E desc[UR48][R6.64], R133 ;  /* 0x0000008506004986 */ /* 0x0005e2000c101930 */
[----:B------:R-:W-:Y:S02]  /*3cb60*/  ULDC UR4, c[0x0][0x228] ;  /* 0x00008a0000047ab9 */ /* 0x000fe40000000800 */
[----:B------:R-:W-:Y:S01]  /*3cb70*/  IMAD.WIDE R16, R19, 0x4, R2 ;  /* 0x0000000413107825 */ /* 0x000fe200078e0202 */
[----:B------:R3:W-:Y:S04]  /*3cb80*/  @P5 STG.E desc[UR48][R12.64], R197 ;  /* 0x000000c50c005986 */ /* 0x0007e8000c101930 */
[----:B------:R4:W-:Y:S01]  /*3cb90*/  @P0 STG.E desc[UR48][R14.64], R189 ;  /* 0x000000bd0e000986 */ /* 0x0009e2000c101930 */
[----:B------:R-:W-:Y:S01]  /*3cba0*/  ISETP.LT.AND P0, PT, R83, UR4, !P3 ;  /* 0x0000000453007c0c */ /* 0x000fe2000df01270 */
[----:B------:R-:W-:-:S02]  /*3cbb0*/  ULDC UR4, c[0x0][0x228] ;  /* 0x00008a0000047ab9 */ /* 0x000fc40000000800 */
[----:B------:R4:W-:Y:S01]  /*3cbc0*/  @P6 STG.E desc[UR48][R16.64], R154 ;  /* 0x0000009a10006986 */ /* 0x0009e2000c101930 */
[----:B------:R-:W-:Y:S01]  /*3cbd0*/  ISETP.LT.AND P6, PT, R242, UR4, !P3 ;  /* 0x00000004f2007c0c */ /* 0x000fe2000dfc1270 */
[----:B-1----:R-:W-:Y:S01]  /*3cbe0*/  IMAD.WIDE R4, R19, 0x4, R10 ;  /* 0x0000000413047825 */ /* 0x002fe200078e020a */
[----:B------:R-:W-:Y:S01]  /*3cbf0*/  ISETP.LT.AND P3, PT, R243, UR6, !P3 ;  /* 0x00000006f3007c0c */ /* 0x000fe2000df61270 */
[----:B------:R-:W-:Y:S01]  /*3cc00*/  ULDC UR4, c[0x0][0x22c] ;  /* 0x00008b0000047ab9 */ /* 0x000fe20000000800 */
[----:B------:R-:W-:Y:S01]  /*3cc10*/  IADD3 R0, R8, 0x1f, RZ ;  /* 0x0000001f08007810 */ /* 0x000fe20007ffe0ff */
[----:B--2---:R-:W-:Y:S01]  /*3cc20*/  IMAD.WIDE R6, R19, 0x4, R84 ;  /* 0x0000000413067825 */ /* 0x004fe200078e0254 */
[----:B------:R-:W-:Y:S01]  /*3cc30*/  ISETP.LT.AND P4, PT, R179, UR8, !P2 ;  /* 0x00000008b3007c0c */ /* 0x000fe2000d781270 */
[----:B------:R-:W-:Y:S01]  /*3cc40*/  ULDC UR6, c[0x0][0x228] ;  /* 0x00008a0000067ab9 */ /* 0x000fe20000000800 */
[----:B------:R-:W-:Y:S01]  /*3cc50*/  ISETP.LT.AND P5, PT, R83, UR10, !P2 ;  /* 0x0000000a53007c0c */ /* 0x000fe2000d7a1270 */
[C---:B---3--:R-:W-:Y:S01]  /*3cc60*/  IMAD.WIDE R12, R19.reuse, 0x4, R86 ;  /* 0x00000004130c7825 */ /* 0x048fe200078e0256 */
[----:B------:R-:W-:Y:S01]  /*3cc70*/  IADD3 R9, R19, UR26, RZ ;  /* 0x0000001a13097c10 */ /* 0x000fe2000fffe0ff */
[----:B------:R1:W-:Y:S01]  /*3cc80*/  @P0 STG.E desc[UR48][R4.64], R66 ;  /* 0x0000004204000986 */ /* 0x0003e2000c101930 */
[----:B------:R-:W-:Y:S01]  /*3cc90*/  ISETP.GE.AND P0, PT, R0, UR4, PT ;  /* 0x0000000400007c0c */ /* 0x000fe2000bf06270 */
[----:B------:R-:W-:Y:S01]  /*3cca0*/  ULDC UR4, c[0x0][0x228] ;  /* 0x00008a0000047ab9 */ /* 0x000fe20000000800 */
[----:B------:R-:W-:Y:S01]  /*3ccb0*/  ULDC UR8, c[0x0][0x228] ;  /* 0x00008a0000087ab9 */ /* 0x000fe20000000800 */
[----:B------:R2:W-:Y:S01]  /*3ccc0*/  @P6 STG.E desc[UR48][R6.64], R194 ;  /* 0x000000c206006986 */ /* 0x0005e2000c101930 */
[----:B----4-:R-:W-:Y:S01]  /*3ccd0*/  IMAD.WIDE R14, R9, 0x4, R2 ;  /* 0x00000004090e7825 */ /* 0x010fe200078e0202 */
[----:B------:R-:W-:-:S02]  /*3cce0*/  ULDC UR10, c[0x0][0x228] ;  /* 0x00008a00000a7ab9 */ /* 0x000fc40000000800 */
[----:B------:R3:W-:Y:S01]  /*3ccf0*/  @P3 STG.E desc[UR48][R12.64], R34 ;  /* 0x000000220c003986 */ /* 0x0007e2000c101930 */
[C---:B------:R-:W-:Y:S01]  /*3cd00*/  ISETP.LT.AND P3, PT, R242.reuse, UR4, !P2 ;  /* 0x00000004f2007c0c */ /* 0x040fe2000d761270 */
[----:B------:R-:W-:Y:S01]  /*3cd10*/  IMAD.WIDE R16, R9, 0x4, R10 ;  /* 0x0000000409107825 */ /* 0x000fe200078e020a */
[----:B------:R-:W-:Y:S01]  /*3cd20*/  ULDC UR4, c[0x0][0x228] ;  /* 0x00008a0000047ab9 */ /* 0x000fe20000000800 */
[----:B------:R4:W-:Y:S01]  /*3cd30*/  @P4 STG.E desc[UR48][R14.64], R102 ;  /* 0x000000660e004986 */ /* 0x0009e2000c101930 */
[----:B------:R-:W-:Y:S01]  /*3cd40*/  ISETP.LT.AND P2, PT, R243, UR4, !P2 ;  /* 0x00000004f3007c0c */ /* 0x000fe2000d741270 */
[----:B-1----:R-:W-:Y:S01]  /*3cd50*/  IMAD.WIDE R4, R9, 0x4, R84 ;  /* 0x0000000409047825 */ /* 0x002fe200078e0254 */
[----:B------:R-:W-:Y:S01]  /*3cd60*/  ISETP.LT.AND P6, PT, R179, UR6, !P1 ;  /* 0x00000006b3007c0c */ /* 0x000fe2000cfc1270 */
[----:B------:R1:W-:Y:S01]  /*3cd70*/  @P5 STG.E desc[UR48][R16.64], R134 ;  /* 0x0000008610005986 */ /* 0x0003e2000c101930 */
[----:B------:R-:W-:Y:S01]  /*3cd80*/  ISETP.LT.AND P5, PT, R83, UR8, !P1 ;  /* 0x0000000853007c0c */ /* 0x000fe2000cfa1270 */
[C---:B------:R-:W-:Y:S01]  /*3cd90*/  VIADD R19, R9.reuse, UR26 ;  /* 0x0000001a09137c36 */ /* 0x040fe20008000000 */
[----:B------:R-:W-:Y:S01]  /*3cda0*/  ISETP.LT.AND P4, PT, R242, UR10, !P1 ;  /* 0x0000000af2007c0c */ /* 0x000fe2000cf81270 */
[----:B------:R-:W-:Y:S01]  /*3cdb0*/  ULDC UR4, c[0x0][0x22c] ;  /* 0x00008b0000047ab9 */ /* 0x000fe20000000800 */
[----:B------:R-:W-:Y:S01]  /*3cdc0*/  IADD3 R0, R8, 0x20, RZ ;  /* 0x0000002008007810 */ /* 0x000fe20007ffe0ff */
[----:B------:R1:W-:Y:S01]  /*3cdd0*/  @P3 STG.E desc[UR48][R4.64], R198 ;  /* 0x000000c604003986 */ /* 0x0003e2000c101930 */
[----:B--2---:R-:W-:Y:S01]  /*3cde0*/  IMAD.WIDE R6, R9, 0x4, R86 ;  /* 0x0000000409067825 */ /* 0x004fe200078e0256 */
[----:B------:R-:W-:Y:S01]  /*3cdf0*/  ULDC UR6, c[0x0][0x228] ;  /* 0x00008a0000067ab9 */ /* 0x000fe20000000800 */
[----:B------:R-:W-:Y:S01]  /*3ce00*/  ISETP.GE.AND P3, PT, R0, UR4, PT ;  /* 0x0000000400007c0c */ /* 0x000fe2000bf66270 */
[----:B------:R-:W-:Y:S01]  /*3ce10*/  ULDC UR4, c[0x0][0x228] ;  /* 0x00008a0000047ab9 */ /* 0x000fe20000000800 */
[----:B---3--:R-:W-:Y:S01]  /*3ce20*/  IMAD.WIDE R12, R19, 0x4, R2 ;  /* 0x00000004130c7825 */ /* 0x008fe200078e0202 */
[----:B------:R-:W-:Y:S01]  /*3ce30*/  ISETP.LT.AND P1, PT, R243, UR4, !P1 ;  /* 0x00000004f3007c0c */ /* 0x000fe2000cf21270 */
[----:B------:R-:W-:-:S02]  /*3ce40*/  ULDC UR8, c[0x0][0x228] ;  /* 0x00008a0000087ab9 */ /* 0x000fc40000000800 */
[C---:B----4-:R-:W-:Y:S01]  /*3ce50*/  IMAD.WIDE R14, R19.reuse, 0x4, R10 ;  /* 0x00000004130e7825 */ /* 0x050fe200078e020a */
[----:B------:R2:W-:Y:S03]  /*3ce60*/  @P2 STG.E desc[UR48][R6.64], R190 ;  /* 0x000000be06002986 */ /* 0x0005e6000c101930 */
[----:B-1----:R-:W-:Y:S01]  /*3ce70*/  IMAD.WIDE R16, R19, 0x4, R84 ;  /* 0x0000000413107825 */ /* 0x002fe200078e0254 */
[----:B------:R1:W-:Y:S01]  /*3ce80*/  @P6 STG.E desc[UR48][R12.64], R155 ;  /* 0x0000009b0c006986 */ /* 0x0003e2000c101930 */
[----:B------:R-:W-:Y:S01]  /*3ce90*/  IADD3 R0, R8, 0x21, RZ ;  /* 0x0000002108007810 */ /* 0x000fe20007ffe0ff */
[----:B------:R-:W-:Y:S01]  /*3cea0*/  ULDC UR10, c[0x0][0x228] ;  /* 0x00008a00000a7ab9 */ /* 0x000fe20000000800 */
[----:B------:R-:W-:Y:S01]  /*3ceb0*/  ULDC UR4, c[0x0][0x22c] ;  /* 0x00008b0000047ab9 */ /* 0x000fe20000000800 */
[----:B------:R3:W-:Y:S01]  /*3cec0*/  @P5 STG.E desc[UR48][R14.64], R67 ;  /* 0x000000430e005986 */ /* 0x0007e2000c101930 */
[----:B------:R-:W-:Y:S01]  /*3ced0*/  ISETP.LT.AND P5, PT, R83, UR8, !P0 ;  /* 0x0000000853007c0c */ /* 0x000fe2000c7a1270 */
[----:B------:R-:W-:Y:S01]  /*3cee0*/  IMAD.WIDE R4, R19, 0x4, R86 ;  /* 0x0000000413047825 */ /* 0x000fe200078e0256 */
[----:B------:R-:W-:Y:S01]  /*3cef0*/  ISETP.LT.AND P6, PT, R242, UR10, !P0 ;  /* 0x0000000af2007c0c */ /* 0x000fe2000c7c1270 */
[----:B------:R-:W-:Y:S01]  /*3cf00*/  @P4 STG.E desc[UR48][R16.64], R195 ;  /* 0x000000c310004986 */ /* 0x000fe2000c101930 */
[----:B------:R-:W-:Y:S01]  /*3cf10*/  ISETP.LT.AND P4, PT, R179, UR6, !P0 ;  /* 0x00000006b3007c0c */ /* 0x000fe2000c781270 */
[----:B------:R-:W-:Y:S01]  /*3cf20*/  VIADD R9, R19, UR26 ;  /* 0x0000001a13097c36 */ /* 0x000fe20008000000 */
[----:B------:R-:W-:Y:S01]  /*3cf30*/  ISETP.GE.AND P2, PT, R0, UR4, PT ;  /* 0x0000000400007c0c */ /* 0x000fe2000bf46270 */
[----:B------:R-:W-:Y:S01]  /*3cf40*/  ULDC UR4, c[0x0][0x22c] ;  /* 0x00008b0000047ab9 */ /* 0x000fe20000000800 */
[----:B------:R-:W-:Y:S01]  /*3cf50*/  IADD3 R0, R8, 0x22, RZ ;  /* 0x0000002208007810 */ /* 0x000fe20007ffe0ff */
[----:B------:R4:W-:Y:S01]  /*3cf60*/  @P1 STG.E desc[UR48][R4.64], R35 ;  /* 0x0000002304001986 */ /* 0x0009e2000c101930 */
[C---:B--2---:R-:W-:Y:S01]  /*3cf70*/  IMAD.WIDE R6, R9.reuse, 0x4, R2 ;  /* 0x0000000409067825 */ /* 0x044fe200078e0202 */
[----:B------:R-:W-:Y:S01]  /*3cf80*/  ULDC UR6, c[0x0][0x228] ;  /* 0x00008a0000067ab9 */ /* 0x000fe20000000800 */
[----:B------:R-:W-:Y:S01]  /*3cf90*/  ISETP.GE.AND P1, PT, R0, UR4, PT ;  /* 0x0000000400007c0c */ /* 0x000fe2000bf26270 */
[----:B------:R-:W-:Y:S01]  /*3cfa0*/  ULDC UR4, c[0x0][0x228] ;  /* 0x00008a0000047ab9 */ /* 0x000fe20000000800 */
[----:B-1----:R-:W-:Y:S01]  /*3cfb0*/  IMAD.WIDE R12, R9, 0x4, R10 ;  /* 0x00000004090c7825 */ /* 0x002fe200078e020a */
[----:B------:R-:W-:Y:S01]  /*3cfc0*/  ISETP.LT.AND P0, PT, R243, UR4, !P0 ;  /* 0x00000004f3007c0c */ /* 0x000fe2000c701270 */
[----:B------:R-:W-:Y:S01]  /*3cfd0*/  ULDC UR4, c[0x0][0x228] ;  /* 0x00008a0000047ab9 */ /* 0x000fe20000000800 */
[----:B------:R-:W-:Y:S01]  /*3cfe0*/  ULDC UR8, c[0x0][0x228] ;  /* 0x00008a0000087ab9 */ /* 0x000fe20000000800 */
[----:B---3--:R-:W-:Y:S01]  /*3cff0*/  IMAD.WIDE R14, R9, 0x4, R84 ;  /* 0x00000004090e7825 */ /* 0x008fe200078e0254 */
[----:B------:R1:W-:Y:S01]  /*3d000*/  @P4 STG.E desc[UR48][R6.64], R103 ;  /* 0x0000006706004986 */ /* 0x0003e2000c101930 */
[----:B------:R-:W-:Y:S01]  /*3d010*/  ISETP.LT.AND P4, PT, R179, UR4, !P3 ;  /* 0x00000004b3007c0c */ /* 0x000fe2000df81270 */
[----:B------:R-:W-:Y:S01]  /*3d020*/  ULDC UR4, c[0x0][0x228] ;  /* 0x00008a0000047ab9 */ /* 0x000fe20000000800 */
[----:B------:R-:W-:Y:S01]  /*3d030*/  ULDC UR10, c[0x0][0x228] ;  /* 0x00008a00000a7ab9 */ /* 0x000fe20000000800 */
[----:B------:R2:W-:Y:S01]  /*3d040*/  @P5 STG.E desc[UR48][R12.64], R135 ;  /* 0x000000870c005986 */ /* 0x0005e2000c101930 */
[----:B------:R-:W-:Y:S01]  /*3d050*/  ISETP.LT.AND P5, PT, R242, UR4, !P3 ;  /* 0x00000004f2007c0c */ /* 0x000fe2000dfa1270 */
[----:B------:R-:W-:-:S02]  /*3d060*/  VIADD R19, R9, UR26 ;  /* 0x0000001a09137c36 */ /* 0x000fc40008000000 */
[----:B----4-:R-:W-:Y:S01]  /*3d070*/  IMAD.WIDE R4, R9, 0x4, R86 ;  /* 0x0000000409047825 */ /* 0x010fe200078e0256 */
        /* <DEDUP_REMOVED lines=19> */
[----:B------:R-:W-:-:S03]  /*3d1b0*/  IADD3 R19, R19, UR26, RZ ;  /* 0x0000001a13137c10 */ /* 0x000fc6000fffe0ff */
[----:B------:R4:W-:Y:S01]  /*3d1c0*/  @P3 STG.E desc[UR48][R16.64], R36 ;  /* 0x0000002410003986 */ /* 0x0009e2000c101930 */
[----:B------:R-:W-:Y:S02]  /*3d1d0*/  ISETP.LT.AND P3, PT, R83, UR4, !P2 ;  /* 0x0000000453007c0c */ /* 0x000fe4000d761270 */
[----:B------:R-:W-:Y:S01]  /*3d1e0*/  ISETP.LT.AND P5, PT, R242, UR6, !P2 ;  /* 0x00000006f2007c0c */ /* 0x000fe2000d7a1270 */
[----:B-1----:R-:W-:Y:S01]  /*3d1f0*/  IMAD.WIDE R4, R19, 0x4, R2 ;  /* 0x0000000413047825 */ /* 0x002fe200078e0202 */
[----:B------:R-:W-:Y:S01]  /*3d200*/  ISETP.LT.AND P2, PT, R243, UR8, !P2 ;  /* 0x00000008f3007c0c */ /* 0x000fe2000d741270 */
[----:B------:R-:W-:Y:S01]  /*3d210*/  ULDC UR4, c[0x0][0x22c] ;  /* 0x00008b0000047ab9 */ /* 0x000fe20000000800 */
[----:B------:R-:W-:Y:S01]  /*3d220*/  IADD3 R0, R8, 0x24, RZ ;  /* 0x0000002408007810 */ /* 0x000fe20007ffe0ff */
[----:B--2---:R-:W-:Y:S01]  /*3d230*/  IMAD.WIDE R6, R19, 0x4, R10 ;  /* 0x0000000413067825 */ /* 0x004fe200078e020a */
[----:B------:R1:W-:Y:S01]  /*3d240*/  @P4 STG.E desc[UR48][R4.64], R104 ;  /* 0x0000006804004986 */ /* 0x0003e2000c101930 */
[----:B------:R-:W-:Y:S01]  /*3d250*/  ISETP.LT.AND P6, PT, R179, UR10, !P1 ;  /* 0x0000000ab3007c0c */ /* 0x000fe2000cfc1270 */
[----:B------:R-:W-:Y:S01]  /*3d260*/  ULDC UR6, c[0x0][0x228] ;  /* 0x00008a0000067ab9 */ /* 0x000fe20000000800 */
[----:B---3--:R-:W-:Y:S01]  /*3d270*/  IMAD.WIDE R12, R19, 0x4, R84 ;  /* 0x00000004130c7825 */ /* 0x008fe200078e0254 */
[----:B------:R-:W-:Y:S01]  /*3d280*/  ISETP.GE.AND P4, PT, R0, UR4, PT ;  /* 0x0000000400007c0c */ /* 0x000fe2000bf86270 */
[----:B------:R-:W-:-:S02]  /*3d290*/  ULDC UR4, c[0x0][0x228] ;  /* 0x00008a0000047ab9 */ /* 0x000fc40000000800 */
[----:B----4-:R-:W-:Y:S01]  /*3d2a0*/  IMAD.WIDE R14, R19, 0x4, R86 ;  /* 0x00000004130e7825 */ /* 0x010fe200078e0256 */
[----:B------:R2:W-:Y:S01]  /*3d2b0*/  @P3 STG.E desc[UR48][R6.64], R136 ;  /* 0x0000008806003986 */ /* 0x0005e2000c101930 */
[----:B------:R-:W-:Y:S01]  /*3d2c0*/  ISETP.LT.AND P3, PT, R83, UR4, !P1 ;  /* 0x0000000453007c0c */ /* 0x000fe2000cf61270 */
[----:B------:R-:W-:Y:S01]  /*3d2d0*/  ULDC UR4, c[0x0][0x228] ;  /* 0x00008a0000047ab9 */ /* 0x000fe20000000800 */
[----:B------:R-:W-:Y:S01]  /*3d2e0*/  VIADD R9, R19, UR26 ;  /* 0x0000001a13097c36 */ /* 0x000fe20008000000 */
[----:B------:R3:W-:Y:S01]  /*3d2f0*/  @P5 STG.E desc[UR48][R12.64], R200 ;  /* 0x000000c80c005986 */ /* 0x0007e2000c101930 */
[----:B------:R-:W-:Y:S01]  /*3d300*/  ULDC UR8, c[0x0][0x228] ;  /* 0x00008a0000087ab9 */ /* 0x000fe20000000800 */
[----:B------:R-:W-:Y:S02]  /*3d310*/  ULDC UR10, c[0x0][0x228] ;  /* 0x00008a00000a7ab9 */ /* 0x000fe40000000800 */
[----:B------:R4:W-:Y:S01]  /*3d320*/  @P2 STG.E desc[UR48][R14.64], R216 ;  /* 0x000000d80e002986 */ /* 0x0009e2000c101930 */
[----:B------:R-:W-:Y:S01]  /*3d330*/  ISETP.LT.AND P2, PT, R242, UR4, !P1 ;  /* 0x00000004f2007c0c */ /* 0x000fe2000cf41270 */
[----:B------:R-:W-:Y:S01]  /*3d340*/  IMAD.WIDE R16, R9, 0x4, R2 ;  /* 0x0000000409107825 */ /* 0x000fe200078e0202 */
[----:B------:R-:W-:Y:S01]  /*3d350*/  ISETP.LT.AND P1, PT, R243, UR6, !P1 ;  /* 0x00000006f3007c0c */ /* 0x000fe2000cf21270 */
[----:B------:R-:W-:-:S02]  /*3d360*/  ULDC UR4, c[0x0][0x22c] ;  /* 0x00008b0000047ab9 */ /* 0x000fc40000000800 */
[----:B-1----:R-:W-:Y:S01]  /*3d370*/  IMAD.WIDE R4, R9, 0x4, R10 ;  /* 0x0000000409047825 */ /* 0x002fe200078e020a */
[----:B------:R-:W-:Y:S01]  /*3d380*/  IADD3 R0, R8, 0x25, RZ ;  /* 0x0000002508007810 */ /* 0x000fe20007ffe0ff */
[----:B------:R1:W-:Y:S01]  /*3d390*/  @P6 STG.E desc[UR48][R16.64], R165 ;  /* 0x000000a510006986 */ /* 0x0003e2000c101930 */
[----:B------:R-:W-:Y:S01]  /*3d3a0*/  ISETP.LT.AND P5, PT, R179, UR8, !P0 ;  /* 0x00000008b3007c0c */ /* 0x000fe2000c7a1270 */
[----:B--2---:R-:W-:Y:S01]  /*3d3b0*/  IMAD.WIDE R6, R9, 0x4, R84 ;  /* 0x0000000409067825 */ /* 0x004fe200078e0254 */
[----:B------:R-:W-:Y:S01]  /*3d3c0*/  ISETP.LT.AND P6, PT, R83, UR10, !P0 ;  /* 0x0000000a53007c0c */ /* 0x000fe2000c7c1270 */
[----:B------:R2:W-:Y:S02]  /*3d3d0*/  @P3 STG.E desc[UR48][R4.64], R69 ;  /* 0x0000004504003986 */ /* 0x0005e4000c101930 */
[C---:B---3--:R-:W-:Y:S01]  /*3d3e0*/  IMAD.WIDE R12, R9.reuse, 0x4, R86 ;  /* 0x00000004090c7825 */ /* 0x048fe200078e0256 */
[----:B------:R-:W-:Y:S01]  /*3d3f0*/  IADD3 R19, R9, UR26, RZ ;  /* 0x0000001a09137c10 */ /* 0x000fe2000fffe0ff */
[----:B------:R3:W-:Y:S01]  /*3d400*/  @P2 STG.E desc[UR48][R6.64], R221 ;  /* 0x000000dd06002986 */ /* 0x0007e2000c101930 */
[----:B------:R-:W-:Y:S01]  /*3d410*/  ISETP.GE.AND P3, PT, R0, UR4, PT ;  /* 0x0000000400007c0c */ /* 0x000fe2000bf66270 */
[----:B------:R-:W-:Y:S01]  /*3d420*/  ULDC UR4, c[0x0][0x228] ;  /* 0x00008a0000047ab9 */ /* 0x000fe20000000800 */
[----:B------:R-:W-:Y:S01]  /*3d430*/  ULDC UR6, c[0x0][0x228] ;  /* 0x00008a0000067ab9 */ /* 0x000fe20000000800 */
[----:B------:R3:W-:Y:S01]  /*3d440*/  @P1 STG.E desc[UR48][R12.64], R37 ;  /* 0x000000250c001986 */ /* 0x0007e2000c101930 */
[----:B------:R-:W-:Y:S01]  /*3d450*/  ISETP.LT.AND P1, PT, R242, UR4, !P0 ;  /* 0x00000004f2007c0c */ /* 0x000fe2000c721270 */
[----:B------:R-:W-:Y:S01]  /*3d460*/  ULDC UR4, c[0x0][0x228] ;  /* 0x00008a0000047ab9 */ /* 0x000fe20000000800 */
[----:B----4-:R-:W-:Y:S01]  /*3d470*/  IMAD.WIDE R14, R19, 0x4, R2 ;  /* 0x00000004130e7825 */ /* 0x010fe200078e0202 */
[----:B------:R-:W-:Y:S01]  /*3d480*/  ISETP.LT.AND P0, PT, R243, UR4, !P0 ;  /* 0x00000004f3007c0c */ /* 0x000fe2000c701270 */
[----:B------:R-:W-:Y:S01]  /*3d490*/  ULDC UR8, c[0x0][0x228] ;  /* 0x00008a0000087ab9 */ /* 0x000fe20000000800 */
[----:B------:R-:W-:Y:S01]  /*3d4a0*/  ULDC UR10, c[0x0][0x228] ;  /* 0x00008a00000a7ab9 */ /* 0x000fe20000000800 */
[----:B-1----:R-:W-:Y:S01]  /*3d4b0*/  IMAD.WIDE R16, R19, 0x4, R10 ;  /* 0x0000000413107825 */ /* 0x002fe200078e020a */
[----:B------:R1:W-:Y:S01]  /*3d4c0*/  @P5 STG.E desc[UR48][R14.64], R105 ;  /* 0x000000690e005986 */ /* 0x0003e2000c101930 */
[----:B------:R-:W-:Y:S01]  /*3d4d0*/  ISETP.LT.AND P5, PT, R83, UR8, !P4 ;  /* 0x0000000853007c0c */ /* 0x000fe2000e7a1270 */
[----:B------:R-:W-:Y:S01]  /*3d4e0*/  ULDC UR4, c[0x0][0x22c] ;  /* 0x00008b0000047ab9 */ /* 0x000fe20000000800 */
[----:B--2---:R-:W-:Y:S01]  /*3d4f0*/  IMAD.WIDE R4, R19, 0x4, R84 ;  /* 0x0000000413047825 */ /* 0x004fe200078e0254 */
[----:B------:R2:W-:Y:S01]  /*3d500*/  @P6 STG.E desc[UR48][R16.64], R137 ;  /* 0x0000008910006986 */ /* 0x0005e2000c101930 */
[----:B------:R-:W-:Y:S01]  /*3d510*/  ISETP.LT.AND P6, PT, R179, UR6, !P4 ;  /* 0x00000006b3007c0c */ /* 0x000fe2000e7c1270 */
[----:B------:R-:W-:Y:S01]  /*3d520*/  ULDC UR6, c[0x0][0x228] ;  /* 0x00008a0000067ab9 */ /* 0x000fe20000000800 */
[----:B------:R-:W-:Y:S01]  /*3d530*/  IADD3 R0, R8, 0x26, RZ ;  /* 0x0000002608007810 */ /* 0x000fe20007ffe0ff */
[C---:B---3--:R-:W-:Y:S01]  /*3d540*/  IMAD.WIDE R6, R19.reuse, 0x4, R86 ;  /* 0x0000000413067825 */ /* 0x048fe200078e0256 */
[----:B------:R-:W-:Y:S01]  /*3d550*/  ISETP.LT.AND P2, PT, R242, UR10, !P4 ;  /* 0x0000000af2007c0c */ /* 0x000fe2000e741270 */
[----:B------:R3:W-:Y:S01]  /*3d560*/  @P1 STG.E desc[UR48][R4.64], R201 ;  /* 0x000000c904001986 */ /* 0x0007e2000c101930 */
[----:B------:R-:W-:Y:S01]  /*3d570*/  ISETP.GE.AND P1, PT, R0, UR4, PT ;  /* 0x0000000400007c0c */ /* 0x000fe2000bf26270 */
[----:B------:R-:W-:Y:S01]  /*3d580*/  VIADD R9, R19, UR26 ;  /* 0x0000001a13097c36 */ /* 0x000fe20008000000 */
[----:B------:R-:W-:Y:S01]  /*3d590*/  ULDC UR4, c[0x0][0x228] ;  /* 0x00008a0000047ab9 */ /* 0x000fe20000000800 */
[----:B------:R-:W-:Y:S01]  /*3d5a0*/  @P0 STG.E desc[UR48][R6.64], R217 ;  /* 0x000000d906000986 */ /* 0x000fe2000c101930 */
[----:B------:R-:W-:Y:S01]  /*3d5b0*/  ISETP.LT.AND P0, PT, R243, UR4, !P4 ;  /* 0x00000004f3007c0c */ /* 0x000fe2000e701270 */
[----:B------:R-:W-:Y:S01]  /*3d5c0*/  IMAD.WIDE R12, R9, 0x4, R2 ;  /* 0x00000004090c7825 */ /* 0x000fe200078e0202 */
[----:B------:R-:W-:Y:S01]  /*3d5d0*/  ULDC UR8, c[0x0][0x228] ;  /* 0x00008a0000087ab9 */ /* 0x000fe20000000800 */
[----:B------:R-:W-:-:S02]  /*3d5e0*/  ULDC UR10, c[0x0][0x228] ;  /* 0x00008a00000a7ab9 */ /* 0x000fc40000000800 */
[C---:B-1----:R-:W-:Y:S01]  /*3d5f0*/  IMAD.WIDE R14, R9.reuse, 0x4, R10 ;  /* 0x00000004090e7825 */ /* 0x042fe200078e020a */
[----:B------:R-:W-:Y:S01]  /*3d600*/  @P6 STG.E desc[UR48][R12.64], R166 ;  /* 0x000000a60c006986 */ /* 0x000fe2000c101930 */
[----:B------:R-:W-:Y:S01]  /*3d610*/  IADD3 R0, R8, 0x27, RZ ;  /* 0x0000002708007810 */ /* 0x000fe20007ffe0ff */
[----:B------:R-:W-:Y:S01]  /*3d620*/  ULDC UR4, c[0x0][0x22c] ;  /* 0x00008b0000047ab9 */ /* 0x000fe20000000800 */
[----:B--2---:R-:W-:Y:S01]  /*3d630*/  IMAD.WIDE R16, R9, 0x4, R84 ;  /* 0x0000000409107825 */ /* 0x004fe200078e0254 */
[----:B------:R-:W-:Y:S01]  /*3d640*/  @P5 STG.E desc[UR48][R14.64], R70 ;  /* 0x000000460e005986 */ /* 0x000fe2000c101930 */
[----:B------:R-:W-:Y:S01]  /*3d650*/  ISETP.LT.AND P4, PT, R179, UR6, !P3 ;  /* 0x00000006b3007c0c */ /* 0x000fe2000df81270 */
[----:B------:R-:W-:Y:S01]  /*3d660*/  ULDC UR6, c[0x0][0x228] ;  /* 0x00008a0000067ab9 */ /* 0x000fe20000000800 */
[----:B------:R-:W-:Y:S01]  /*3d670*/  ISETP.LT.AND P5, PT, R83, UR8, !P3 ;  /* 0x0000000853007c0c */ /* 0x000fe2000dfa1270 */
[----:B------:R1:W-:Y:S01]  /*3d680*/  @P2 STG.E desc[UR48][R16.64], R222 ;  /* 0x000000de10002986 */ /* 0x0003e2000c101930 */
[----:B------:R-:W-:Y:S01]  /*3d690*/  ISETP.LT.AND P6, PT, R242, UR10, !P3 ;  /* 0x0000000af2007c0c */ /* 0x000fe2000dfc1270 */
[C---:B---3--:R-:W-:Y:S01]  /*3d6a0*/  IMAD.WIDE R4, R9.reuse, 0x4, R86 ;  /* 0x0000000409047825 */ /* 0x048fe200078e0256 */
[----:B------:R-:W-:Y:S01]  /*3d6b0*/  ISETP.GE.AND P2, PT, R0, UR4, PT ;  /* 0x0000000400007c0c */ /* 0x000fe2000bf46270 */
[----:B------:R-:W-:Y:S01]  /*3d6c0*/  ULDC UR4, c[0x0][0x22c] ;  /* 0x00008b0000047ab9 */ /* 0x000fe20000000800 */
[----:B------:R-:W-:Y:S01]  /*3d6d0*/  IADD3 R0, R8, 0x28, RZ ;  /* 0x0000002808007810 */ /* 0x000fe20007ffe0ff */
[----:B------:R-:W-:Y:S01]  /*3d6e0*/  ULDC UR8, c[0x0][0x228] ;  /* 0x00008a0000087ab9 */ /* 0x000fe20000000800 */
[----:B------:R2:W-:Y:S01]  /*3d6f0*/  @P0 STG.E desc[UR48][R4.64], R38 ;  /* 0x0000002604000986 */ /* 0x0005e2000c101930 */
        /* <DEDUP_REMOVED lines=51> */
[----:B------:R-:W-:Y:S01]  /*3da30*/  ISETP.LT.AND P6, PT, R179, UR10, !P0 ;  /* 0x0000000ab3007c0c */ /* 0x000fe2000c7c1270 */
[----:B------:R-:W-:Y:S01]  /*3da40*/  ULDC UR4, c[0x0][0x228] ;  /* 0x00008a0000047ab9 */ /* 0x000fe20000000800 */
[----:B------:R-:W-:Y:S01]  /*3da50*/  VIADD R19, R9, UR26 ;  /* 0x0000001a09137c36 */ /* 0x000fe20008000000 */
[----:B------:R3:W-:Y:S01]  /*3da60*/  @P5 STG.E desc[UR48][R12.64], R203 ;  /* 0x000000cb0c005986 */ /* 0x0007e2000c101930 */
[----:B------:R-:W-:-:S03]  /*3da70*/  ULDC UR10, c[0x0][0x228] ;  /* 0x00008a00000a7ab9 */ /* 0x000fc60000000800 */
[----:B------:R4:W-:Y:S01]  /*3da80*/  @P2 STG.E desc[UR48][R14.64], R219 ;  /* 0x000000db0e002986 */ /* 0x0009e2000c101930 */
[----:B------:R-:W-:Y:S01]  /*3da90*/  ISETP.LT.AND P2, PT, R83, UR4, !P0 ;  /* 0x0000000453007c0c */ /* 0x000fe2000c741270 */
[----:B------:R-:W-:Y:S02]  /*3daa0*/  ULDC UR4, c[0x0][0x228] ;  /* 0x00008a0000047ab9 */ /* 0x000fe40000000800 */
[----:B------:R-:W-:Y:S01]  /*3dab0*/  ISETP.LT.AND P1, PT, R242, UR4, !P0 ;  /* 0x00000004f2007c0c */ /* 0x000fe2000c721270 */
[----:B------:R-:W-:Y:S01]  /*3dac0*/  IMAD.WIDE R16, R19, 0x4, R2 ;  /* 0x0000000413107825 */ /* 0x000fe200078e0202 */
[----:B------:R-:W-:Y:S01]  /*3dad0*/  ISETP.LT.AND P0, PT, R243, UR6, !P0 ;  /* 0x00000006f3007c0c */ /* 0x000fe2000c701270 */
[----:B------:R-:W-:Y:S02]  /*3dae0*/  ULDC UR4, c[0x0][0x22c] ;  /* 0x00008b0000047ab9 */ /* 0x000fe40000000800 */
[----:B-1----:R-:W-:Y:S01]  /*3daf0*/  IMAD.WIDE R4, R19, 0x4, R10 ;  /* 0x0000000413047825 */ /* 0x002fe200078e020a */
[----:B------:R1:W-:Y:S01]  /*3db00*/  @P6 STG.E desc[UR48][R16.64], R168 ;  /* 0x000000a810006986 */ /* 0x0003e2000c101930 */
[----:B------:R-:W-:Y:S01]  /*3db10*/  IADD3 R0, R8, 0x2b, RZ ;  /* 0x0000002b08007810 */ /* 0x000fe20007ffe0ff */
[----:B------:R-:W-:Y:S01]  /*3db20*/  ULDC UR6, c[0x0][0x228] ;  /* 0x00008a0000067ab9 */ /* 0x000fe20000000800 */
        /* <DEDUP_REMOVED lines=12> */
[----:B----4-:R-:W-:Y:S01]  /*3dbf0*/  IMAD.WIDE R14, R9, 0x4, R2 ;  /* 0x00000004090e7825 */ /* 0x010fe200078e0202 */
[----:B------:R-:W-:Y:S01]  /*3dc00*/  ULDC UR4, c[0x0][0x228] ;  /* 0x00008a0000047ab9 */ /* 0x000fe20000000800 */
[----:B------:R-:W-:Y:S01]  /*3dc10*/  ULDC UR10, c[0x0][0x228] ;  /* 0x00008a00000a7ab9 */ /* 0x000fe20000000800 */
[----:B------:R-:W-:Y:S01]  /*3dc20*/  ISETP.LT.AND P3, PT, R243, UR4, !P3 ;  /* 0x00000004f3007c0c */ /* 0x000fe2000df61270 */
[C---:B-1----:R-:W-:Y:S01]  /*3dc30*/  IMAD.WIDE R16, R9.reuse, 0x4, R10 ;  /* 0x0000000409107825 */ /* 0x042fe200078e020a */
[----:B------:R1:W-:Y:S01]  /*3dc40*/  @P5 STG.E desc[UR48][R14.64], R140 ;  /* 0x0000008c0e005986 */ /* 0x0003e2000c101930 */
[----:B------:R-:W-:Y:S01]  /*3dc50*/  IADD3 R0, R8, 0x2c, RZ ;  /* 0x0000002c08007810 */ /* 0x000fe20007ffe0ff */
[----:B------:R-:W-:Y:S01]  /*3dc60*/  ULDC UR4, c[0x0][0x22c] ;  /* 0x00008b0000047ab9 */ /* 0x000fe20000000800 */
[----:B--2---:R-:W-:Y:S01]  /*3dc70*/  IMAD.WIDE R4, R9, 0x4, R84 ;  /* 0x0000000409047825 */ /* 0x004fe200078e0254 */
[----:B------:R2:W-:Y:S01]  /*3dc80*/  @P6 STG.E desc[UR48][R16.64], R108 ;  /* 0x0000006c10006986 */ /* 0x0005e2000c101930 */
[----:B------:R-:W-:Y:S01]  /*3dc90*/  ISETP.LT.AND P6, PT, R179, UR6, !P4 ;  /* 0x00000006b3007c0c */ /* 0x000fe2000e7c1270 */
[----:B------:R-:W-:Y:S01]  /*3dca0*/  ULDC UR6, c[0x0][0x228] ;  /* 0x00008a0000067ab9 */ /* 0x000fe20000000800 */
[----:B------:R-:W-:Y:S01]  /*3dcb0*/  ISETP.LT.AND P5, PT, R83, UR8, !P4 ;  /* 0x0000000853007c0c */ /* 0x000fe2000e7a1270 */
[C---:B---3--:R-:W-:Y:S01]  /*3dcc0*/  IMAD.WIDE R6, R9.reuse, 0x4, R86 ;  /* 0x0000000409067825 */ /* 0x048fe200078e0256 */
[----:B------:R-:W-:Y:S01]  /*3dcd0*/  ISETP.LT.AND P1, PT, R242, UR10, !P4 ;  /* 0x0000000af2007c0c */ /* 0x000fe2000e721270 */
[----:B------:R3:W-:Y:S02]  /*3dce0*/  @P0 STG.E desc[UR48][R4.64], R204 ;  /* 0x000000cc04000986 */ /* 0x0007e4000c101930 */
[----:B------:R-:W-:Y:S01]  /*3dcf0*/  VIADD R19, R9, UR26 ;  /* 0x0000001a09137c36 */ /* 0x000fe20008000000 */
[----:B------:R-:W-:Y:S01]  /*3dd00*/  ISETP.GE.AND P0, PT, R0, UR4, PT ;  /* 0x0000000400007c0c */ /* 0x000fe2000bf06270 */
[----:B------:R-:W-:Y:S01]  /*3dd10*/  ULDC UR4, c[0x0][0x228] ;  /* 0x00008a0000047ab9 */ /* 0x000fe20000000800 */
[----:B------:R4:W-:Y:S01]  /*3dd20*/  @P3 STG.E desc[UR48][R6.64], R224 ;  /* 0x000000e006003986 */ /* 0x0009e2000c101930 */
[----:B------:R-:W-:Y:S01]  /*3dd30*/  IMAD.WIDE R12, R19, 0x4, R2 ;  /* 0x00000004130c7825 */ /* 0x000fe200078e0202 */
[----:B------:R-:W-:Y:S01]  /*3dd40*/  ISETP.LT.AND P3, PT, R243, UR4, !P4 ;  /* 0x00000004f3007c0c */ /* 0x000fe2000e761270 */
[----:B------:R-:W-:Y:S01]  /*3dd50*/  ULDC UR8, c[0x0][0x228] ;  /* 0x00008a0000087ab9 */ /* 0x000fe20000000800 */
[----:B------:R-:W-:Y:S01]  /*3dd60*/  ULDC UR10, c[0x0][0x228] ;  /* 0x00008a00000a7ab9 */ /* 0x000fe20000000800 */
[C---:B-1----:R-:W-:Y:S01]  /*3dd70*/  IMAD.WIDE R14, R19.reuse, 0x4, R10 ;  /* 0x00000004130e7825 */ /* 0x042fe200078e020a */
[----:B------:R1:W-:Y:S01]  /*3dd80*/  @P6 STG.E desc[UR48][R12.64], R169 ;  /* 0x000000a90c006986 */ /* 0x0003e2000c101930 */
[----:B------:R-:W-:Y:S01]  /*3dd90*/  IADD3 R0, R8, 0x2d, RZ ;  /* 0x0000002d08007810 */ /* 0x000fe20007ffe0ff */
[----:B------:R-:W-:Y:S01]  /*3dda0*/  ULDC UR4, c[0x0][0x22c] ;  /* 0x00008b0000047ab9 */ /* 0x000fe20000000800 */
[----:B--2---:R-:W-:Y:S01]  /*3ddb0*/  IMAD.WIDE R16, R19, 0x4, R84 ;  /* 0x0000000413107825 */ /* 0x004fe200078e0254 */
[----:B------:R-:W-:Y:S01]  /*3ddc0*/  ISETP.LT.AND P6, PT, R179, UR6, !P2 ;  /* 0x00000006b3007c0c */ /* 0x000fe2000d7c1270 */
[----:B------:R2:W-:Y:S01]  /*3ddd0*/  @P5 STG.E desc[UR48][R14.64], R73 ;  /* 0x000000490e005986 */ /* 0x0005e2000c101930 */
[----:B------:R-:W-:Y:S01]  /*3dde0*/  ISETP.LT.AND P4, PT, R83, UR8, !P2 ;  /* 0x0000000853007c0c */ /* 0x000fe2000d781270 */
[C---:B---3--:R-:W-:Y:S01]  /*3ddf0*/  IMAD.WIDE R4, R19.reuse, 0x4, R86 ;  /* 0x0000000413047825 */ /* 0x048fe200078e0256 */
[----:B------:R-:W-:Y:S01]  /*3de00*/  ISETP.LT.AND P5, PT, R242, UR10, !P2 ;  /* 0x0000000af2007c0c */ /* 0x000fe2000d7a1270 */
[----:B------:R-:W-:Y:S01]  /*3de10*/  @P1 STG.E desc[UR48][R16.64], R229 ;  /* 0x000000e510001986 */ /* 0x000fe2000c101930 */
        /* <DEDUP_REMOVED lines=11> */
[----:B------:R1:W-:Y:S01]  /*3ded0*/  @P6 STG.E desc[UR48][R6.64], R141 ;  /* 0x0000008d06006986 */ /* 0x0003e2000c101930 */
[----:B------:R-:W-:Y:S01]  /*3dee0*/  ULDC UR4, c[0x0][0x228] ;  /* 0x00008a0000047ab9 */ /* 0x000fe20000000800 */
[----:B--2---:R-:W-:Y:S01]  /*3def0*/  IMAD.WIDE R14, R19, 0x4, R84 ;  /* 0x00000004130e7825 */ /* 0x004fe200078e0254 */
[----:B------:R-:W-:Y:S01]  /*3df00*/  ULDC UR8, c[0x0][0x228] ;  /* 0x00008a0000087ab9 */ /* 0x000fe20000000800 */
[----:B------:R2:W-:Y:S01]  /*3df10*/  @P4 STG.E desc[UR48][R12.64], R109 ;  /* 0x0000006d0c004986 */ /* 0x0005e2000c101930 */
[----:B------:R-:W-:Y:S01]  /*3df20*/  ISETP.LT.AND P4, PT, R179, UR4, !P0 ;  /* 0x00000004b3007c0c */ /* 0x000fe2000c781270 */
[----:B---3--:R-:W-:Y:S01]  /*3df30*/  IMAD.WIDE R4, R19, 0x4, R86 ;  /* 0x0000000413047825 */ /* 0x008fe200078e0256 */
[----:B------:R-:W-:Y:S01]  /*3df40*/  ISETP.LT.AND P6, PT, R83, UR6, !P0 ;  /* 0x0000000653007c0c */ /* 0x000fe2000c7c1270 */
[----:B------:R3:W-:Y:S01]  /*3df50*/  @P5 STG.E desc[UR48][R14.64], R205 ;  /* 0x000000cd0e005986 */ /* 0x0007e2000c101930 */
[----:B------:R-:W-:Y:S01]  /*3df60*/  ISETP.LT.AND P5, PT, R242, UR8, !P0 ;  /* 0x00000008f2007c0c */ /* 0x000fe2000c7a1270 */
[----:B------:R-:W-:Y:S01]  /*3df70*/  ULDC UR10, c[0x0][0x228] ;  /* 0x00008a00000a7ab9 */ /* 0x000fe20000000800 */
[----:B------:R-:W-:Y:S01]  /*3df80*/  IADD3 R19, R19, UR26, RZ ;  /* 0x0000001a13137c10 */ /* 0x000fe2000fffe0ff */
[----:B------:R-:W-:Y:S01]  /*3df90*/  VIADD R0, R8, 0x2f ;  /* 0x0000002f08007836 */ /* 0x000fe20000000000 */
[----:B------:R-:W-:Y:S01]  /*3dfa0*/  ISETP.LT.AND P0, PT, R243, UR10, !P0 ;  /* 0x0000000af3007c0c */ /* 0x000fe2000c701270 */
[----:B------:R-:W-:Y:S01]  /*3dfb0*/  ULDC UR4, c[0x0][0x22c] ;  /* 0x00008b0000047ab9 */ /* 0x000fe20000000800 */
[----:B------:R4:W-:Y:S01]  /*3dfc0*/  @P2 STG.E desc[UR48][R4.64], R225 ;  /* 0x000000e104002986 */ /* 0x0009e2000c101930 */
[----:B-1----:R-:W-:Y:S01]  /*3dfd0*/  IMAD.WIDE R6, R19, 0x4, R2 ;  /* 0x0000000413067825 */ /* 0x002fe200078e0202 */
[----:B------:R-:W-:Y:S01]  /*3dfe0*/  ULDC UR6, c[0x0][0x228] ;  /* 0x00008a0000067ab9 */ /* 0x000fe20000000800 */
[----:B------:R-:W-:-:S02]  /*3dff0*/  ULDC UR8, c[0x0][0x228] ;  /* 0x00008a0000087ab9 */ /* 0x000fc40000000800 */
[----:B--2---:R-:W-:Y:S01]  /*3e000*/  IMAD.WIDE R12, R19, 0x4, R10 ;  /* 0x00000004130c7825 */ /* 0x004fe200078e020a */
[----:B------:R-:W-:-:S03]  /*3e010*/  ISETP.GE.AND P2, PT, R0, UR4, PT ;  /* 0x0000000400007c0c */ /* 0x000fc6000bf46270 */
[C---:B---3--:R-:W-:Y:S01]  /*3e020*/  IMAD.WIDE R14, R19.reuse, 0x4, R84 ;  /* 0x00000004130e7825 */ /* 0x048fe200078e0254 */
[----:B------:R1:W-:Y:S01]  /*3e030*/  @P4 STG.E desc[UR48][R6.64], R170 ;  /* 0x000000aa06004986 */ /* 0x0003e2000c101930 */
[----:B------:R-:W-:Y:S01]  /*3e040*/  ULDC UR4, c[0x0][0x228] ;  /* 0x00008a0000047ab9 */ /* 0x000fe20000000800 */
[----:B------:R-:W-:Y:S01]  /*3e050*/  ULDC UR10, c[0x0][0x228] ;  /* 0x00008a00000a7ab9 */ /* 0x000fe20000000800 */
[----:B------:R-:W-:Y:S01]  /*3e060*/  IMAD.WIDE R16, R19, 0x4, R86 ;  /* 0x0000000413107825 */ /* 0x000fe200078e0256 */
[----:B------:R2:W-:Y:S04]  /*3e070*/  @P6 STG.E desc[UR48][R12.64], R74 ;  /* 0x0000004a0c006986 */ /* 0x0005e8000c101930 */
[----:B------:R3:W-:Y:S01]  /*3e080*/  @P5 STG.E desc[UR48][R14.64], R230 ;  /* 0x000000e60e005986 */ /* 0x0007e2000c101930 */
[----:B------:R-:W-:Y:S01]  /*3e090*/  ISETP.LT.AND P5, PT, R179, UR4, !P1 ;  /* 0x00000004b3007c0c */ /* 0x000fe2000cfa1270 */
[----:B------:R-:W-:Y:S01]  /*3e0a0*/  ULDC UR4, c[0x0][0x228] ;  /* 0x00008a0000047ab9 */ /* 0x000fe20000000800 */
[----:B------:R-:W-:Y:S01]  /*3e0b0*/  IADD3 R19, R19, UR26, RZ ;  /* 0x0000001a13137c10 */ /* 0x000fe2000fffe0ff */
[----:B------:R3:W-:Y:S01]  /*3e0c0*/  @P0 STG.E desc[UR48][R16.64], R42 ;  /* 0x0000002a10000986 */ /* 0x0007e2000c101930 */
[----:B------:R-:W-:Y:S01]  /*3e0d0*/  ISETP.LT.AND P0, PT, R83, UR4, !P1 ;  /* 0x0000000453007c0c */ /* 0x000fe2000cf01270 */
[----:B------:R-:W-:Y:S01]  /*3e0e0*/  ULDC UR4, c[0x0][0x22c] ;  /* 0x00008b0000047ab9 */ /* 0x000fe20000000800 */
[----:B------:R-:W-:Y:S01]  /*3e0f0*/  ISETP.LT.AND P4, PT, R242, UR6, !P1 ;  /* 0x00000006f2007c0c */ /* 0x000fe2000cf81270 */
[----:B----4-:R-:W-:Y:S01]  /*3e100*/  IMAD.WIDE R4, R19, 0x4, R2 ;  /* 0x0000000413047825 */ /* 0x010fe200078e0202 */
[----:B------:R-:W-:Y:S01]  /*3e110*/  ISETP.LT.AND P1, PT, R243, UR8, !P1 ;  /* 0x00000008f3007c0c */ /* 0x000fe2000cf21270 */
[----:B------:R-:W-:Y:S01]  /*3e120*/  ULDC UR6, c[0x0][0x228] ;  /* 0x00008a0000067ab9 */ /* 0x000fe20000000800 */
[----:B------:R-:W-:Y:S01]  /*3e130*/  ISETP.LT.AND P6, PT, R179, UR10, !P3 ;  /* 0x0000000ab3007c0c */ /* 0x000fe2000dfc1270 */
[C---:B-1----:R-:W-:Y:S01]  /*3e140*/  IMAD.WIDE R6, R19.reuse, 0x4, R10 ;  /* 0x0000000413067825 */ /* 0x042fe200078e020a */
[----:B------:R-:W-:Y:S01]  /*3e150*/  IADD3 R0, R8, 0x30, RZ ;  /* 0x0000003008007810 */ /* 0x000fe20007ffe0ff */
[----:B------:R1:W-:Y:S01]  /*3e160*/  @P5 STG.E desc[UR48][R4.64], R142 ;  /* 0x0000008e04005986 */ /* 0x0003e2000c101930 */
[----:B------:R-:W-:Y:S01]  /*3e170*/  ULDC UR8, c[0x0][0x228] ;  /* 0x00008a0000087ab9 */ /* 0x000fe20000000800 */
[C---:B------:R-:W-:Y:S01]  /*3e180*/  VIADD R9, R19.reuse, UR26 ;  /* 0x0000001a13097c36 */ /* 0x040fe20008000000 */
[----:B------:R-:W-:Y:S01]  /*3e190*/  ISETP.GE.AND P5, PT, R0, UR4, PT ;  /* 0x0000000400007c0c */ /* 0x000fe2000bfa6270 */
[C---:B--2---:R-:W-:Y:S01]  /*3e1a0*/  IMAD.WIDE R12, R19.reuse, 0x4, R84 ;  /* 0x00000004130c7825 */ /* 0x044fe200078e0254 */
[----:B------:R-:W-:Y:S01]  /*3e1b0*/  ULDC UR4, c[0x0][0x228] ;  /* 0x00008a0000047ab9 */ /* 0x000fe20000000800 */
[----:B------:R2:W-:Y:S02]  /*3e1c0*/  @P0 STG.E desc[UR48][R6.64], R110 ;  /* 0x0000006e06000986 */ /* 0x0005e4000c101930 */
[----:B---3--:R-:W-:Y:S01]  /*3e1d0*/  IMAD.WIDE R14, R19, 0x4, R86 ;  /* 0x00000004130e7825 */ /* 0x008fe200078e0256 */
[----:B------:R-:W-:Y:S01]  /*3e1e0*/  ISETP.LT.AND P0, PT, R83, UR4, !P3 ;  /* 0x0000000453007c0c */ /* 0x000fe2000df01270 */
[----:B------:R3:W-:Y:S01]  /*3e1f0*/  @P4 STG.E desc[UR48][R12.64], R206 ;  /* 0x000000ce0c004986 */ /* 0x0007e2000c101930 */
[----:B------:R-:W-:Y:S01]  /*3e200*/  ULDC UR4, c[0x0][0x228] ;  /* 0x00008a0000047ab9 */ /* 0x000fe20000000800 */
[C---:B------:R-:W-:Y:S01]  /*3e210*/  IMAD.WIDE R16, R9.reuse, 0x4, R2 ;  /* 0x0000000409107825 */ /* 0x040fe200078e0202 */
[----:B------:R-:W-:Y:S01]  /*3e220*/  ULDC UR10, c[0x0][0x228] ;  /* 0x00008a00000a7ab9 */ /* 0x000fe20000000800 */
[----:B------:R4:W-:Y:S01]  /*3e230*/  @P1 STG.E desc[UR48][R14.64], R226 ;  /* 0x000000e20e001986 */ /* 0x0009e2000c101930 */
[----:B------:R-:W-:Y:S01]  /*3e240*/  ISETP.LT.AND P1, PT, R242, UR4, !P3 ;  /* 0x00000004f2007c0c */ /* 0x000fe2000df21270 */
[----:B-1----:R-:W-:Y:S01]  /*3e250*/  IMAD.WIDE R4, R9, 0x4, R10 ;  /* 0x0000000409047825 */ /* 0x002fe200078e020a */
[----:B------:R-:W-:Y:S01]  /*3e260*/  ISETP.LT.AND P3, PT, R243, UR6, !P3 ;  /* 0x00000006f3007c0c */ /* 0x000fe2000df61270 */
[----:B------:R1:W-:Y:S01]  /*3e270*/  @P6 STG.E desc[UR48][R16.64], R171 ;  /* 0x000000ab10006986 */ /* 0x0003e2000c101930 */
[----:B------:R-:W-:Y:S01]  /*3e280*/  ISETP.LT.AND P6, PT, R179, UR8, !P2 ;  /* 0x00000008b3007c0c */ /* 0x000fe2000d7c1270 */
[----:B--2---:R-:W-:Y:S01]  /*3e290*/  IMAD.WIDE R6, R9, 0x4, R84 ;  /* 0x0000000409067825 */ /* 0x004fe200078e0254 */
[----:B------:R-:W-:Y:S01]  /*3e2a0*/  ISETP.LT.AND P4, PT, R83, UR10, !P2 ;  /* 0x0000000a53007c0c */ /* 0x000fe2000d781270 */
[----:B------:R-:W-:Y:S01]  /*3e2b0*/  ULDC UR4, c[0x0][0x22c] ;  /* 0x00008b0000047ab9 */ /* 0x000fe20000000800 */
[----:B------:R-:W-:-:S02]  /*3e2c0*/  IADD3 R19, R9, UR26, RZ ;  /* 0x0000001a09137c10 */ /* 0x000fc4000fffe0ff */
[----:B------:R-:W-:Y:S01]  /*3e2d0*/  IADD3 R0, R8, 0x31, RZ ;  /* 0x0000003108007810 */ /* 0x000fe20007ffe0ff */
[----:B------:R2:W-:Y:S01]  /*3e2e0*/  @P0 STG.E desc[UR48][R4.64], R75 ;  /* 0x0000004b04000986 */ /* 0x0005e2000c101930 */
[----:B---3--:R-:W-:Y:S01]  /*3e2f0*/  IMAD.WIDE R12, R9, 0x4, R86 ;  /* 0x00000004090c7825 */ /* 0x008fe200078e0256 */
[----:B------:R-:W-:Y:S01]  /*3e300*/  ULDC UR6, c[0x0][0x228] ;  /* 0x00008a0000067ab9 */ /* 0x000fe20000000800 */
[----:B------:R-:W-:Y:S01]  /*3e310*/  ISETP.GE.AND P0, PT, R0, UR4, PT ;  /* 0x0000000400007c0c */ /* 0x000fe2000bf06270 */
[----:B------:R-:W-:Y:S01]  /*3e320*/  ULDC UR4, c[0x0][0x228] ;  /* 0x00008a0000047ab9 */ /* 0x000fe20000000800 */
[C---:B----4-:R-:W-:Y:S01]  /*3e330*/  IMAD.WIDE R14, R19.reuse, 0x4, R2 ;  /* 0x00000004130e7825 */ /* 0x050fe200078e0202 */
[----:B------:R3:W-:Y:S01]  /*3e340*/  @P1 STG.E desc[UR48][R6.64], R231 ;  /* 0x000000e706001986 */ /* 0x0007e2000c101930 */
[----:B------:R-:W-:Y:S01]  /*3e350*/  ISETP.LT.AND P1, PT, R242, UR4, !P2 ;  /* 0x00000004f2007c0c */ /* 0x000fe2000d721270 */
[----:B------:R-:W-:Y:S01]  /*3e360*/  ULDC UR4, c[0x0][0x228] ;  /* 0x00008a0000047ab9 */ /* 0x000fe20000000800 */
[----:B-1----:R-:W-:Y:S01]  /*3e370*/  IMAD.WIDE R16, R19, 0x4, R10 ;  /* 0x0000000413107825 */ /* 0x002fe200078e020a */
[----:B------:R1:W-:Y:S01]  /*3e380*/  @P3 STG.E desc[UR48][R12.64], R43 ;  /* 0x0000002b0c003986 */ /* 0x0003e2000c101930 */
[----:B------:R-:W-:Y:S01]  /*3e390*/  ULDC UR8, c[0x0][0x228] ;  /* 0x00008a0000087ab9 */ /* 0x000fe20000000800 */
[----:B------:R-:W-:Y:S01]  /*3e3a0*/  ISETP.LT.AND P2, PT, R243, UR6, !P2 ;  /* 0x00000006f3007c0c */ /* 0x000fe2000d741270 */
[----:B------:R-:W-:Y:S01]  /*3e3b0*/  ULDC UR10, c[0x0][0x228] ;  /* 0x00008a00000a7ab9 */ /* 0x000fe20000000800 */
[----:B------:R4:W-:Y:S01]  /*3e3c0*/  @P6 STG.E desc[UR48][R14.64], R143 ;  /* 0x0000008f0e006986 */ /* 0x0009e2000c101930 */
[----:B------:R-:W-:-:S02]  /*3e3d0*/  ISETP.LT.AND P6, PT, R179, UR4, !P5 ;  /* 0x00000004b3007c0c */ /* 0x000fc4000efc1270 */
[----:B------:R-:W-:Y:S01]  /*3e3e0*/  IADD3 R9, R19, UR26, RZ ;  /* 0x0000001a13097c10 */ /* 0x000fe2000fffe0ff */
[----:B------:R4:W-:Y:S01]  /*3e3f0*/  @P4 STG.E desc[UR48][R16.64], R111 ;  /* 0x0000006f10004986 */ /* 0x0009e2000c101930 */
[----:B------:R-:W-:Y:S01]  /*3e400*/  ISETP.LT.AND P4, PT, R83, UR8, !P5 ;  /* 0x0000000853007c0c */ /* 0x000fe2000ef81270 */
[----:B--2---:R-:W-:Y:S01]  /*3e410*/  IMAD.WIDE R4, R19, 0x4, R84 ;  /* 0x0000000413047825 */ /* 0x004fe200078e0254 */
[----:B------:R-:W-:Y:S01]  /*3e420*/  ISETP.LT.AND P3, PT, R242, UR10, !P5 ;  /* 0x0000000af2007c0c */ /* 0x000fe2000ef61270 */
[----:B------:R-:W-:Y:S01]  /*3e430*/  ULDC UR4, c[0x0][0x22c] ;  /* 0x00008b0000047ab9 */ /* 0x000fe20000000800 */
[----:B------:R-:W-:Y:S01]  /*3e440*/  ISETP.LT.AND P5, PT, R243, UR12, !P5 ;  /* 0x0000000cf3007c0c */ /* 0x000fe2000efa1270 */
[----:B---3--:R-:W-:Y:S01]  /*3e450*/  IMAD.WIDE R6, R19, 0x4, R86 ;  /* 0x0000000413067825 */ /* 0x008fe200078e0256 */
[----:B------:R2:W-:Y:S01]  /*3e460*/  @P1 STG.E desc[UR48][R4.64], R207 ;  /* 0x000000cf04001986 */ /* 0x0005e2000c101930 */
[----:B------:R-:W-:Y:S01]  /*3e470*/  ULDC UR6, c[0x0][0x228] ;  /* 0x00008a0000067ab9 */ /* 0x000fe20000000800 */
[----:B------:R-:W-:Y:S01]  /*3e480*/  ULDC UR8, c[0x0][0x228] ;  /* 0x00008a0000087ab9 */ /* 0x000fe20000000800 */
[----:B------:R-:W-:-:S02]  /*3e490*/  VIADD R0, R8, 0x32 ;  /* 0x0000003208007836 */ /* 0x000fc40000000000 */
[C---:B-1----:R-:W-:Y:S01]  /*3e4a0*/  IMAD.WIDE R12, R9.reuse, 0x4, R2 ;  /* 0x00000004090c7825 */ /* 0x042fe200078e0202 */
[----:B------:R1:W-:Y:S01]  /*3e4b0*/  @P2 STG.E desc[UR48][R6.64], R227 ;  /* 0x000000e306002986 */ /* 0x0003e2000c101930 */
[----:B------:R-:W-:Y:S01]  /*3e4c0*/  ULDC UR10, c[0x0][0x228] ;  /* 0x00008a00000a7ab9 */ /* 0x000fe20000000800 */
[----:B------:R-:W-:Y:S01]  /*3e4d0*/  ULDC UR12, c[0x0][0x228] ;  /* 0x00008a00000c7ab9 */ /* 0x000fe20000000800 */
[----:B----4-:R-:W-:Y:S01]  /*3e4e0*/  IMAD.WIDE R14, R9, 0x4, R10 ;  /* 0x00000004090e7825 */ /* 0x010fe200078e020a */
[----:B------:R-:W-:-:S03]  /*3e4f0*/  ISETP.GE.AND P1, PT, R0, UR4, PT ;  /* 0x0000000400007c0c */ /* 0x000fc6000bf26270 */
[C---:B------:R-:W-:Y:S01]  /*3e500*/  IMAD.WIDE R16, R9.reuse, 0x4, R84 ;  /* 0x0000000409107825 */ /* 0x040fe200078e0254 */
[----:B------:R3:W-:Y:S01]  /*3e510*/  @P6 STG.E desc[UR48][R12.64], R76 ;  /* 0x0000004c0c006986 */ /* 0x0007e2000c101930 */
[----:B------:R-:W-:Y:S02]  /*3e520*/  ULDC UR4, c[0x0][0x228] ;  /* 0x00008a0000047ab9 */ /* 0x000fe40000000800 */
[----:B------:R-:W-:Y:S01]  /*3e530*/  IMAD.WIDE R18, R9, 0x4, R86 ;  /* 0x0000000409127825 */ /* 0x000fe200078e0256 */
[----:B------:R-:W-:Y:S01]  /*3e540*/  @P4 STG.E desc[UR48][R14.64], R172 ;  /* 0x000000ac0e004986 */ /* 0x000fe2000c101930 */
[----:B------:R-:W-:Y:S01]  /*3e550*/  ISETP.LT.AND P4, PT, R242, UR8, !P0 ;  /* 0x00000008f2007c0c */ /* 0x000fe2000c781270 */
[----:B------:R-:W-:Y:S02]  /*3e560*/  ULDC UR8, c[0x0][0x228] ;  /* 0x00008a0000087ab9 */ /* 0x000fe40000000800 */
[----:B------:R-:W-:Y:S01]  /*3e570*/  @P3 STG.E desc[UR48][R16.64], R236 ;  /* 0x000000ec10003986 */ /* 0x000fe2000c101930 */
[----:B------:R-:W-:Y:S01]  /*3e580*/  ISETP.LT.AND P3, PT, R179, UR4, !P0 ;  /* 0x00000004b3007c0c */ /* 0x000fe2000c761270 */
[----:B------:R-:W-:Y:S01]  /*3e590*/  VIADD R9, R9, UR26 ;  /* 0x0000001a09097c36 */ /* 0x000fe20008000000 */
[----:B------:R-:W-:Y:S01]  /*3e5a0*/  ISETP.LT.AND P6, PT, R179, UR12, !P1 ;  /* 0x0000000cb3007c0c */ /* 0x000fe2000cfc1270 */
[----:B------:R4:W-:Y:S01]  /*3e5b0*/  @P5 STG.E desc[UR48][R18.64], R44 ;  /* 0x0000002c12005986 */ /* 0x0009e2000c101930 */
[----:B------:R-:W-:Y:S01]  /*3e5c0*/  ISETP.LT.AND P5, PT, R83, UR6, !P0 ;  /* 0x0000000653007c0c */ /* 0x000fe2000c7a1270 */
[----:B--2---:R-:W-:Y:S01]  /*3e5d0*/  IMAD.WIDE R4, R9, 0x4, R2 ;  /* 0x0000000409047825 */ /* 0x004fe200078e0202 */
[----:B------:R-:W-:Y:S01]  /*3e5e0*/  ISETP.LT.AND P0, PT, R243, UR10, !P0 ;  /* 0x0000000af3007c0c */ /* 0x000fe2000c701270 */
[----:B------:R-:W-:Y:S01]  /*3e5f0*/  ULDC UR4, c[0x0][0x22c] ;  /* 0x00008b0000047ab9 */ /* 0x000fe20000000800 */
[----:B------:R-:W-:Y:S01]  /*3e600*/  IADD3 R0, R8, 0x33, RZ ;  /* 0x0000003308007810 */ /* 0x000fe20007ffe0ff */
[----:B-1----:R-:W-:Y:S01]  /*3e610*/  IMAD.WIDE R6, R9, 0x4, R10 ;  /* 0x0000000409067825 */ /* 0x002fe200078e020a */
[----:B------:R-:W-:Y:S01]  /*3e620*/  ULDC UR6, c[0x0][0x228] ;  /* 0x00008a0000067ab9 */ /* 0x000fe20000000800 */
[----:B------:R-:W-:-:S02]  /*3e630*/  ULDC UR10, c[0x0][0x228] ;  /* 0x00008a00000a7ab9 */ /* 0x000fc40000000800 */
[C---:B---3--:R-:W-:Y:S01]  /*3e640*/  IMAD.WIDE R12, R9.reuse, 0x4, R84 ;  /* 0x00000004090c7825 */ /* 0x048fe200078e0254 */
[C---:B----4-:R-:W-:Y:S01]  /*3e650*/  IADD3 R19, R9.reuse, UR26, RZ ;  /* 0x0000001a09137c10 */ /* 0x050fe2000fffe0ff */
[----:B------:R1:W-:Y:S02]  /*3e660*/  @P3 STG.E desc[UR48][R4.64], R144 ;  /* 0x0000009004003986 */ /* 0x0003e4000c101930 */
[----:B------:R-:W-:Y:S01]  /*3e670*/  IMAD.WIDE R14, R9, 0x4, R86 ;  /* 0x00000004090e7825 */ /* 0x000fe200078e0256 */
[----:B------:R-:W-:Y:S01]  /*3e680*/  ISETP.GE.AND P2, PT, R0, UR4, PT ;  /* 0x0000000400007c0c */ /* 0x000fe2000bf46270 */
[----:B------:R-:W-:Y:S01]  /*3e690*/  ULDC UR4, c[0x0][0x228] ;  /* 0x00008a0000047ab9 */ /* 0x000fe20000000800 */
[----:B------:R2:W-:Y:S01]  /*3e6a0*/  @P5 STG.E desc[UR48][R6.64], R112 ;  /* 0x0000007006005986 */ /* 0x0005e2000c101930 */
[----:B------:R-:W-:Y:S01]  /*3e6b0*/  IMAD.WIDE R16, R19, 0x4, R2 ;  /* 0x0000000413107825 */ /* 0x000fe200078e0202 */
[----:B------:R-:W-:Y:S01]  /*3e6c0*/  ISETP.LT.AND P3, PT, R242, UR6, !P1 ;  /* 0x00000006f2007c0c */ /* 0x000fe2000cf61270 */
[----:B------:R-:W-:Y:S01]  /*3e6d0*/  ULDC UR6, c[0x0][0x228] ;  /* 0x00008a0000067ab9 */ /* 0x000fe20000000800 */
[----:B------:R3:W-:Y:S01]  /*3e6e0*/  @P4 STG.E desc[UR48][R12.64], R232 ;  /* 0x000000e80c004986 */ /* 0x0007e2000c101930 */
[----:B------:R-:W-:Y:S01]  /*3e6f0*/  ISETP.LT.AND P4, PT, R83, UR4, !P1 ;  /* 0x0000000453007c0c */ /* 0x000fe2000cf81270 */
[----:B------:R-:W-:Y:S01]  /*3e700*/  VIADD R9, R19, UR26 ;  /* 0x0000001a13097c36 */ /* 0x000fe20008000000 */
[----:B------:R-:W-:Y:S01]  /*3e710*/  ISETP.LT.AND P5, PT, R83, UR6, !P2 ;  /* 0x0000000653007c0c */ /* 0x000fe2000d7a1270 */
[----:B------:R4:W-:Y:S01]  /*3e720*/  @P0 STG.E desc[UR48][R14.64], R208 ;  /* 0x000000d00e000986 */ /* 0x0009e2000c101930 */
[----:B------:R-:W-:Y:S01]  /*3e730*/  ISETP.LT.AND P0, PT, R243, UR8, !P1 ;  /* 0x00000008f3007c0c */ /* 0x000fe2000cf01270 */
[----:B-1----:R-:W-:Y:S01]  /*3e740*/  IMAD.WIDE R4, R19, 0x4, R10 ;  /* 0x0000000413047825 */ /* 0x002fe200078e020a */
[----:B------:R-:W-:Y:S01]  /*3e750*/  IADD3 R0, R8, 0x34, RZ ;  /* 0x0000003408007810 */ /* 0x000fe20007ffe0ff */
[----:B------:R1:W-:Y:S01]  /*3e760*/  @P6 STG.E desc[UR48][R16.64], R77 ;  /* 0x0000004d10006986 */ /* 0x0003e2000c101930 */
[----:B------:R-:W-:Y:S01]  /*3e770*/  ISETP.LT.AND P6, PT, R179, UR10, !P2 ;  /* 0x0000000ab3007c0c */ /* 0x000fe2000d7c1270 */
[----:B--2---:R-:W-:Y:S01]  /*3e780*/  IMAD.WIDE R6, R19, 0x4, R84 ;  /* 0x0000000413067825 */ /* 0x004fe200078e0254 */
[----:B------:R-:W-:Y:S01]  /*3e790*/  ULDC UR4, c[0x0][0x22c] ;  /* 0x00008b0000047ab9 */ /* 0x000fe20000000800 */
[----:B------:R-:W-:-:S02]  /*3e7a0*/  ULDC UR6, c[0x0][0x228] ;  /* 0x00008a0000067ab9 */ /* 0x000fc40000000800 */
[----:B---3--:R-:W-:Y:S01]  /*3e7b0*/  IMAD.WIDE R12, R19, 0x4, R86 ;  /* 0x00000004130c7825 */ /* 0x008fe200078e0256 */
[----:B------:R-:W-:Y:S01]  /*3e7c0*/  ISETP.GE.AND P1, PT, R0, UR4, PT ;  /* 0x0000000400007c0c */ /* 0x000fe2000bf26270 */
[----:B------:R2:W-:Y:S01]  /*3e7d0*/  @P4 STG.E desc[UR48][R4.64], R173 ;  /* 0x000000ad04004986 */ /* 0x0005e2000c101930 */
[----:B------:R-:W-:Y:S01]  /*3e7e0*/  ULDC UR4, c[0x0][0x228] ;  /* 0x00008a0000047ab9 */ /* 0x000fe20000000800 */
[C---:B----4-:R-:W-:Y:S01]  /*3e7f0*/  IMAD.WIDE R14, R9.reuse, 0x4, R2 ;  /* 0x00000004090e7825 */ /* 0x050fe200078e0202 */
[----:B------:R-:W-:Y:S01]  /*3e800*/  ULDC UR8, c[0x0][0x228] ;  /* 0x00008a0000087ab9 */ /* 0x000fe20000000800 */
[----:B------:R3:W-:Y:S01]  /*3e810*/  @P3 STG.E desc[UR48][R6.64], R237 ;  /* 0x000000ed06003986 */ /* 0x0007e2000c101930 */
[----:B------:R-:W-:Y:S01]  /*3e820*/  ULDC UR10, c[0x0][0x228] ;  /* 0x00008a00000a7ab9 */ /* 0x000fe20000000800 */
[----:B-1----:R-:W-:Y:S02]  /*3e830*/  IMAD.WIDE R16, R9, 0x4, R10 ;  /* 0x0000000409107825 */ /* 0x002fe400078e020a */
[----:B------:R1:W-:Y:S01]  /*3e840*/  @P0 STG.E desc[UR48][R12.64], R45 ;  /* 0x0000002d0c000986 */ /* 0x0003e2000c101930 */
[----:B------:R-:W-:Y:S01]  /*3e850*/  ISETP.LT.AND P0, PT, R242, UR4, !P2 ;  /* 0x00000004f2007c0c */ /* 0x000fe2000d701270 */
[----:B------:R-:W-:Y:S01]  /*3e860*/  ULDC UR4, c[0x0][0x228] ;  /* 0x00008a0000047ab9 */ /* 0x000fe20000000800 */
[----:B------:R-:W-:Y:S01]  /*3e870*/  ISETP.LT.AND P4, PT, R179, UR6, !P1 ;  /* 0x00000006b3007c0c */ /* 0x000fe2000cf81270 */
[----:B------:R4:W-:Y:S01]  /*3e880*/  @P6 STG.E desc[UR48][R14.64], R145 ;  /* 0x000000910e006986 */ /* 0x0009e2000c101930 */
[----:B------:R-:W-:-:S02]  /*3e890*/  ISETP.LT.AND P2, PT, R243, UR4, !P2 ;  /* 0x00000004f3007c0c */ /* 0x000fc4000d741270 */
[----:B------:R-:W-:Y:S01]  /*3e8a0*/  IADD3 R0, R8, 0x35, RZ ;  /* 0x0000003508007810 */ /* 0x000fe20007ffe0ff */
[----:B------:R4:W-:Y:S01]  /*3e8b0*/  @P5 STG.E desc[UR48][R16.64], R113 ;  /* 0x0000007110005986 */ /* 0x0009e2000c101930 */
[----:B------:R-:W-:Y:S02]  /*3e8c0*/  ISETP.LT.AND P5, PT, R83, UR8, !P1 ;  /* 0x0000000853007c0c */ /* 0x000fe4000cfa1270 */
[C---:B------:R-:W-:Y:S01]  /*3e8d0*/  IADD3 R19, R9.reuse, UR26, RZ ;  /* 0x0000001a09137c10 */ /* 0x040fe2000fffe0ff */
[C---:B--2---:R-:W-:Y:S01]  /*3e8e0*/  IMAD.WIDE R4, R9.reuse, 0x4, R84 ;  /* 0x0000000409047825 */ /* 0x044fe200078e0254 */
[----:B------:R-:W-:Y:S01]  /*3e8f0*/  ISETP.LT.AND P6, PT, R242, UR10, !P1 ;  /* 0x0000000af2007c0c */ /* 0x000fe2000cfc1270 */
[----:B------:R-:W-:Y:S01]  /*3e900*/  ULDC UR4, c[0x0][0x228] ;  /* 0x00008a0000047ab9 */ /* 0x000fe20000000800 */
[----:B------:R-:W-:Y:S01]  /*3e910*/  ISETP.GE.AND P3, PT, R0, UR7, PT ;  /* 0x0000000700007c0c */ /* 0x000fe2000bf66270 */
[----:B------:R-:W-:Y:S01]  /*3e920*/  VIADD R0, R8, 0x36 ;  /* 0x0000003608007836 */ /* 0x000fe20000000000 */
[----:B------:R-:W-:Y:S01]  /*3e930*/  ULDC UR6, c[0x0][0x228] ;  /* 0x00008a0000067ab9 */ /* 0x000fe20000000800 */
[----:B---3--:R-:W-:Y:S01]  /*3e940*/  IMAD.WIDE R6, R9, 0x4, R86 ;  /* 0x0000000409067825 */ /* 0x008fe200078e0256 */
[----:B------:R2:W-:Y:S01]  /*3e950*/  @P0 STG.E desc[UR48][R4.64], R233 ;  /* 0x000000e904000986 */ /* 0x0005e2000c101930 */
[----:B------:R-:W-:Y:S01]  /*3e960*/  ISETP.LT.AND P1, PT, R243, UR4, !P1 ;  /* 0x00000004f3007c0c */ /* 0x000fe2000cf21270 */
[----:B------:R-:W-:Y:S01]  /*3e970*/  ULDC UR4, c[0x0][0x228] ;  /* 0x00008a0000047ab9 */ /* 0x000fe20000000800 */
[----:B-1----:R-:W-:Y:S01]  /*3e980*/  IMAD.WIDE R12, R19, 0x4, R2 ;  /* 0x00000004130c7825 */ /* 0x002fe200078e0202 */
[----:B------:R-:W-:Y:S01]  /*3e990*/  ISETP.GE.AND P0, PT, R0, UR5, PT ;  /* 0x0000000500007c0c */ /* 0x000fe2000bf06270 */
[----:B------:R-:W-:-:S02]  /*3e9a0*/  ULDC UR8, c[0x0][0x228] ;  /* 0x00008a0000087ab9 */ /* 0x000fc40000000800 */
[C---:B----4-:R-:W-:Y:S01]  /*3e9b0*/  IMAD.WIDE R14, R19.reuse, 0x4, R10 ;  /* 0x00000004130e7825 */ /* 0x050fe200078e020a */
[----:B------:R-:W-:Y:S01]  /*3e9c0*/  @P2 STG.E desc[UR48][R6.64], R209 ;  /* 0x000000d106002986 */ /* 0x000fe2000c101930 */
[----:B------:R-:W-:Y:S02]  /*3e9d0*/  ULDC UR5, c[0x0][0x228] ;  /* 0x00008a0000057ab9 */ /* 0x000fe40000000800 */
[----:B------:R-:W-:Y:S01]  /*3e9e0*/  IMAD.WIDE R16, R19, 0x4, R84 ;  /* 0x0000000413107825 */ /* 0x000fe200078e0254 */
[----:B------:R-:W-:Y:S01]  /*3e9f0*/  @P4 STG.E desc[UR48][R12.64], R78 ;  /* 0x0000004e0c004986 */ /* 0x000fe2000c101930 */
[----:B------:R-:W-:Y:S01]  /*3ea00*/  ISETP.LT.AND P2, PT, R179, UR4, !P3 ;  /* 0x00000004b3007c0c */ /* 0x000fe2000df41270 */
[----:B------:R-:W-:Y:S01]  /*3ea10*/  ULDC UR7, c[0x0][0x228] ;  /* 0x00008a0000077ab9 */ /* 0x000fe20000000800 */
[----:B------:R-:W-:Y:S01]  /*3ea20*/  ISETP.LT.AND P4, PT, R83, UR5, !P3 ;  /* 0x0000000553007c0c */ /* 0x000fe2000df81270 */
[----:B------:R-:W-:Y:S01]  /*3ea30*/  @P5 STG.E desc[UR48][R14.64], R174 ;  /* 0x000000ae0e005986 */ /* 0x000fe2000c101930 */
[----:B------:R-:W-:Y:S01]  /*3ea40*/  ISETP.LT.AND P5, PT, R242, UR6, !P3 ;  /* 0x00000006f2007c0c */ /* 0x000fe2000dfa1270 */
[----:B--2---:R-:W-:Y:S01]  /*3ea50*/  IMAD.WIDE R4, R19, 0x4, R86 ;  /* 0x0000000413047825 */ /* 0x004fe200078e0256 */
[----:B------:R-:W-:Y:S01]  /*3ea60*/  ISETP.LT.AND P3, PT, R243, UR7, !P3 ;  /* 0x00000007f3007c0c */ /* 0x000fe2000df61270 */
[----:B------:R1:W-:Y:S01]  /*3ea70*/  @P6 STG.E desc[UR48][R16.64], R238 ;  /* 0x000000ee10006986 */ /* 0x0003e2000c101930 */
[----:B------:R-:W-:Y:S01]  /*3ea80*/  ULDC UR4, c[0x0][0x228] ;  /* 0x00008a0000047ab9 */ /* 0x000fe20000000800 */
[----:B------:R-:W-:Y:S01]  /*3ea90*/  ULDC UR5, c[0x0][0x228] ;  /* 0x00008a0000057ab9 */ /* 0x000fe20000000800 */
[----:B------:R-:W-:Y:S01]  /*3eaa0*/  IADD3 R0, R8, 0x37, RZ ;  /* 0x0000003708007810 */ /* 0x000fe20007ffe0ff */
[----:B------:R-:W-:Y:S01]  /*3eab0*/  ULDC UR6, c[0x0][0x228] ;  /* 0x00008a0000067ab9 */ /* 0x000fe20000000800 */
[----:B------:R-:W-:Y:S01]  /*3eac0*/  ULDC UR7, c[0x0][0x228] ;  /* 0x00008a0000077ab9 */ /* 0x000fe20000000800 */
[----:B-1----:R-:W-:Y:S01]  /*3ead0*/  IADD3 R17, R19, UR26, RZ ;  /* 0x0000001a13117c10 */ /* 0x002fe2000fffe0ff */
[----:B------:R1:W-:Y:S04]  /*3eae0*/  @P1 STG.E desc[UR48][R4.64], R46 ;  /* 0x0000002e04001986 */ /* 0x0003e8000c101930 */
[----:B------:R-:W-:-:S04]  /*3eaf0*/  IMAD.WIDE R6, R17, 0x4, R2 ;  /* 0x0000000411067825 */ /* 0x000fc800078e0202 */
[C---:B------:R-:W-:Y:S01]  /*3eb00*/  IMAD.WIDE R12, R17.reuse, 0x4, R10 ;  /* 0x00000004110c7825 */ /* 0x040fe200078e020a */
[----:B------:R2:W-:Y:S03]  /*3eb10*/  @P2 STG.E desc[UR48][R6.64], R146 ;  /* 0x0000009206002986 */ /* 0x0005e6000c101930 */
[C---:B------:R-:W-:Y:S02]  /*3eb20*/  VIADD R9, R17.reuse, UR26 ;  /* 0x0000001a11097c36 */ /* 0x040fe40008000000 */
[C---:B------:R-:W-:Y:S01]  /*3eb30*/  IMAD.WIDE R14, R17.reuse, 0x4, R84 ;  /* 0x00000004110e7825 */ /* 0x040fe200078e0254 */
[----:B------:R3:W-:Y:S03]  /*3eb40*/  @P4 STG.E desc[UR48][R12.64], R114 ;  /* 0x000000720c004986 */ /* 0x0007e6000c101930 */
[----:B------:R-:W-:Y:S01]  /*3eb50*/  IMAD.WIDE R16, R17, 0x4, R86 ;  /* 0x0000000411107825 */ /* 0x000fe200078e0256 */
[----:B------:R-:W-:Y:S01]  /*3eb60*/  @P5 STG.E desc[UR48][R14.64], R234 ;  /* 0x000000ea0e005986 */ /* 0x000fe2000c101930 */
[----:B------:R-:W-:Y:S01]  /*3eb70*/  ISETP.LT.AND P6, PT, R179, UR8, !P0 ;  /* 0x00000008b3007c0c */ /* 0x000fe2000c7c1270 */
[----:B------:R-:W-:-:S02]  /*3eb80*/  ULDC UR8, c[0x0][0x228] ;  /* 0x00008a0000087ab9 */ /* 0x000fc40000000800 */
[----:B------:R-:W-:Y:S01]  /*3eb90*/  @P3 STG.E desc[UR48][R16.64], R210 ;  /* 0x000000d210003986 */ /* 0x000fe2000c101930 */
[----:B------:R-:W-:Y:S01]  /*3eba0*/  ISETP.LT.AND P3, PT, R83, UR4, !P0 ;  /* 0x0000000453007c0c */ /* 0x000fe2000c761270 */
[C---:B------:R-:W-:Y:S01]  /*3ebb0*/  IMAD.WIDE R18, R9.reuse, 0x4, R2 ;  /* 0x0000000409127825 */ /* 0x040fe200078e0202 */
[----:B------:R-:W-:Y:S01]  /*3ebc0*/  ISETP.LT.AND P4, PT, R242, UR5, !P0 ;  /* 0x00000005f2007c0c */ /* 0x000fe2000c781270 */
[----:B------:R-:W-:Y:S01]  /*3ebd0*/  ULDC UR4, c[0x0][0x228] ;  /* 0x00008a0000047ab9 */ /* 0x000fe20000000800 */
[----:B------:R-:W-:Y:S01]  /*3ebe0*/  ISETP.GE.AND P1, PT, R0, UR15, PT ;  /* 0x0000000f00007c0c */ /* 0x000fe2000bf26270 */
[----:B-1----:R-:W-:Y:S01]  /*3ebf0*/  IMAD.WIDE R4, R9, 0x4, R10 ;  /* 0x0000000409047825 */ /* 0x002fe200078e020a */
[----:B------:R-:W-:Y:S01]  /*3ec00*/  ISETP.LT.AND P0, PT, R243, UR6, !P0 ;  /* 0x00000006f3007c0c */ /* 0x000fe2000c701270 */
[----:B------:R-:W-:Y:S02]  /*3ec10*/  ULDC UR5, c[0x0][0x228] ;  /* 0x00008a0000057ab9 */ /* 0x000fe40000000800 */
[----:B--2---:R-:W-:Y:S01]  /*3ec20*/  IMAD.WIDE R6, R9, 0x4, R84 ;  /* 0x0000000409067825 */ /* 0x004fe200078e0254 */
[----:B------:R1:W-:Y:S01]  /*3ec30*/  @P6 STG.E desc[UR48][R18.64], R79 ;  /* 0x0000004f12006986 */ /* 0x0003e2000c101930 */
[----:B------:R-:W-:Y:S01]  /*3ec40*/  ISETP.LT.AND P5, PT, R179, UR7, !P1 ;  /* 0x00000007b3007c0c */ /* 0x000fe2000cfa1270 */
[----:B------:R-:W-:Y:S01]  /*3ec50*/  ULDC UR6, c[0x0][0x228] ;  /* 0x00008a0000067ab9 */ /* 0x000fe20000000800 */
[----:B------:R-:W-:Y:S01]  /*3ec60*/  IADD3 R0, R8, 0x38, RZ ;  /* 0x0000003808007810 */ /* 0x000fe20007ffe0ff */
[----:B------:R-:W-:Y:S01]  /*3ec70*/  @P3 STG.E desc[UR48][R4.64], R175 ;  /* 0x000000af04003986 */ /* 0x000fe2000c101930 */
[----:B---3--:R-:W-:Y:S01]  /*3ec80*/  IMAD.WIDE R12, R9, 0x4, R86 ;  /* 0x00000004090c7825 */ /* 0x008fe200078e0256 */
[----:B------:R-:W-:Y:S01]  /*3ec90*/  ISETP.LT.AND P6, PT, R83, UR4, !P1 ;  /* 0x0000000453007c0c */ /* 0x000fe2000cfc1270 */
[----:B------:R-:W-:Y:S01]  /*3eca0*/  ULDC UR4, c[0x0][0x228] ;  /* 0x00008a0000047ab9 */ /* 0x000fe20000000800 */
[----:B------:R-:W-:Y:S01]  /*3ecb0*/  @P4 STG.E desc[UR48][R6.64], R239 ;  /* 0x000000ef06004986 */ /* 0x000fe2000c101930 */
[----:B------:R-:W-:-:S03]  /*3ecc0*/  ULDC UR7, c[0x0][0x228] ;  /* 0x00008a0000077ab9 */ /* 0x000fc60000000800 */
[----:B------:R-:W2:Y:S01]  /*3ecd0*/  LDS.128 R4, [R252] ;  /* 0x00000000fc047984 */ /* 0x000ea20000000c00 */
[----:B-1----:R-:W-:Y:S02]  /*3ece0*/  IADD3 R19, R9, UR26, RZ ;  /* 0x0000001a09137c10 */ /* 0x002fe4000fffe0ff */
[----:B------:R-:W-:-:S03]  /*3ecf0*/  ISETP.GE.AND P2, PT, R0, UR13, PT ;  /* 0x0000000d00007c0c */ /* 0x000fc6000bf46270 */
[----:B------:R-:W-:Y:S01]  /*3ed00*/  IMAD.WIDE R14, R19, 0x4, R2 ;  /* 0x00000004130e7825 */ /* 0x000fe200078e0202 */
[----:B------:R1:W-:Y:S01]  /*3ed10*/  @P0 STG.E desc[UR48][R12.64], R47 ;  /* 0x0000002f0c000986 */ /* 0x0003e2000c101930 */
[----:B------:R-:W-:Y:S01]  /*3ed20*/  ISETP.LT.AND P3, PT, R242, UR4, !P1 ;  /* 0x00000004f2007c0c */ /* 0x000fe2000cf61270 */
[----:B------:R-:W-:Y:S01]  /*3ed30*/  ULDC UR4, c[0x0][0x228] ;  /* 0x00008a0000047ab9 */ /* 0x000fe20000000800 */
[----:B------:R-:W-:Y:S01]  /*3ed40*/  ISETP.LT.AND P0, PT, R243, UR5, !P1 ;  /* 0x00000005f3007c0c */ /* 0x000fe2000cf01270 */
[----:B------:R3:W-:Y:S01]  /*3ed50*/  @P5 STG.E desc[UR48][R14.64], R147 ;  /* 0x000000930e005986 */ /* 0x0007e2000c101930 */
[----:B------:R-:W-:Y:S01]  /*3ed60*/  ISETP.LT.AND P4, PT, R179, UR6, !P2 ;  /* 0x00000006b3007c0c */ /* 0x000fe2000d781270 */
[----:B------:R-:W-:Y:S01]  /*3ed70*/  IMAD.WIDE R16, R19, 0x4, R10 ;  /* 0x0000000413107825 */ /* 0x000fe200078e020a */
[----:B------:R-:W-:Y:S01]  /*3ed80*/  ISETP.LT.AND P5, PT, R83, UR4, !P2 ;  /* 0x0000000453007c0c */ /* 0x000fe2000d7a1270 */
[----:B------:R-:W-:Y:S01]  /*3ed90*/  ULDC UR4, c[0x0][0x228] ;  /* 0x00008a0000047ab9 */ /* 0x000fe20000000800 */
[C---:B------:R-:W-:Y:S01]  /*3eda0*/  IADD3 R25, R19.reuse, UR26, RZ ;  /* 0x0000001a13197c10 */ /* 0x040fe2000fffe0ff */
[----:B------:R-:W-:Y:S01]  /*3edb0*/  VIADD R9, R8, 0x39 ;  /* 0x0000003908097836 */ /* 0x000fe20000000000 */
[----:B------:R4:W-:Y:S01]  /*3edc0*/  @P6 STG.E desc[UR48][R16.64], R115 ;  /* 0x0000007310006986 */ /* 0x0009e2000c101930 */
[----:B-1----:R-:W-:Y:S01]  /*3edd0*/  IMAD.WIDE R12, R19, 0x4, R84 ;  /* 0x00000004130c7825 */ /* 0x002fe200078e0254 */
[----:B------:R-:W-:Y:S01]  /*3ede0*/  ISETP.LT.AND P6, PT, R242, UR7, !P2 ;  /* 0x00000007f2007c0c */ /* 0x000fe2000d7c1270 */
[----:B------:R-:W-:Y:S01]  /*3edf0*/  ULDC UR5, c[0x0][0x228] ;  /* 0x00008a0000057ab9 */ /* 0x000fe20000000800 */
[----:B------:R-:W-:Y:S01]  /*3ee00*/  ISETP.LT.AND P1, PT, R243, UR8, !P2 ;  /* 0x00000008f3007c0c */ /* 0x000fe2000d721270 */
[----:B---3--:R-:W-:Y:S01]  /*3ee10*/  IMAD.WIDE R14, R19, 0x4, R86 ;  /* 0x00000004130e7825 */ /* 0x008fe200078e0256 */
[----:B------:R-:W-:Y:S01]  /*3ee20*/  ISETP.GE.AND P2, PT, R9, UR11, PT ;  /* 0x0000000b09007c0c */ /* 0x000fe2000bf46270 */
[----:B------:R1:W-:Y:S01]  /*3ee30*/  @P3 STG.E desc[UR48][R12.64], R235 ;  /* 0x000000eb0c003986 */ /* 0x0003e2000c101930 */
[----:B------:R-:W-:Y:S01]  /*3ee40*/  ULDC UR6, c[0x0][0x228] ;  /* 0x00008a0000067ab9 */ /* 0x000fe20000000800 */
[----:B------:R-:W-:Y:S01]  /*3ee50*/  IMAD.WIDE R18, R25, 0x4, R10 ;  /* 0x0000000419127825 */ /* 0x000fe200078e020a */
[----:B------:R-:W-:-:S03]  /*3ee60*/  IADD3 R0, R8, 0x3a, RZ ;  /* 0x0000003a08007810 */ /* 0x000fc60007ffe0ff */
[----:B----4-:R-:W-:Y:S01]  /*3ee70*/  IMAD.WIDE R16, R25, 0x4, R2 ;  /* 0x0000000419107825 */ /* 0x010fe200078e0202 */
[----:B------:R3:W-:Y:S01]  /*3ee80*/  @P0 STG.E desc[UR48][R14.64], R211 ;  /* 0x000000d30e000986 */ /* 0x0007e2000c101930 */
[----:B------:R-:W-:Y:S01]  /*3ee90*/  ISETP.LT.AND P0, PT, R179, UR4, !P2 ;  /* 0x00000004b3007c0c */ /* 0x000fe2000d701270 */
[----:B------:R-:W-:Y:S01]  /*3eea0*/  ULDC UR4, c[0x0][0x228] ;  /* 0x00008a0000047ab9 */ /* 0x000fe20000000800 */
[----:B------:R-:W-:Y:S01]  /*3eeb0*/  IMAD.WIDE R20, R25, 0x4, R84 ;  /* 0x0000000419147825 */ /* 0x000fe200078e0254 */
[----:B------:R4:W-:Y:S01]  /*3eec0*/  @P4 STG.E desc[UR48][R16.64], R176 ;  /* 0x000000b010004986 */ /* 0x0009e2000c101930 */
[----:B------:R-:W-:Y:S01]  /*3eed0*/  ISETP.LT.AND P4, PT, R83, UR5, !P2 ;  /* 0x0000000553007c0c */ /* 0x000fe2000d781270 */
[----:B------:R-:W-:Y:S01]  /*3eee0*/  ULDC UR5, c[0x0][0x228] ;  /* 0x00008a0000057ab9 */ /* 0x000fe20000000800 */
[C---:B------:R-:W-:Y:S01]  /*3eef0*/  IMAD.WIDE R22, R25.reuse, 0x4, R86 ;  /* 0x0000000419167825 */ /* 0x040fe200078e0256 */
[----:B------:R2:W-:Y:S01]  /*3ef00*/  @P5 STG.E desc[UR48][R18.64], R80 ;  /* 0x0000005012005986 */ /* 0x0005e2000c101930 */
[----:B------:R-:W-:Y:S01]  /*3ef10*/  ISETP.LT.AND P5, PT, R242, UR6, !P2 ;  /* 0x00000006f2007c0c */ /* 0x000fe2000d7a1270 */
[----:B------:R-:W-:Y:S01]  /*3ef20*/  ULDC UR6, c[0x0][0x228] ;  /* 0x00008a0000067ab9 */ /* 0x000fe20000000800 */
[----:B------:R-:W-:Y:S01]  /*3ef30*/  IADD3 R25, R25, UR26, RZ ;  /* 0x0000001a19197c10 */ /* 0x000fe2000fffe0ff */
[----:B------:R-:W-:Y:S01]  /*3ef40*/  ULDC UR7, c[0x0][0x228] ;  /* 0x00008a0000077ab9 */ /* 0x000fe20000000800 */
[----:B------:R-:W-:Y:S01]  /*3ef50*/  ISETP.LT.AND P2, PT, R243, UR4, !P2 ;  /* 0x00000004f3007c0c */ /* 0x000fe2000d741270 */
[----:B------:R2:W-:Y:S01]  /*3ef60*/  @P6 STG.E desc[UR48][R20.64], R244 ;  /* 0x000000f414006986 */ /* 0x0005e2000c101930 */
[----:B------:R-:W-:Y:S01]  /*3ef70*/  ISETP.GE.AND P3, PT, R0, UR9, PT ;  /* 0x0000000900007c0c */ /* 0x000fe2000bf66270 */
[----:B-1----:R-:W-:Y:S01]  /*3ef80*/  IMAD.WIDE R12, R25, 0x4, R2 ;  /* 0x00000004190c7825 */ /* 0x002fe200078e0202 */
[----:B------:R-:W-:-:S03]  /*3ef90*/  ULDC UR4, c[0x0][0x228] ;  /* 0x00008a0000047ab9 */ /* 0x000fc60000000800 */
[C---:B---3--:R-:W-:Y:S01]  /*3efa0*/  IMAD.WIDE R14, R25.reuse, 0x4, R10 ;  /* 0x00000004190e7825 */ /* 0x048fe200078e020a */
[----:B------:R-:W-:Y:S03]  /*3efb0*/  @P1 STG.E desc[UR48][R22.64], R48 ;  /* 0x0000003016001986 */ /* 0x000fe6000c101930 */
[C---:B----4-:R-:W-:Y:S01]  /*3efc0*/  IMAD.WIDE R16, R25.reuse, 0x4, R84 ;  /* 0x0000000419107825 */ /* 0x050fe200078e0254 */
[----:B------:R1:W-:Y:S03]  /*3efd0*/  @P0 STG.E desc[UR48][R12.64], R116 ;  /* 0x000000740c000986 */ /* 0x0003e6000c101930 */
[----:B--2---:R-:W-:Y:S01]  /*3efe0*/  IMAD.WIDE R18, R25, 0x4, R86 ;  /* 0x0000000419127825 */ /* 0x004fe200078e0256 */
[----:B------:R2:W-:Y:S01]  /*3eff0*/  @P4 STG.E desc[UR48][R14.64], R180 ;  /* 0x000000b40e004986 */ /* 0x0005e2000c101930 */
[----:B------:R-:W-:Y:S01]  /*3f000*/  ISETP.LT.AND P6, PT, R179, UR5, !P3 ;  /* 0x00000005b3007c0c */ /* 0x000fe2000dfc1270 */
[----:B------:R-:W-:-:S02]  /*3f010*/  ULDC UR5, c[0x0][0x228] ;  /* 0x00008a0000057ab9 */ /* 0x000fc40000000800 */
[----:B------:R3:W-:Y:S04]  /*3f020*/  @P5 STG.E desc[UR48][R16.64], R52 ;  /* 0x0000003410005986 */ /* 0x0007e8000c101930 */
[----:B------:R4:W-:Y:S01]  /*3f030*/  @P2 STG.E desc[UR48][R18.64], R4 ;  /* 0x0000000412002986 */ /* 0x0009e2000c101930 */
[----:B------:R-:W-:Y:S01]  /*3f040*/  ISETP.LT.AND P2, PT, R83, UR4, !P3 ;  /* 0x0000000453007c0c */ /* 0x000fe2000df41270 */
[----:B------:R-:W-:Y:S01]  /*3f050*/  ULDC UR4, c[0x0][0x228] ;  /* 0x00008a0000047ab9 */ /* 0x000fe20000000800 */
[----:B------:R-:W-:Y:S01]  /*3f060*/  VIADD R0, R8, 0x3b ;  /* 0x0000003b08007836 */ /* 0x000fe20000000000 */
[----:B------:R-:W-:Y:S01]  /*3f070*/  ISETP.LT.AND P4, PT, R242, UR4, !P3 ;  /* 0x00000004f2007c0c */ /* 0x000fe2000df81270 */
[----:B------:R-:W-:Y:S01]  /*3f080*/  ULDC UR4, c[0x0][0x228] ;  /* 0x00008a0000047ab9 */ /* 0x000fe20000000800 */
[----:B------:R-:W-:-:S02]  /*3f090*/  IADD3 R9, R25, UR26, RZ ;  /* 0x0000001a19097c10 */ /* 0x000fc4000fffe0ff */
[----:B------:R-:W-:Y:S01]  /*3f0a0*/  ISETP.LT.AND P3, PT, R243, UR5, !P3 ;  /* 0x00000005f3007c0c */ /* 0x000fe2000df61270 */
[----:B------:R-:W-:Y:S01]  /*3f0b0*/  ULDC UR5, c[0x0][0x228] ;  /* 0x00008a0000057ab9 */ /* 0x000fe20000000800 */
[----:B------:R-:W-:Y:S01]  /*3f0c0*/  ISETP.GE.AND P1, PT, R0, UR25, PT ;  /* 0x0000001900007c0c */ /* 0x000fe2000bf26270 */
[----:B------:R-:W-:-:S04]  /*3f0d0*/  IMAD.WIDE R20, R9, 0x4, R2 ;  /* 0x0000000409147825 */ /* 0x000fc800078e0202 */
[----:B-1----:R-:W-:Y:S01]  /*3f0e0*/  IMAD.WIDE R12, R9, 0x4, R10 ;  /* 0x00000004090c7825 */ /* 0x002fe200078e020a */
[----:B------:R-:W-:-:S03]  /*3f0f0*/  ISETP.LT.AND P5, PT, R179, UR6, !P1 ;  /* 0x00000006b3007c0c */ /* 0x000fc6000cfa1270 */
[C---:B--2---:R-:W-:Y:S01]  /*3f100*/  IMAD.WIDE R14, R9.reuse, 0x4, R84 ;  /* 0x00000004090e7825 */ /* 0x044fe200078e0254 */
[----:B------:R1:W-:Y:S03]  /*3f110*/  @P6 STG.E desc[UR48][R20.64], R177 ;  /* 0x000000b114006986 */ /* 0x0003e6000c101930 */
[----:B------:R-:W-:Y:S02]  /*3f120*/  VIADD R0, R8, 0x3f ;  /* 0x0000003f08007836 */ /* 0x000fe40000000000 */
[C---:B---3--:R-:W-:Y:S01]  /*3f130*/  IMAD.WIDE R16, R9.reuse, 0x4, R86 ;  /* 0x0000000409107825 */ /* 0x048fe200078e0256 */
[----:B------:R2:W-:Y:S01]  /*3f140*/  @P2 STG.E desc[UR48][R12.64], R81 ;  /* 0x000000510c002986 */ /* 0x0005e2000c101930 */
[----:B------:R-:W-:Y:S01]  /*3f150*/  IADD3 R23, R9, UR26, RZ ;  /* 0x0000001a09177c10 */ /* 0x000fe2000fffe0ff */
[----:B------:R-:W-:Y:S01]  /*3f160*/  ULDC UR6, c[0x0][0x228] ;  /* 0x00008a0000067ab9 */ /* 0x000fe20000000800 */
[----:B------:R-:W-:Y:S01]  /*3f170*/  ISETP.LT.AND P6, PT, R83, UR7, !P1 ;  /* 0x0000000753007c0c */ /* 0x000fe2000cfc1270 */
[----:B------:R3:W-:Y:S01]  /*3f180*/  @P4 STG.E desc[UR48][R14.64], R245 ;  /* 0x000000f50e004986 */ /* 0x0007e2000c101930 */
[----:B------:R-:W-:Y:S01]  /*3f190*/  ISETP.GE.AND P0, PT, R0, UR23, PT ;  /* 0x0000001700007c0c */ /* 0x000fe2000bf06270 */
[C---:B----4-:R-:W-:Y:S01]  /*3f1a0*/  IMAD.WIDE R18, R23.reuse, 0x4, R2 ;  /* 0x0000000417127825 */ /* 0x050fe200078e0202 */
[----:B------:R-:W-:Y:S01]  /*3f1b0*/  IADD3 R0, R8, 0x3c, RZ ;  /* 0x0000003c08007810 */ /* 0x000fe20007ffe0ff */
[----:B------:R4:W-:Y:S01]  /*3f1c0*/  @P3 STG.E desc[UR48][R16.64], R49 ;  /* 0x0000003110003986 */ /* 0x0009e2000c101930 */
[----:B------:R-:W-:Y:S01]  /*3f1d0*/  ISETP.LT.AND P3, PT, R242, UR4, !P1 ;  /* 0x00000004f2007c0c */ /* 0x000fe2000cf61270 */
[----:B------:R-:W-:Y:S01]  /*3f1e0*/  ULDC UR4, c[0x0][0x228] ;  /* 0x00008a0000047ab9 */ /* 0x000fe20000000800 */
[----:B------:R-:W-:Y:S01]  /*3f1f0*/  ISETP.GE.AND P2, PT, R0, UR21, PT ;  /* 0x0000001500007c0c */ /* 0x000fe2000bf46270 */
[----:B-1----:R-:W-:Y:S01]  /*3f200*/  IMAD.WIDE R20, R23, 0x4, R10 ;  /* 0x0000000417147825 */ /* 0x002fe200078e020a */
[----:B------:R-:W-:Y:S01]  /*3f210*/  ISETP.LT.AND P1, PT, R243, UR5, !P1 ;  /* 0x00000005f3007c0c */ /* 0x000fe2000cf21270 */
[----:B------:R-:W-:Y:S01]  /*3f220*/  ULDC UR5, c[0x0][0x228] ;  /* 0x00008a0000057ab9 */ /* 0x000fe20000000800 */
[----:B------:R1:W-:Y:S01]  /*3f230*/  @P5 STG.E desc[UR48][R18.64], R117 ;  /* 0x0000007512005986 */ /* 0x0003e2000c101930 */
[----:B------:R-:W-:Y:S01]  /*3f240*/  ISETP.LT.AND P4, PT, R179, UR4, !P2 ;  /* 0x00000004b3007c0c */ /* 0x000fe2000d781270 */
[----:B--2---:R-:W-:Y:S01]  /*3f250*/  IMAD.WIDE R12, R23, 0x4, R84 ;  /* 0x00000004170c7825 */ /* 0x004fe200078e0254 */
[----:B------:R-:W-:Y:S01]  /*3f260*/  ISETP.LT.AND P5, PT, R83, UR5, !P2 ;  /* 0x0000000553007c0c */ /* 0x000fe2000d7a1270 */
[----:B------:R-:W-:-:S02]  /*3f270*/  ULDC UR7, c[0x0][0x228] ;  /* 0x00008a0000077ab9 */ /* 0x000fc40000000800 */
[----:B------:R-:W-:Y:S02]  /*3f280*/  VIADD R0, R8, 0x3d ;  /* 0x0000003d08007836 */ /* 0x000fe40000000000 */
[C---:B---3--:R-:W-:Y:S01]  /*3f290*/  IMAD.WIDE R14, R23.reuse, 0x4, R86 ;  /* 0x00000004170e7825 */ /* 0x048fe200078e0256 */
[----:B------:R-:W-:Y:S01]  /*3f2a0*/  IADD3 R23, R23, UR26, RZ ;  /* 0x0000001a17177c10 */ /* 0x000fe2000fffe0ff */
[----:B------:R-:W-:Y:S01]  /*3f2b0*/  @P6 STG.E desc[UR48][R20.64], R181 ;  /* 0x000000b514006986 */ /* 0x000fe2000c101930 */
[----:B------:R-:W-:Y:S01]  /*3f2c0*/  ULDC UR4, c[0x0][0x228] ;  /* 0x00008a0000047ab9 */ /* 0x000fe20000000800 */
[----:B------:R-:W-:Y:S02]  /*3f2d0*/  ULDC UR5, c[0x0][0x228] ;  /* 0x00008a0000057ab9 */ /* 0x000fe40000000800 */
[----:B------:R-:W-:Y:S01]  /*3f2e0*/  @P3 STG.E desc[UR48][R12.64], R53 ;  /* 0x000000350c003986 */ /* 0x000fe2000c101930 */
[----:B------:R-:W-:Y:S02]  /*3f2f0*/  ISETP.GE.AND P3, PT, R0, UR19, PT ;  /* 0x0000001300007c0c */ /* 0x000fe4000bf66270 */
[----:B------:R-:W-:Y:S01]  /*3f300*/  IADD3 R0, R8, 0x3e, RZ ;  /* 0x0000003e08007810 */ /* 0x000fe20007ffe0ff */
[----:B------:R-:W-:Y:S01]  /*3f310*/  IMAD.WIDE R8, R23, 0x4, R2 ;  /* 0x0000000417087825 */ /* 0x000fe200078e0202 */
[----:B------:R-:W-:-:S03]  /*3f320*/  ISETP.LT.AND P6, PT, R242, UR6, !P2 ;  /* 0x00000006f2007c0c */ /* 0x000fc6000d7c1270 */
[----:B----4-:R-:W-:Y:S01]  /*3f330*/  IMAD.WIDE R16, R23, 0x4, R10 ;  /* 0x0000000417107825 */ /* 0x010fe200078e020a */
[----:B------:R-:W-:Y:S01]  /*3f340*/  ISETP.LT.AND P2, PT, R243, UR7, !P2 ;  /* 0x00000007f3007c0c */ /* 0x000fe2000d741270 */
[----:B------:R2:W-:Y:S01]  /*3f350*/  @P1 STG.E desc[UR48][R14.64], R5 ;  /* 0x000000050e001986 */ /* 0x0005e2000c101930 */
[----:B------:R-:W-:-:S03]  /*3f360*/  ULDC UR6, c[0x0][0x228] ;  /* 0x00008a0000067ab9 */ /* 0x000fc60000000800 */
[----:B------:R3:W-:Y:S04]  /*3f370*/  @P4 STG.E desc[UR48][R8.64], R178 ;  /* 0x000000b208004986 */ /* 0x0007e8000c101930 */
[----:B------:R-:W-:Y:S01]  /*3f380*/  @P5 STG.E desc[UR48][R16.64], R82 ;  /* 0x0000005210005986 */ /* 0x000fe2000c101930 */
[----:B------:R-:W-:Y:S01]  /*3f390*/  ISETP.LT.AND P5, PT, R179, UR4, !P3 ;  /* 0x00000004b3007c0c */ /* 0x000fe2000dfa1270 */
[----:B-1----:R-:W-:-:S04]  /*3f3a0*/  IMAD.WIDE R18, R23, 0x4, R84 ;  /* 0x0000000417127825 */ /* 0x002fc800078e0254 */
[C---:B--2---:R-:W-:Y:S02]  /*3f3b0*/  VIADD R15, R23.reuse, UR26 ;  /* 0x0000001a170f7c36 */ /* 0x044fe40008000000 */
[----:B------:R-:W-:Y:S01]  /*3f3c0*/  IMAD.WIDE R20, R23, 0x4, R86 ;  /* 0x0000000417147825 */ /* 0x000fe200078e0256 */
[----:B------:R1:W-:Y:S01]  /*3f3d0*/  @P6 STG.E desc[UR48][R18.64], R246 ;  /* 0x000000f612006986 */ /* 0x0003e2000c101930 */
[----:B------:R-:W-:Y:S01]  /*3f3e0*/  ISETP.GE.AND P1, PT, R0, UR17, PT ;  /* 0x0000001100007c0c */ /* 0x000fe2000bf26270 */
[----:B------:R-:W-:Y:S01]  /*3f3f0*/  ULDC UR4, c[0x0][0x228] ;  /* 0x00008a0000047ab9 */ /* 0x000fe20000000800 */
[----:B------:R-:W-:Y:S01]  /*3f400*/  IMAD.WIDE R4, R15, 0x4, R2 ;  /* 0x000000040f047825 */ /* 0x000fe200078e0202 */
[----:B------:R2:W-:Y:S01]  /*3f410*/  @P2 STG.E desc[UR48][R20.64], R50 ;  /* 0x0000003214002986 */ /* 0x0005e2000c101930 */
[----:B------:R-:W-:Y:S01]  /*3f420*/  ISETP.LT.AND P2, PT, R83, UR5, !P3 ;  /* 0x0000000553007c0c */ /* 0x000fe2000df41270 */
[----:B------:R-:W-:Y:S01]  /*3f430*/  ULDC UR5, c[0x0][0x228] ;  /* 0x00008a0000057ab9 */ /* 0x000fe20000000800 */
[----:B------:R-:W-:Y:S01]  /*3f440*/  ISETP.LT.AND P4, PT, R242, UR4, !P3 ;  /* 0x00000004f2007c0c */ /* 0x000fe2000df81270 */
[----:B------:R4:W-:Y:S01]  /*3f450*/  @P5 STG.E desc[UR48][R4.64], R118 ;  /* 0x0000007604005986 */ /* 0x0009e2000c101930 */
[----:B------:R-:W-:Y:S01]  /*3f460*/  ISETP.LT.AND P6, PT, R179, UR5, !P1 ;  /* 0x00000005b3007c0c */ /* 0x000fe2000cfc1270 */
[----:B---3--:R-:W-:Y:S01]  /*3f470*/  IMAD.WIDE R8, R15, 0x4, R10 ;  /* 0x000000040f087825 */ /* 0x008fe200078e020a */
[----:B------:R-:W-:Y:S01]  /*3f480*/  ISETP.LT.AND P5, PT, R179, UR6, !P0 ;  /* 0x00000006b3007c0c */ /* 0x000fe2000c7a1270 */
[----:B------:R-:W-:Y:S01]  /*3f490*/  ULDC UR4, c[0x0][0x228] ;  /* 0x00008a0000047ab9 */ /* 0x000fe20000000800 */
[----:B------:R-:W3:Y:S01]  /*3f4a0*/  LDL.LU R179, [R1+0xa3c] ;  /* 0x000a3c0001b37983 */ /* 0x000ee20000300800 */
[----:B------:R-:W-:Y:S01]  /*3f4b0*/  IMAD.WIDE R12, R15, 0x4, R84 ;  /* 0x000000040f0c7825 */ /* 0x000fe200078e0254 */
[----:B------:R-:W-:Y:S01]  /*3f4c0*/  ISETP.LT.AND P3, PT, R243, UR4, !P3 ;  /* 0x00000004f3007c0c */ /* 0x000fe2000df61270 */
[----:B------:R-:W-:Y:S01]  /*3f4d0*/  ULDC UR5, c[0x0][0x228] ;  /* 0x00008a0000057ab9 */ /* 0x000fe20000000800 */
[----:B------:R-:W-:Y:S01]  /*3f4e0*/  ULDC UR4, c[0x0][0x228] ;  /* 0x00008a0000047ab9 */ /* 0x000fe20000000800 */
[----:B------:R4:W-:Y:S01]  /*3f4f0*/  @P2 STG.E desc[UR48][R8.64], R182 ;  /* 0x000000b608002986 */ /* 0x0009e2000c101930 */
[----:B------:R-:W-:Y:S01]  /*3f500*/  ISETP.LT.AND P2, PT, R83, UR4, !P1 ;  /* 0x0000000453007c0c */ /* 0x000fe2000cf41270 */
[----:B------:R-:W-:Y:S01]  /*3f510*/  ULDC UR4, c[0x0][0x228] ;  /* 0x00008a0000047ab9 */ /* 0x000fe20000000800 */
[----:B-1----:R-:W-:Y:S01]  /*3f520*/  IADD3 R19, R15, UR26, RZ ;  /* 0x0000001a0f137c10 */ /* 0x002fe2000fffe0ff */
[----:B------:R1:W-:Y:S01]  /*3f530*/  @P4 STG.E desc[UR48][R12.64], R54 ;  /* 0x000000360c004986 */ /* 0x0003e2000c101930 */
[----:B------:R-:W-:Y:S01]  /*3f540*/  ISETP.LT.AND P4, PT, R83, UR5, !P0 ;  /* 0x0000000553007c0c */ /* 0x000fe2000c781270 */
[----:B------:R-:W-:Y:S01]  /*3f550*/  IMAD.WIDE R14, R15, 0x4, R86 ;  /* 0x000000040f0e7825 */ /* 0x000fe200078e0256 */
[----:B------:R-:W-:Y:S01]  /*3f560*/  ULDC UR5, c[0x0][0x228] ;  /* 0x00008a0000057ab9 */ /* 0x000fe20000000800 */
[----:B------:R-:W3:Y:S01]  /*3f570*/  LDL.LU R83, [R1+0xa38] ;  /* 0x000a380001537983 */ /* 0x000ee20000300800 */
[----:B------:R-:W-:Y:S01]  /*3f580*/  ULDC UR6, c[0x0][0x228] ;  /* 0x00008a0000067ab9 */ /* 0x000fe20000000800 */
[----:B------:R-:W-:-:S02]  /*3f590*/  IMAD.WIDE R16, R19, 0x4, R2 ;  /* 0x0000000413107825 */ /* 0x000fc400078e0202 */
[----:B------:R1:W-:Y:S01]  /*3f5a0*/  @P3 STG.E desc[UR48][R14.64], R6 ;  /* 0x000000060e003986 */ /* 0x0003e2000c101930 */
[----:B------:R-:W-:Y:S02]  /*3f5b0*/  ISETP.LT.AND P3, PT, R242, UR6, !P0 ;  /* 0x00000006f2007c0c */ /* 0x000fe4000c761270 */
[C---:B--2---:R-:W-:Y:S01]  /*3f5c0*/  IADD3 R21, R19.reuse, UR26, RZ ;  /* 0x0000001a13157c10 */ /* 0x044fe2000fffe0ff */
[----:B----4-:R-:W-:-:S04]  /*3f5d0*/  IMAD.WIDE R4, R19, 0x4, R10 ;  /* 0x0000000413047825 */ /* 0x010fc800078e020a */
[----:B------:R-:W-:-:S04]  /*3f5e0*/  IMAD.WIDE R8, R19, 0x4, R84 ;  /* 0x0000000413087825 */ /* 0x000fc800078e0254 */
[----:B-1----:R-:W-:-:S04]  /*3f5f0*/  IMAD.WIDE R12, R19, 0x4, R86 ;  /* 0x00000004130c7825 */ /* 0x002fc800078e0256 */
[----:B------:R-:W-:-:S04]  /*3f600*/  IMAD.WIDE R2, R21, 0x4, R2 ;  /* 0x0000000415027825 */ /* 0x000fc800078e0202 */
[----:B------:R-:W-:-:S04]  /*3f610*/  IMAD.WIDE R10, R21, 0x4, R10 ;  /* 0x00000004150a7825 */ /* 0x000fc800078e020a */
[----:B------:R-:W-:-:S04]  /*3f620*/  IMAD.WIDE R84, R21, 0x4, R84 ;  /* 0x0000000415547825 */ /* 0x000fc800078e0254 */
[----:B------:R-:W-:Y:S01]  /*3f630*/  IMAD.WIDE R86, R21, 0x4, R86 ;  /* 0x0000000415567825 */ /* 0x000fe200078e0256 */
[----:B---3--:R1:W-:Y:S01]  /*3f640*/  @P6 STG.E desc[UR48][R16.64], R179 ;  /* 0x000000b310006986 */ /* 0x0083e2000c101930 */
[----:B------:R-:W-:Y:S01]  /*3f650*/  ISETP.LT.AND P6, PT, R242, UR4, !P1 ;  /* 0x00000004f2007c0c */ /* 0x000fe2000cfc1270 */
[----:B------:R-:W-:Y:S01]  /*3f660*/  ULDC UR4, c[0x0][0x228] ;  /* 0x00008a0000047ab9 */ /* 0x000fe20000000800 */
[C---:B------:R-:W-:Y:S02]  /*3f670*/  ISETP.LT.AND P1, PT, R243.reuse, UR5, !P1 ;  /* 0x00000005f3007c0c */ /* 0x040fe4000cf21270 */
[----:B------:R-:W-:Y:S01]  /*3f680*/  ISETP.LT.AND P0, PT, R243, UR4, !P0 ;  /* 0x00000004f3007c0c */ /* 0x000fe2000c701270 */
[----:B------:R1:W-:Y:S08]  /*3f690*/  @P2 STG.E desc[UR48][R4.64], R83 ;  /* 0x0000005304002986 */ /* 0x0003f0000c101930 */
[----:B------:R1:W-:Y:S04]  /*3f6a0*/  @P6 STG.E desc[UR48][R8.64], R247 ;  /* 0x000000f708006986 */ /* 0x0003e8000c101930 */
[----:B------:R1:W-:Y:S04]  /*3f6b0*/  @P1 STG.E desc[UR48][R12.64], R51 ;  /* 0x000000330c001986 */ /* 0x0003e8000c101930 */
[----:B------:R1:W-:Y:S04]  /*3f6c0*/  @P5 STG.E desc[UR48][R2.64], R119 ;  /* 0x0000007702005986 */ /* 0x0003e8000c101930 */
[----:B------:R1:W-:Y:S04]  /*3f6d0*/  @P4 STG.E desc[UR48][R10.64], R183 ;  /* 0x000000b70a004986 */ /* 0x0003e8000c101930 */
[----:B------:R1:W-:Y:S01]  /*3f6e0*/  @P3 STG.E desc[UR48][R84.64], R55 ;  /* 0x0000003754003986 */ /* 0x0003e2000c101930 */
[----:B------:R-:W-:Y:S05]  /*3f6f0*/  @!P0 EXIT ;  /* 0x000000000000894d */ /* 0x000fea0003800000 */
[----:B------:R-:W-:Y:S01]  /*3f700*/  STG.E desc[UR48][R86.64], R7 ;  /* 0x0000000756007986 */ /* 0x000fe2000c101930 */
[----:B------:R-:W-:Y:S05]  /*3f710*/  EXIT ;  /* 0x000000000000794d */ /* 0x000fea0003800000 */
.L_x_2:
[----:B------:R-:W-:-:S00]  /*3f720*/  BRA `(.L_x_2) ;  /* 0xfffffffc00fc7947 */ /* 0x000fc0000383ffff */
[----:B------:R-:W-:-:S00]  /*3f730*/  NOP ;  /* 0x0000000000007918 */ /* 0x000fc00000000000 */
        /* <DEDUP_REMOVED lines=12> */
.L_x_3:


//--------------------- .nv.shared.matmul_kernel  --------------------------
	.section	.nv.shared.matmul_kernel,"aw",@nobits
	.sectionflags	@""
	.align	16
	.zero		1024


//--------------------- .nv.shared.reserved.0     --------------------------
	.section	.nv.shared.reserved.0,"aw",@nobits
	.weak		__nv_reservedSMEM_offset_0_alias
	.size		__nv_reservedSMEM_offset_0_alias, 0, 0
	.other		__nv_reservedSMEM_offset_0_alias,@"STO_CUDA_RESERVED_SHARED STV_DEFAULT"
__nv_reservedSMEM_offset_0_alias:
	.zero		0


//--------------------- .nv.constant0.matmul_kernel --------------------------
	.section	.nv.constant0.matmul_kernel,"a",@progbits
	.sectionflags	@""
	.align	4
.nv.constant0.matmul_kernel:
	.zero		608


//--------------------- SYMBOLS --------------------------

	.type		.nv.reservedSmem.offset0,@object
	.size		.nv.reservedSmem.offset0,0x4
